//
// Generated by NVIDIA NVVM Compiler
//
// Compiler Build ID: CL-36424714
// Cuda compilation tools, release 13.0, V13.0.88
// Based on NVVM 20.0.0
//

.version 9.0
.target sm_100
.address_size 64

	// .globl	_Z8mykernelPhS_
.extern .func  (.param .b32 func_retval0) vprintf
(
	.param .b64 vprintf_param_0,
	.param .b64 vprintf_param_1
)
;
.global .attribute(.managed) .align 1 .b8 bitVector[1024];
.global .attribute(.managed) .align 8 .u64 file_content;
.global .attribute(.managed) .align 2 .u16 fileCreatedTimeCount;
.global .attribute(.managed) .align 2 .u16 fileModifiedTimeCount;
.global .attribute(.managed) .align 8 .u64 fcbs;
.global .align 1 .b8 $str[29] = {61, 61, 61, 115, 111, 114, 116, 32, 98, 121, 32, 109, 111, 100, 105, 102, 105, 101, 100, 32, 116, 105, 109, 101, 61, 61, 61, 10};
.global .align 1 .b8 $str$1[25] = {61, 61, 61, 115, 111, 114, 116, 32, 98, 121, 32, 102, 105, 108, 101, 32, 115, 105, 122, 101, 61, 61, 61, 10};
.global .align 1 .b8 $str$2[4] = {37, 115, 10};
.global .align 1 .b8 $str$3[8] = {37, 115, 32, 37, 104, 117, 10};

.visible .entry _Z8mykernelPhS_(
	.param .u64 .ptr .align 1 _Z8mykernelPhS__param_0,
	.param .u64 .ptr .align 1 _Z8mykernelPhS__param_1
)
{
	.local .align 8 .b8 	__local_depot0[64];
	.reg .b64 	%SP;
	.reg .b64 	%SPL;
	.reg .pred 	%p<972>;
	.reg .b16 	%rs<2022>;
	.reg .b32 	%r<1185>;
	.reg .b64 	%rd<2574>;

	mov.u64 	%SPL, __local_depot0;
	cvta.local.u64 	%SP, %SPL;
	ld.param.u64 	%rd813, [_Z8mykernelPhS__param_0];
	ld.param.u64 	%rd814, [_Z8mykernelPhS__param_1];
	cvta.to.global.u64 	%rd1, %rd814;
	cvta.to.global.u64 	%rd2, %rd813;
	add.u64 	%rd3, %SPL, 0;
	add.u64 	%rd4, %SPL, 0;
	add.u64 	%rd5, %SPL, 48;
	add.u64 	%rd6, %SPL, 48;
	add.u64 	%rd7, %SPL, 48;
	mov.b32 	%r1009, 0;
$L__BB0_1:
	cvt.u64.u32 	%rd820, %r1009;
	mov.u64 	%rd821, bitVector;
	add.s64 	%rd822, %rd821, %rd820;
	mov.b16 	%rs366, 0;
	st.global.u8 	[%rd822], %rs366;
	ld.global.u64 	%rd823, [fcbs];
	mul.wide.u32 	%rd824, %r1009, 28;
	add.s64 	%rd825, %rd823, %rd824;
	st.u8 	[%rd825], %rs366;
	st.u8 	[%rd825+1], %rs366;
	st.u8 	[%rd825+2], %rs366;
	st.u8 	[%rd825+3], %rs366;
	st.u8 	[%rd825+4], %rs366;
	st.u8 	[%rd825+5], %rs366;
	st.u8 	[%rd825+6], %rs366;
	st.u8 	[%rd825+7], %rs366;
	st.u8 	[%rd825+8], %rs366;
	st.u8 	[%rd825+9], %rs366;
	st.u8 	[%rd825+10], %rs366;
	st.u8 	[%rd825+11], %rs366;
	st.u8 	[%rd825+12], %rs366;
	st.u8 	[%rd825+13], %rs366;
	st.u8 	[%rd825+14], %rs366;
	st.u8 	[%rd825+15], %rs366;
	st.u8 	[%rd825+16], %rs366;
	st.u8 	[%rd825+17], %rs366;
	st.u8 	[%rd825+18], %rs366;
	st.u8 	[%rd825+19], %rs366;
	st.u8 	[%rd825+20], %rs366;
	ld.global.u64 	%rd826, [fcbs];
	add.s64 	%rd827, %rd826, %rd824;
	mov.b16 	%rs367, 253;
	st.u8 	[%rd827+21], %rs367;
	mov.b16 	%rs368, 232;
	st.u8 	[%rd827+20], %rs368;
	ld.global.u64 	%rd828, [fcbs];
	add.s64 	%rd829, %rd828, %rd824;
	st.u8 	[%rd829+23], %rs367;
	st.u8 	[%rd829+22], %rs368;
	ld.global.u64 	%rd830, [fcbs];
	add.s64 	%rd831, %rd830, %rd824;
	st.u8 	[%rd831+25], %rs367;
	st.u8 	[%rd831+24], %rs368;
	ld.global.u64 	%rd832, [fcbs];
	add.s64 	%rd833, %rd832, %rd824;
	st.u8 	[%rd833+27], %rs367;
	st.u8 	[%rd833+26], %rs368;
	st.global.u8 	[%rd822+1], %rs366;
	ld.global.u64 	%rd834, [fcbs];
	add.s64 	%rd835, %rd834, %rd824;
	st.u8 	[%rd835+28], %rs366;
	st.u8 	[%rd835+29], %rs366;
	st.u8 	[%rd835+30], %rs366;
	st.u8 	[%rd835+31], %rs366;
	st.u8 	[%rd835+32], %rs366;
	st.u8 	[%rd835+33], %rs366;
	st.u8 	[%rd835+34], %rs366;
	st.u8 	[%rd835+35], %rs366;
	st.u8 	[%rd835+36], %rs366;
	st.u8 	[%rd835+37], %rs366;
	st.u8 	[%rd835+38], %rs366;
	st.u8 	[%rd835+39], %rs366;
	st.u8 	[%rd835+40], %rs366;
	st.u8 	[%rd835+41], %rs366;
	st.u8 	[%rd835+42], %rs366;
	st.u8 	[%rd835+43], %rs366;
	st.u8 	[%rd835+44], %rs366;
	st.u8 	[%rd835+45], %rs366;
	st.u8 	[%rd835+46], %rs366;
	st.u8 	[%rd835+47], %rs366;
	st.u8 	[%rd835+48], %rs366;
	ld.global.u64 	%rd836, [fcbs];
	add.s64 	%rd837, %rd836, %rd824;
	st.u8 	[%rd837+49], %rs367;
	st.u8 	[%rd837+48], %rs368;
	ld.global.u64 	%rd838, [fcbs];
	add.s64 	%rd839, %rd838, %rd824;
	st.u8 	[%rd839+51], %rs367;
	st.u8 	[%rd839+50], %rs368;
	ld.global.u64 	%rd840, [fcbs];
	add.s64 	%rd841, %rd840, %rd824;
	st.u8 	[%rd841+53], %rs367;
	st.u8 	[%rd841+52], %rs368;
	ld.global.u64 	%rd842, [fcbs];
	add.s64 	%rd843, %rd842, %rd824;
	st.u8 	[%rd843+55], %rs367;
	st.u8 	[%rd843+54], %rs368;
	st.global.u8 	[%rd822+2], %rs366;
	ld.global.u64 	%rd844, [fcbs];
	add.s64 	%rd845, %rd844, %rd824;
	st.u8 	[%rd845+56], %rs366;
	st.u8 	[%rd845+57], %rs366;
	st.u8 	[%rd845+58], %rs366;
	st.u8 	[%rd845+59], %rs366;
	st.u8 	[%rd845+60], %rs366;
	st.u8 	[%rd845+61], %rs366;
	st.u8 	[%rd845+62], %rs366;
	st.u8 	[%rd845+63], %rs366;
	st.u8 	[%rd845+64], %rs366;
	st.u8 	[%rd845+65], %rs366;
	st.u8 	[%rd845+66], %rs366;
	st.u8 	[%rd845+67], %rs366;
	st.u8 	[%rd845+68], %rs366;
	st.u8 	[%rd845+69], %rs366;
	st.u8 	[%rd845+70], %rs366;
	st.u8 	[%rd845+71], %rs366;
	st.u8 	[%rd845+72], %rs366;
	st.u8 	[%rd845+73], %rs366;
	st.u8 	[%rd845+74], %rs366;
	st.u8 	[%rd845+75], %rs366;
	st.u8 	[%rd845+76], %rs366;
	ld.global.u64 	%rd846, [fcbs];
	add.s64 	%rd847, %rd846, %rd824;
	st.u8 	[%rd847+77], %rs367;
	st.u8 	[%rd847+76], %rs368;
	ld.global.u64 	%rd848, [fcbs];
	add.s64 	%rd849, %rd848, %rd824;
	st.u8 	[%rd849+79], %rs367;
	st.u8 	[%rd849+78], %rs368;
	ld.global.u64 	%rd850, [fcbs];
	add.s64 	%rd851, %rd850, %rd824;
	st.u8 	[%rd851+81], %rs367;
	st.u8 	[%rd851+80], %rs368;
	ld.global.u64 	%rd852, [fcbs];
	add.s64 	%rd853, %rd852, %rd824;
	st.u8 	[%rd853+83], %rs367;
	st.u8 	[%rd853+82], %rs368;
	st.global.u8 	[%rd822+3], %rs366;
	ld.global.u64 	%rd854, [fcbs];
	add.s64 	%rd855, %rd854, %rd824;
	st.u8 	[%rd855+84], %rs366;
	st.u8 	[%rd855+85], %rs366;
	st.u8 	[%rd855+86], %rs366;
	st.u8 	[%rd855+87], %rs366;
	st.u8 	[%rd855+88], %rs366;
	st.u8 	[%rd855+89], %rs366;
	st.u8 	[%rd855+90], %rs366;
	st.u8 	[%rd855+91], %rs366;
	st.u8 	[%rd855+92], %rs366;
	st.u8 	[%rd855+93], %rs366;
	st.u8 	[%rd855+94], %rs366;
	st.u8 	[%rd855+95], %rs366;
	st.u8 	[%rd855+96], %rs366;
	st.u8 	[%rd855+97], %rs366;
	st.u8 	[%rd855+98], %rs366;
	st.u8 	[%rd855+99], %rs366;
	st.u8 	[%rd855+100], %rs366;
	st.u8 	[%rd855+101], %rs366;
	st.u8 	[%rd855+102], %rs366;
	st.u8 	[%rd855+103], %rs366;
	st.u8 	[%rd855+104], %rs366;
	ld.global.u64 	%rd856, [fcbs];
	add.s64 	%rd857, %rd856, %rd824;
	st.u8 	[%rd857+105], %rs367;
	st.u8 	[%rd857+104], %rs368;
	ld.global.u64 	%rd858, [fcbs];
	add.s64 	%rd859, %rd858, %rd824;
	st.u8 	[%rd859+107], %rs367;
	st.u8 	[%rd859+106], %rs368;
	ld.global.u64 	%rd860, [fcbs];
	add.s64 	%rd861, %rd860, %rd824;
	st.u8 	[%rd861+109], %rs367;
	st.u8 	[%rd861+108], %rs368;
	ld.global.u64 	%rd862, [fcbs];
	add.s64 	%rd863, %rd862, %rd824;
	st.u8 	[%rd863+111], %rs367;
	st.u8 	[%rd863+110], %rs368;
	add.s32 	%r1009, %r1009, 4;
	setp.ne.s32 	%p1, %r1009, 1024;
	@%p1 bra 	$L__BB0_1;
	mov.b32 	%r1010, 0;
$L__BB0_3:
	ld.global.u64 	%rd864, [file_content];
	cvt.u64.u32 	%rd865, %r1010;
	add.s64 	%rd866, %rd864, %rd865;
	mov.b16 	%rs369, 0;
	st.u8 	[%rd866], %rs369;
	ld.global.u64 	%rd867, [file_content];
	add.s64 	%rd868, %rd867, %rd865;
	st.u8 	[%rd868+1], %rs369;
	ld.global.u64 	%rd869, [file_content];
	add.s64 	%rd870, %rd869, %rd865;
	st.u8 	[%rd870+2], %rs369;
	ld.global.u64 	%rd871, [file_content];
	add.s64 	%rd872, %rd871, %rd865;
	st.u8 	[%rd872+3], %rs369;
	ld.global.u64 	%rd873, [file_content];
	add.s64 	%rd874, %rd873, %rd865;
	st.u8 	[%rd874+4], %rs369;
	ld.global.u64 	%rd875, [file_content];
	add.s64 	%rd876, %rd875, %rd865;
	st.u8 	[%rd876+5], %rs369;
	ld.global.u64 	%rd877, [file_content];
	add.s64 	%rd878, %rd877, %rd865;
	st.u8 	[%rd878+6], %rs369;
	ld.global.u64 	%rd879, [file_content];
	add.s64 	%rd880, %rd879, %rd865;
	st.u8 	[%rd880+7], %rs369;
	ld.global.u64 	%rd881, [file_content];
	add.s64 	%rd882, %rd881, %rd865;
	st.u8 	[%rd882+8], %rs369;
	ld.global.u64 	%rd883, [file_content];
	add.s64 	%rd884, %rd883, %rd865;
	st.u8 	[%rd884+9], %rs369;
	ld.global.u64 	%rd885, [file_content];
	add.s64 	%rd886, %rd885, %rd865;
	st.u8 	[%rd886+10], %rs369;
	ld.global.u64 	%rd887, [file_content];
	add.s64 	%rd888, %rd887, %rd865;
	st.u8 	[%rd888+11], %rs369;
	ld.global.u64 	%rd889, [file_content];
	add.s64 	%rd890, %rd889, %rd865;
	st.u8 	[%rd890+12], %rs369;
	ld.global.u64 	%rd891, [file_content];
	add.s64 	%rd892, %rd891, %rd865;
	st.u8 	[%rd892+13], %rs369;
	ld.global.u64 	%rd893, [file_content];
	add.s64 	%rd894, %rd893, %rd865;
	st.u8 	[%rd894+14], %rs369;
	ld.global.u64 	%rd895, [file_content];
	add.s64 	%rd896, %rd895, %rd865;
	st.u8 	[%rd896+15], %rs369;
	ld.global.u64 	%rd897, [file_content];
	add.s64 	%rd898, %rd897, %rd865;
	st.u8 	[%rd898+16], %rs369;
	ld.global.u64 	%rd899, [file_content];
	add.s64 	%rd900, %rd899, %rd865;
	st.u8 	[%rd900+17], %rs369;
	ld.global.u64 	%rd901, [file_content];
	add.s64 	%rd902, %rd901, %rd865;
	st.u8 	[%rd902+18], %rs369;
	ld.global.u64 	%rd903, [file_content];
	add.s64 	%rd904, %rd903, %rd865;
	st.u8 	[%rd904+19], %rs369;
	ld.global.u64 	%rd905, [file_content];
	add.s64 	%rd906, %rd905, %rd865;
	st.u8 	[%rd906+20], %rs369;
	ld.global.u64 	%rd907, [file_content];
	add.s64 	%rd908, %rd907, %rd865;
	st.u8 	[%rd908+21], %rs369;
	ld.global.u64 	%rd909, [file_content];
	add.s64 	%rd910, %rd909, %rd865;
	st.u8 	[%rd910+22], %rs369;
	ld.global.u64 	%rd911, [file_content];
	add.s64 	%rd912, %rd911, %rd865;
	st.u8 	[%rd912+23], %rs369;
	ld.global.u64 	%rd913, [file_content];
	add.s64 	%rd914, %rd913, %rd865;
	st.u8 	[%rd914+24], %rs369;
	ld.global.u64 	%rd915, [file_content];
	add.s64 	%rd916, %rd915, %rd865;
	st.u8 	[%rd916+25], %rs369;
	ld.global.u64 	%rd917, [file_content];
	add.s64 	%rd918, %rd917, %rd865;
	st.u8 	[%rd918+26], %rs369;
	ld.global.u64 	%rd919, [file_content];
	add.s64 	%rd920, %rd919, %rd865;
	st.u8 	[%rd920+27], %rs369;
	ld.global.u64 	%rd921, [file_content];
	add.s64 	%rd922, %rd921, %rd865;
	st.u8 	[%rd922+28], %rs369;
	ld.global.u64 	%rd923, [file_content];
	add.s64 	%rd924, %rd923, %rd865;
	st.u8 	[%rd924+29], %rs369;
	ld.global.u64 	%rd925, [file_content];
	add.s64 	%rd926, %rd925, %rd865;
	st.u8 	[%rd926+30], %rs369;
	ld.global.u64 	%rd927, [file_content];
	add.s64 	%rd928, %rd927, %rd865;
	st.u8 	[%rd928+31], %rs369;
	add.s32 	%r1010, %r1010, 32;
	setp.ne.s32 	%p2, %r1010, 1048576;
	@%p2 bra 	$L__BB0_3;
	mov.b32 	%r1011, 0;
	ld.global.u64 	%rd2320, [fcbs];
$L__BB0_5:
	mul.wide.u32 	%rd929, %r1011, 28;
	add.s64 	%rd9, %rd2320, %rd929;
	ld.u8 	%rs370, [%rd9];
	setp.ne.s16 	%p3, %rs370, 116;
	@%p3 bra 	$L__BB0_12;
	ld.u8 	%rs371, [%rd9+1];
	setp.ne.s16 	%p4, %rs371, 46;
	@%p4 bra 	$L__BB0_12;
	ld.u8 	%rs372, [%rd9+2];
	setp.ne.s16 	%p5, %rs372, 116;
	@%p5 bra 	$L__BB0_12;
	ld.u8 	%rs373, [%rd9+3];
	setp.ne.s16 	%p6, %rs373, 120;
	@%p6 bra 	$L__BB0_12;
	ld.u8 	%rs374, [%rd9+4];
	setp.ne.s16 	%p7, %rs374, 116;
	@%p7 bra 	$L__BB0_12;
	ld.u8 	%rs375, [%rd9+5];
	setp.ne.s16 	%p8, %rs375, 0;
	mov.u32 	%r1012, %r1011;
	@%p8 bra 	$L__BB0_12;
$L__BB0_11:
	cvt.u16.u32 	%rs1906, %r1012;
	bra.uni 	$L__BB0_31;
$L__BB0_12:
	ld.u8 	%rs376, [%rd9+28];
	setp.ne.s16 	%p9, %rs376, 116;
	@%p9 bra 	$L__BB0_18;
	ld.u8 	%rs377, [%rd9+29];
	setp.ne.s16 	%p10, %rs377, 46;
	@%p10 bra 	$L__BB0_18;
	ld.u8 	%rs378, [%rd9+30];
	setp.ne.s16 	%p11, %rs378, 116;
	@%p11 bra 	$L__BB0_18;
	ld.u8 	%rs379, [%rd9+31];
	setp.ne.s16 	%p12, %rs379, 120;
	@%p12 bra 	$L__BB0_18;
	ld.u8 	%rs380, [%rd9+32];
	setp.ne.s16 	%p13, %rs380, 116;
	@%p13 bra 	$L__BB0_18;
	ld.u8 	%rs381, [%rd9+33];
	setp.eq.s16 	%p14, %rs381, 0;
	add.s32 	%r1012, %r1011, 1;
	@%p14 bra 	$L__BB0_11;
$L__BB0_18:
	ld.u8 	%rs382, [%rd9+56];
	setp.ne.s16 	%p15, %rs382, 116;
	@%p15 bra 	$L__BB0_24;
	ld.u8 	%rs383, [%rd9+57];
	setp.ne.s16 	%p16, %rs383, 46;
	@%p16 bra 	$L__BB0_24;
	ld.u8 	%rs384, [%rd9+58];
	setp.ne.s16 	%p17, %rs384, 116;
	@%p17 bra 	$L__BB0_24;
	ld.u8 	%rs385, [%rd9+59];
	setp.ne.s16 	%p18, %rs385, 120;
	@%p18 bra 	$L__BB0_24;
	ld.u8 	%rs386, [%rd9+60];
	setp.ne.s16 	%p19, %rs386, 116;
	@%p19 bra 	$L__BB0_24;
	ld.u8 	%rs387, [%rd9+61];
	setp.eq.s16 	%p20, %rs387, 0;
	add.s32 	%r1012, %r1011, 2;
	@%p20 bra 	$L__BB0_11;
$L__BB0_24:
	ld.u8 	%rs388, [%rd9+84];
	setp.ne.s16 	%p21, %rs388, 116;
	@%p21 bra 	$L__BB0_30;
	ld.u8 	%rs389, [%rd9+85];
	setp.ne.s16 	%p22, %rs389, 46;
	@%p22 bra 	$L__BB0_30;
	ld.u8 	%rs390, [%rd9+86];
	setp.ne.s16 	%p23, %rs390, 116;
	@%p23 bra 	$L__BB0_30;
	ld.u8 	%rs391, [%rd9+87];
	setp.ne.s16 	%p24, %rs391, 120;
	@%p24 bra 	$L__BB0_30;
	ld.u8 	%rs392, [%rd9+88];
	setp.ne.s16 	%p25, %rs392, 116;
	@%p25 bra 	$L__BB0_30;
	ld.u8 	%rs393, [%rd9+89];
	setp.eq.s16 	%p26, %rs393, 0;
	add.s32 	%r1012, %r1011, 3;
	@%p26 bra 	$L__BB0_11;
$L__BB0_30:
	add.s32 	%r1011, %r1011, 4;
	setp.ne.s32 	%p27, %r1011, 1024;
	mov.b16 	%rs1906, -536;
	@%p27 bra 	$L__BB0_5;
$L__BB0_31:
	setp.ne.s16 	%p28, %rs1906, -536;
	@%p28 bra 	$L__BB0_143;
	mov.b32 	%r1013, 0;
$L__BB0_33:
	cvt.u64.u32 	%rd930, %r1013;
	add.s64 	%rd10, %rd821, %rd930;
	ld.global.u8 	%rs395, [%rd10];
	setp.eq.s16 	%p29, %rs395, 0;
	mov.u32 	%r1014, %r1013;
	@%p29 bra 	$L__BB0_66;
	add.s32 	%r1014, %r1013, 1;
	ld.global.u8 	%rs396, [%rd10+1];
	setp.eq.s16 	%p30, %rs396, 0;
	@%p30 bra 	$L__BB0_66;
	add.s32 	%r1014, %r1013, 2;
	ld.global.u8 	%rs397, [%rd10+2];
	setp.eq.s16 	%p31, %rs397, 0;
	@%p31 bra 	$L__BB0_66;
	add.s32 	%r1014, %r1013, 3;
	ld.global.u8 	%rs398, [%rd10+3];
	setp.eq.s16 	%p32, %rs398, 0;
	@%p32 bra 	$L__BB0_66;
	add.s32 	%r1014, %r1013, 4;
	ld.global.u8 	%rs399, [%rd10+4];
	setp.eq.s16 	%p33, %rs399, 0;
	@%p33 bra 	$L__BB0_66;
	add.s32 	%r1014, %r1013, 5;
	ld.global.u8 	%rs400, [%rd10+5];
	setp.eq.s16 	%p34, %rs400, 0;
	@%p34 bra 	$L__BB0_66;
	add.s32 	%r1014, %r1013, 6;
	ld.global.u8 	%rs401, [%rd10+6];
	setp.eq.s16 	%p35, %rs401, 0;
	@%p35 bra 	$L__BB0_66;
	add.s32 	%r1014, %r1013, 7;
	ld.global.u8 	%rs402, [%rd10+7];
	setp.eq.s16 	%p36, %rs402, 0;
	@%p36 bra 	$L__BB0_66;
	add.s32 	%r1014, %r1013, 8;
	ld.global.u8 	%rs403, [%rd10+8];
	setp.eq.s16 	%p37, %rs403, 0;
	@%p37 bra 	$L__BB0_66;
	add.s32 	%r1014, %r1013, 9;
	ld.global.u8 	%rs404, [%rd10+9];
	setp.eq.s16 	%p38, %rs404, 0;
	@%p38 bra 	$L__BB0_66;
	add.s32 	%r1014, %r1013, 10;
	ld.global.u8 	%rs405, [%rd10+10];
	setp.eq.s16 	%p39, %rs405, 0;
	@%p39 bra 	$L__BB0_66;
	add.s32 	%r1014, %r1013, 11;
	ld.global.u8 	%rs406, [%rd10+11];
	setp.eq.s16 	%p40, %rs406, 0;
	@%p40 bra 	$L__BB0_66;
	add.s32 	%r1014, %r1013, 12;
	ld.global.u8 	%rs407, [%rd10+12];
	setp.eq.s16 	%p41, %rs407, 0;
	@%p41 bra 	$L__BB0_66;
	add.s32 	%r1014, %r1013, 13;
	ld.global.u8 	%rs408, [%rd10+13];
	setp.eq.s16 	%p42, %rs408, 0;
	@%p42 bra 	$L__BB0_66;
	add.s32 	%r1014, %r1013, 14;
	ld.global.u8 	%rs409, [%rd10+14];
	setp.eq.s16 	%p43, %rs409, 0;
	@%p43 bra 	$L__BB0_66;
	add.s32 	%r1014, %r1013, 15;
	ld.global.u8 	%rs410, [%rd10+15];
	setp.eq.s16 	%p44, %rs410, 0;
	@%p44 bra 	$L__BB0_66;
	add.s32 	%r1014, %r1013, 16;
	ld.global.u8 	%rs411, [%rd10+16];
	setp.eq.s16 	%p45, %rs411, 0;
	@%p45 bra 	$L__BB0_66;
	add.s32 	%r1014, %r1013, 17;
	ld.global.u8 	%rs412, [%rd10+17];
	setp.eq.s16 	%p46, %rs412, 0;
	@%p46 bra 	$L__BB0_66;
	add.s32 	%r1014, %r1013, 18;
	ld.global.u8 	%rs413, [%rd10+18];
	setp.eq.s16 	%p47, %rs413, 0;
	@%p47 bra 	$L__BB0_66;
	add.s32 	%r1014, %r1013, 19;
	ld.global.u8 	%rs414, [%rd10+19];
	setp.eq.s16 	%p48, %rs414, 0;
	@%p48 bra 	$L__BB0_66;
	add.s32 	%r1014, %r1013, 20;
	ld.global.u8 	%rs415, [%rd10+20];
	setp.eq.s16 	%p49, %rs415, 0;
	@%p49 bra 	$L__BB0_66;
	add.s32 	%r1014, %r1013, 21;
	ld.global.u8 	%rs416, [%rd10+21];
	setp.eq.s16 	%p50, %rs416, 0;
	@%p50 bra 	$L__BB0_66;
	add.s32 	%r1014, %r1013, 22;
	ld.global.u8 	%rs417, [%rd10+22];
	setp.eq.s16 	%p51, %rs417, 0;
	@%p51 bra 	$L__BB0_66;
	add.s32 	%r1014, %r1013, 23;
	ld.global.u8 	%rs418, [%rd10+23];
	setp.eq.s16 	%p52, %rs418, 0;
	@%p52 bra 	$L__BB0_66;
	add.s32 	%r1014, %r1013, 24;
	ld.global.u8 	%rs419, [%rd10+24];
	setp.eq.s16 	%p53, %rs419, 0;
	@%p53 bra 	$L__BB0_66;
	add.s32 	%r1014, %r1013, 25;
	ld.global.u8 	%rs420, [%rd10+25];
	setp.eq.s16 	%p54, %rs420, 0;
	@%p54 bra 	$L__BB0_66;
	add.s32 	%r1014, %r1013, 26;
	ld.global.u8 	%rs421, [%rd10+26];
	setp.eq.s16 	%p55, %rs421, 0;
	@%p55 bra 	$L__BB0_66;
	add.s32 	%r1014, %r1013, 27;
	ld.global.u8 	%rs422, [%rd10+27];
	setp.eq.s16 	%p56, %rs422, 0;
	@%p56 bra 	$L__BB0_66;
	add.s32 	%r1014, %r1013, 28;
	ld.global.u8 	%rs423, [%rd10+28];
	setp.eq.s16 	%p57, %rs423, 0;
	@%p57 bra 	$L__BB0_66;
	add.s32 	%r1014, %r1013, 29;
	ld.global.u8 	%rs424, [%rd10+29];
	setp.eq.s16 	%p58, %rs424, 0;
	@%p58 bra 	$L__BB0_66;
	add.s32 	%r1014, %r1013, 30;
	ld.global.u8 	%rs425, [%rd10+30];
	setp.eq.s16 	%p59, %rs425, 0;
	@%p59 bra 	$L__BB0_66;
	add.s32 	%r1014, %r1013, 31;
	ld.global.u8 	%rs426, [%rd10+31];
	setp.eq.s16 	%p60, %rs426, 0;
	@%p60 bra 	$L__BB0_66;
	add.s32 	%r1013, %r1013, 32;
	setp.eq.s32 	%p61, %r1013, 1024;
	@%p61 bra 	$L__BB0_189;
	bra.uni 	$L__BB0_33;
$L__BB0_66:
	mov.b32 	%r1015, 0;
$L__BB0_67:
	mul.wide.u32 	%rd932, %r1015, 28;
	add.s64 	%rd11, %rd2320, %rd932;
	ld.u8 	%rs427, [%rd11];
	setp.eq.s16 	%p62, %rs427, 0;
	mov.u32 	%r1016, %r1015;
	@%p62 bra 	$L__BB0_100;
	add.s32 	%r1016, %r1015, 1;
	ld.u8 	%rs428, [%rd11+28];
	setp.eq.s16 	%p63, %rs428, 0;
	@%p63 bra 	$L__BB0_100;
	add.s32 	%r1016, %r1015, 2;
	ld.u8 	%rs429, [%rd11+56];
	setp.eq.s16 	%p64, %rs429, 0;
	@%p64 bra 	$L__BB0_100;
	add.s32 	%r1016, %r1015, 3;
	ld.u8 	%rs430, [%rd11+84];
	setp.eq.s16 	%p65, %rs430, 0;
	@%p65 bra 	$L__BB0_100;
	add.s32 	%r1016, %r1015, 4;
	ld.u8 	%rs431, [%rd11+112];
	setp.eq.s16 	%p66, %rs431, 0;
	@%p66 bra 	$L__BB0_100;
	add.s32 	%r1016, %r1015, 5;
	ld.u8 	%rs432, [%rd11+140];
	setp.eq.s16 	%p67, %rs432, 0;
	@%p67 bra 	$L__BB0_100;
	add.s32 	%r1016, %r1015, 6;
	ld.u8 	%rs433, [%rd11+168];
	setp.eq.s16 	%p68, %rs433, 0;
	@%p68 bra 	$L__BB0_100;
	add.s32 	%r1016, %r1015, 7;
	ld.u8 	%rs434, [%rd11+196];
	setp.eq.s16 	%p69, %rs434, 0;
	@%p69 bra 	$L__BB0_100;
	add.s32 	%r1016, %r1015, 8;
	ld.u8 	%rs435, [%rd11+224];
	setp.eq.s16 	%p70, %rs435, 0;
	@%p70 bra 	$L__BB0_100;
	add.s32 	%r1016, %r1015, 9;
	ld.u8 	%rs436, [%rd11+252];
	setp.eq.s16 	%p71, %rs436, 0;
	@%p71 bra 	$L__BB0_100;
	add.s32 	%r1016, %r1015, 10;
	ld.u8 	%rs437, [%rd11+280];
	setp.eq.s16 	%p72, %rs437, 0;
	@%p72 bra 	$L__BB0_100;
	add.s32 	%r1016, %r1015, 11;
	ld.u8 	%rs438, [%rd11+308];
	setp.eq.s16 	%p73, %rs438, 0;
	@%p73 bra 	$L__BB0_100;
	add.s32 	%r1016, %r1015, 12;
	ld.u8 	%rs439, [%rd11+336];
	setp.eq.s16 	%p74, %rs439, 0;
	@%p74 bra 	$L__BB0_100;
	add.s32 	%r1016, %r1015, 13;
	ld.u8 	%rs440, [%rd11+364];
	setp.eq.s16 	%p75, %rs440, 0;
	@%p75 bra 	$L__BB0_100;
	add.s32 	%r1016, %r1015, 14;
	ld.u8 	%rs441, [%rd11+392];
	setp.eq.s16 	%p76, %rs441, 0;
	@%p76 bra 	$L__BB0_100;
	add.s32 	%r1016, %r1015, 15;
	ld.u8 	%rs442, [%rd11+420];
	setp.eq.s16 	%p77, %rs442, 0;
	@%p77 bra 	$L__BB0_100;
	add.s32 	%r1016, %r1015, 16;
	ld.u8 	%rs443, [%rd11+448];
	setp.eq.s16 	%p78, %rs443, 0;
	@%p78 bra 	$L__BB0_100;
	add.s32 	%r1016, %r1015, 17;
	ld.u8 	%rs444, [%rd11+476];
	setp.eq.s16 	%p79, %rs444, 0;
	@%p79 bra 	$L__BB0_100;
	add.s32 	%r1016, %r1015, 18;
	ld.u8 	%rs445, [%rd11+504];
	setp.eq.s16 	%p80, %rs445, 0;
	@%p80 bra 	$L__BB0_100;
	add.s32 	%r1016, %r1015, 19;
	ld.u8 	%rs446, [%rd11+532];
	setp.eq.s16 	%p81, %rs446, 0;
	@%p81 bra 	$L__BB0_100;
	add.s32 	%r1016, %r1015, 20;
	ld.u8 	%rs447, [%rd11+560];
	setp.eq.s16 	%p82, %rs447, 0;
	@%p82 bra 	$L__BB0_100;
	add.s32 	%r1016, %r1015, 21;
	ld.u8 	%rs448, [%rd11+588];
	setp.eq.s16 	%p83, %rs448, 0;
	@%p83 bra 	$L__BB0_100;
	add.s32 	%r1016, %r1015, 22;
	ld.u8 	%rs449, [%rd11+616];
	setp.eq.s16 	%p84, %rs449, 0;
	@%p84 bra 	$L__BB0_100;
	add.s32 	%r1016, %r1015, 23;
	ld.u8 	%rs450, [%rd11+644];
	setp.eq.s16 	%p85, %rs450, 0;
	@%p85 bra 	$L__BB0_100;
	add.s32 	%r1016, %r1015, 24;
	ld.u8 	%rs451, [%rd11+672];
	setp.eq.s16 	%p86, %rs451, 0;
	@%p86 bra 	$L__BB0_100;
	add.s32 	%r1016, %r1015, 25;
	ld.u8 	%rs452, [%rd11+700];
	setp.eq.s16 	%p87, %rs452, 0;
	@%p87 bra 	$L__BB0_100;
	add.s32 	%r1016, %r1015, 26;
	ld.u8 	%rs453, [%rd11+728];
	setp.eq.s16 	%p88, %rs453, 0;
	@%p88 bra 	$L__BB0_100;
	add.s32 	%r1016, %r1015, 27;
	ld.u8 	%rs454, [%rd11+756];
	setp.eq.s16 	%p89, %rs454, 0;
	@%p89 bra 	$L__BB0_100;
	add.s32 	%r1016, %r1015, 28;
	ld.u8 	%rs455, [%rd11+784];
	setp.eq.s16 	%p90, %rs455, 0;
	@%p90 bra 	$L__BB0_100;
	add.s32 	%r1016, %r1015, 29;
	ld.u8 	%rs456, [%rd11+812];
	setp.eq.s16 	%p91, %rs456, 0;
	@%p91 bra 	$L__BB0_100;
	add.s32 	%r1016, %r1015, 30;
	ld.u8 	%rs457, [%rd11+840];
	setp.eq.s16 	%p92, %rs457, 0;
	@%p92 bra 	$L__BB0_100;
	add.s32 	%r1016, %r1015, 31;
	ld.u8 	%rs458, [%rd11+868];
	setp.eq.s16 	%p93, %rs458, 0;
	@%p93 bra 	$L__BB0_100;
	add.s32 	%r1015, %r1015, 32;
	setp.eq.s32 	%p94, %r1015, 1024;
	@%p94 bra 	$L__BB0_189;
	bra.uni 	$L__BB0_67;
$L__BB0_100:
	cvt.u16.u32 	%rs1906, %r1016;
	ld.global.u16 	%rs459, [fileCreatedTimeCount];
	add.s16 	%rs460, %rs459, 1;
	st.global.u16 	[fileCreatedTimeCount], %rs460;
	cvt.u64.u32 	%rd933, %r1014;
	add.s64 	%rd935, %rd821, %rd933;
	mov.b16 	%rs461, 1;
	st.global.u8 	[%rd935], %rs461;
	mul.wide.u32 	%rd936, %r1016, 28;
	add.s64 	%rd937, %rd2320, %rd936;
	mov.b16 	%rs462, 116;
	st.u8 	[%rd937], %rs462;
	mov.b16 	%rs463, 46;
	st.u8 	[%rd937+1], %rs463;
	st.u8 	[%rd937+2], %rs462;
	mov.b16 	%rs464, 120;
	st.u8 	[%rd937+3], %rs464;
	st.u8 	[%rd937+4], %rs462;
	mov.b16 	%rs465, 0;
	st.u8 	[%rd937+5], %rs465;
	ld.global.u16 	%rs466, [fileCreatedTimeCount];
	ld.global.u64 	%rd938, [fcbs];
	add.s64 	%rd939, %rd938, %rd936;
	shr.u16 	%rs467, %rs466, 8;
	st.u8 	[%rd939+23], %rs467;
	st.u8 	[%rd939+22], %rs466;
	ld.global.u16 	%rs468, [fileCreatedTimeCount];
	ld.global.u64 	%rd940, [fcbs];
	add.s64 	%rd941, %rd940, %rd936;
	shr.u16 	%rs469, %rs468, 8;
	st.u8 	[%rd941+25], %rs469;
	st.u8 	[%rd941+24], %rs468;
	ld.global.u64 	%rd942, [fcbs];
	add.s64 	%rd943, %rd942, %rd936;
	st.u8 	[%rd943+21], %rs465;
	st.u8 	[%rd943+20], %rs465;
	ld.global.u64 	%rd944, [fcbs];
	add.s64 	%rd945, %rd944, %rd936;
	shr.u32 	%r620, %r1014, 8;
	st.u8 	[%rd945+27], %r620;
	st.u8 	[%rd945+26], %r1014;
	ld.global.u16 	%rs470, [fileCreatedTimeCount];
	setp.gt.u16 	%p95, %rs470, -537;
	@%p95 bra 	$L__BB0_102;
	ld.global.u64 	%rd2320, [fcbs];
	bra.uni 	$L__BB0_143;
$L__BB0_102:
	mov.b32 	%r1017, 0;
	ld.global.u64 	%rd2320, [fcbs];
$L__BB0_103:
	mul.wide.u32 	%rd946, %r1017, 28;
	add.s64 	%rd947, %rd2320, %rd946;
	ld.u8 	%rs471, [%rd947];
	setp.eq.s16 	%p96, %rs471, 0;
	@%p96 bra 	$L__BB0_124;
	mov.b32 	%r1018, 0;
$L__BB0_105:
	mul.wide.u32 	%rd948, %r1018, 28;
	add.s64 	%rd2228, %rd2320, %rd948;
	ld.u8 	%rs1894, [%rd2228];
	setp.eq.s16 	%p97, %rs1894, 0;
	setp.eq.s32 	%p98, %r1017, %r1018;
	or.pred  	%p99, %p98, %p97;
	@%p99 bra 	$L__BB0_123;
	mul.wide.u32 	%rd949, %r1017, 28;
	add.s64 	%rd950, %rd2320, %rd949;
	add.s64 	%rd19, %rd950, 22;
	ld.u8 	%rs472, [%rd950+22];
	ld.u8 	%rs473, [%rd950+23];
	shl.b16 	%rs474, %rs473, 8;
	or.b16  	%rs475, %rs474, %rs472;
	ld.u8 	%rs476, [%rd2228+22];
	ld.u8 	%rs477, [%rd2228+23];
	shl.b16 	%rs478, %rs477, 8;
	or.b16  	%rs5, %rs478, %rs476;
	setp.ge.u16 	%p100, %rs475, %rs5;
	@%p100 bra 	$L__BB0_123;
	mov.b16 	%rs479, 0;
	st.local.u8 	[%rd3], %rs479;
	st.local.u8 	[%rd3+1], %rs479;
	st.local.u8 	[%rd3+2], %rs479;
	st.local.u8 	[%rd3+3], %rs479;
	st.local.u8 	[%rd3+4], %rs479;
	st.local.u8 	[%rd3+5], %rs479;
	st.local.u8 	[%rd3+6], %rs479;
	st.local.u8 	[%rd3+7], %rs479;
	st.local.u8 	[%rd3+8], %rs479;
	st.local.u8 	[%rd3+9], %rs479;
	st.local.u8 	[%rd3+10], %rs479;
	st.local.u8 	[%rd3+11], %rs479;
	st.local.u8 	[%rd3+12], %rs479;
	st.local.u8 	[%rd3+13], %rs479;
	st.local.u8 	[%rd3+14], %rs479;
	st.local.u8 	[%rd3+15], %rs479;
	st.local.u8 	[%rd3+16], %rs479;
	st.local.u8 	[%rd3+17], %rs479;
	st.local.u8 	[%rd3+18], %rs479;
	st.local.u8 	[%rd3+19], %rs479;
	mov.b32 	%r1019, 0;
$L__BB0_108:
	mov.u32 	%r81, %r1019;
	cvt.u64.u32 	%rd951, %r81;
	add.s64 	%rd952, %rd2228, %rd951;
	ld.u8 	%rs480, [%rd952];
	setp.ne.s16 	%p101, %rs480, 0;
	add.s32 	%r1019, %r81, 1;
	@%p101 bra 	$L__BB0_108;
	setp.eq.s32 	%p102, %r81, 0;
	mov.u64 	%rd2225, %rd3;
	@%p102 bra 	$L__BB0_112;
	mov.b32 	%r1020, 0;
	mov.u64 	%rd2223, %rd2228;
	mov.u64 	%rd2225, %rd3;
$L__BB0_111:
	st.local.u8 	[%rd2225], %rs1894;
	add.s64 	%rd2225, %rd2225, 1;
	add.s64 	%rd23, %rd2223, 1;
	ld.u8 	%rs1894, [%rd2223+1];
	add.s32 	%r1020, %r1020, 1;
	setp.ne.s16 	%p103, %rs1894, 0;
	setp.lt.u32 	%p104, %r1020, %r81;
	and.pred  	%p105, %p103, %p104;
	mov.u64 	%rd2223, %rd23;
	@%p105 bra 	$L__BB0_111;
$L__BB0_112:
	mov.b16 	%rs481, 0;
	st.local.u8 	[%rd2225], %rs481;
	ld.u8 	%rs482, [%rd2228+20];
	ld.u8 	%rs483, [%rd2228+21];
	shl.b16 	%rs484, %rs483, 8;
	or.b16  	%rs8, %rs484, %rs482;
	st.local.u8 	[%rd3+21], %rs483;
	st.local.u8 	[%rd3+20], %rs482;
	ld.u8 	%rs485, [%rd2228+26];
	ld.u8 	%rs486, [%rd2228+27];
	shl.b16 	%rs487, %rs486, 8;
	or.b16  	%rs9, %rs487, %rs485;
	st.local.u8 	[%rd3+27], %rs486;
	st.local.u8 	[%rd3+26], %rs485;
	shr.u16 	%rs488, %rs5, 8;
	st.local.u8 	[%rd3+23], %rs488;
	st.local.u8 	[%rd3+22], %rs5;
	ld.u8 	%rs489, [%rd2228+24];
	ld.u8 	%rs490, [%rd2228+25];
	shl.b16 	%rs491, %rs490, 8;
	or.b16  	%rs10, %rs491, %rs489;
	st.local.u8 	[%rd3+25], %rs490;
	st.local.u8 	[%rd3+24], %rs489;
	add.s64 	%rd2226, %rd19, -22;
	mov.b32 	%r1021, 0;
$L__BB0_113:
	mov.u32 	%r85, %r1021;
	cvt.u64.u32 	%rd953, %r85;
	add.s64 	%rd954, %rd2226, %rd953;
	ld.u8 	%rs492, [%rd954];
	setp.ne.s16 	%p106, %rs492, 0;
	add.s32 	%r1021, %r85, 1;
	@%p106 bra 	$L__BB0_113;
	ld.u8 	%rs1895, [%rd2226];
	setp.eq.s16 	%p107, %rs1895, 0;
	setp.eq.s32 	%p108, %r85, 0;
	or.pred  	%p109, %p107, %p108;
	@%p109 bra 	$L__BB0_117;
	mov.b32 	%r1022, 0;
$L__BB0_116:
	st.u8 	[%rd2228], %rs1895;
	add.s64 	%rd2228, %rd2228, 1;
	add.s64 	%rd29, %rd2226, 1;
	ld.u8 	%rs1895, [%rd2226+1];
	add.s32 	%r1022, %r1022, 1;
	setp.ne.s16 	%p110, %rs1895, 0;
	setp.lt.u32 	%p111, %r1022, %r85;
	and.pred  	%p112, %p110, %p111;
	mov.u64 	%rd2226, %rd29;
	@%p112 bra 	$L__BB0_116;
$L__BB0_117:
	mov.b16 	%rs493, 0;
	st.u8 	[%rd2228], %rs493;
	ld.global.u64 	%rd955, [fcbs];
	mul.wide.u32 	%rd956, %r1017, 28;
	add.s64 	%rd957, %rd955, %rd956;
	ld.u8 	%rs494, [%rd957+20];
	ld.u8 	%rs495, [%rd957+21];
	mul.wide.u32 	%rd958, %r1018, 28;
	add.s64 	%rd959, %rd955, %rd958;
	st.u8 	[%rd959+21], %rs495;
	st.u8 	[%rd959+20], %rs494;
	ld.global.u64 	%rd960, [fcbs];
	add.s64 	%rd961, %rd960, %rd956;
	ld.u8 	%rs496, [%rd961+26];
	ld.u8 	%rs497, [%rd961+27];
	add.s64 	%rd962, %rd960, %rd958;
	st.u8 	[%rd962+27], %rs497;
	st.u8 	[%rd962+26], %rs496;
	ld.global.u64 	%rd963, [fcbs];
	add.s64 	%rd964, %rd963, %rd956;
	ld.u8 	%rs498, [%rd964+22];
	ld.u8 	%rs499, [%rd964+23];
	add.s64 	%rd965, %rd963, %rd958;
	st.u8 	[%rd965+23], %rs499;
	st.u8 	[%rd965+22], %rs498;
	ld.global.u64 	%rd966, [fcbs];
	add.s64 	%rd967, %rd966, %rd956;
	ld.u8 	%rs500, [%rd967+24];
	ld.u8 	%rs501, [%rd967+25];
	add.s64 	%rd968, %rd966, %rd958;
	st.u8 	[%rd968+25], %rs501;
	st.u8 	[%rd968+24], %rs500;
	ld.global.u64 	%rd969, [fcbs];
	add.s64 	%rd2231, %rd969, %rd956;
	mov.b32 	%r1023, 0;
$L__BB0_118:
	mov.u32 	%r89, %r1023;
	cvt.u64.u32 	%rd970, %r89;
	add.s64 	%rd971, %rd3, %rd970;
	ld.local.u8 	%rs502, [%rd971];
	setp.ne.s16 	%p113, %rs502, 0;
	add.s32 	%r1023, %r89, 1;
	@%p113 bra 	$L__BB0_118;
	ld.local.u8 	%rs1896, [%rd3];
	setp.eq.s16 	%p114, %rs1896, 0;
	setp.eq.s32 	%p115, %r89, 0;
	or.pred  	%p116, %p114, %p115;
	@%p116 bra 	$L__BB0_122;
	mov.b32 	%r1024, 0;
	mov.u64 	%rd2229, %rd3;
$L__BB0_121:
	st.u8 	[%rd2231], %rs1896;
	add.s64 	%rd2231, %rd2231, 1;
	add.s64 	%rd35, %rd2229, 1;
	ld.local.u8 	%rs1896, [%rd2229+1];
	add.s32 	%r1024, %r1024, 1;
	setp.ne.s16 	%p117, %rs1896, 0;
	setp.lt.u32 	%p118, %r1024, %r89;
	and.pred  	%p119, %p117, %p118;
	mov.u64 	%rd2229, %rd35;
	@%p119 bra 	$L__BB0_121;
$L__BB0_122:
	mov.b16 	%rs503, 0;
	st.u8 	[%rd2231], %rs503;
	ld.global.u64 	%rd972, [fcbs];
	add.s64 	%rd974, %rd972, %rd956;
	shr.u16 	%rs504, %rs8, 8;
	st.u8 	[%rd974+21], %rs504;
	st.u8 	[%rd974+20], %rs8;
	ld.global.u64 	%rd975, [fcbs];
	add.s64 	%rd976, %rd975, %rd956;
	shr.u16 	%rs505, %rs9, 8;
	st.u8 	[%rd976+27], %rs505;
	st.u8 	[%rd976+26], %rs9;
	ld.global.u64 	%rd977, [fcbs];
	add.s64 	%rd978, %rd977, %rd956;
	shr.u16 	%rs506, %rs5, 8;
	st.u8 	[%rd978+23], %rs506;
	st.u8 	[%rd978+22], %rs5;
	ld.global.u64 	%rd979, [fcbs];
	add.s64 	%rd980, %rd979, %rd956;
	shr.u16 	%rs507, %rs10, 8;
	st.u8 	[%rd980+25], %rs507;
	st.u8 	[%rd980+24], %rs10;
	ld.global.u64 	%rd2320, [fcbs];
$L__BB0_123:
	add.s32 	%r1018, %r1018, 1;
	setp.ne.s32 	%p120, %r1018, 1024;
	@%p120 bra 	$L__BB0_105;
$L__BB0_124:
	add.s32 	%r1017, %r1017, 1;
	setp.ne.s32 	%p121, %r1017, 1024;
	@%p121 bra 	$L__BB0_103;
	mov.b16 	%rs1898, 1;
	st.global.u16 	[fileCreatedTimeCount], %rs1898;
	mov.b32 	%r1025, 0;
$L__BB0_126:
	mul.wide.u32 	%rd981, %r1025, 28;
	add.s64 	%rd43, %rd2320, %rd981;
	ld.u8 	%rs509, [%rd43];
	setp.eq.s16 	%p122, %rs509, 0;
	@%p122 bra 	$L__BB0_128;
	st.u8 	[%rd43+22], %rs1898;
	shr.u16 	%rs510, %rs1898, 8;
	st.u8 	[%rd43+23], %rs510;
	ld.global.u16 	%rs511, [fileCreatedTimeCount];
	add.s16 	%rs1898, %rs511, 1;
	st.global.u16 	[fileCreatedTimeCount], %rs1898;
	ld.global.u64 	%rd2320, [fcbs];
$L__BB0_128:
	add.s64 	%rd46, %rd2320, %rd981;
	ld.u8 	%rs512, [%rd46+28];
	setp.eq.s16 	%p123, %rs512, 0;
	@%p123 bra 	$L__BB0_130;
	st.u8 	[%rd46+50], %rs1898;
	shr.u16 	%rs513, %rs1898, 8;
	st.u8 	[%rd46+51], %rs513;
	ld.global.u16 	%rs514, [fileCreatedTimeCount];
	add.s16 	%rs1898, %rs514, 1;
	st.global.u16 	[fileCreatedTimeCount], %rs1898;
	ld.global.u64 	%rd2320, [fcbs];
$L__BB0_130:
	add.s64 	%rd49, %rd2320, %rd981;
	ld.u8 	%rs515, [%rd49+56];
	setp.eq.s16 	%p124, %rs515, 0;
	@%p124 bra 	$L__BB0_132;
	st.u8 	[%rd49+78], %rs1898;
	shr.u16 	%rs516, %rs1898, 8;
	st.u8 	[%rd49+79], %rs516;
	ld.global.u16 	%rs517, [fileCreatedTimeCount];
	add.s16 	%rs1898, %rs517, 1;
	st.global.u16 	[fileCreatedTimeCount], %rs1898;
	ld.global.u64 	%rd2320, [fcbs];
$L__BB0_132:
	add.s64 	%rd52, %rd2320, %rd981;
	ld.u8 	%rs518, [%rd52+84];
	setp.eq.s16 	%p125, %rs518, 0;
	@%p125 bra 	$L__BB0_134;
	st.u8 	[%rd52+106], %rs1898;
	shr.u16 	%rs519, %rs1898, 8;
	st.u8 	[%rd52+107], %rs519;
	ld.global.u16 	%rs520, [fileCreatedTimeCount];
	add.s16 	%rs1898, %rs520, 1;
	st.global.u16 	[fileCreatedTimeCount], %rs1898;
	ld.global.u64 	%rd2320, [fcbs];
$L__BB0_134:
	add.s64 	%rd55, %rd2320, %rd981;
	ld.u8 	%rs521, [%rd55+112];
	setp.eq.s16 	%p126, %rs521, 0;
	@%p126 bra 	$L__BB0_136;
	st.u8 	[%rd55+134], %rs1898;
	shr.u16 	%rs522, %rs1898, 8;
	st.u8 	[%rd55+135], %rs522;
	ld.global.u16 	%rs523, [fileCreatedTimeCount];
	add.s16 	%rs1898, %rs523, 1;
	st.global.u16 	[fileCreatedTimeCount], %rs1898;
	ld.global.u64 	%rd2320, [fcbs];
$L__BB0_136:
	add.s64 	%rd58, %rd2320, %rd981;
	ld.u8 	%rs524, [%rd58+140];
	setp.eq.s16 	%p127, %rs524, 0;
	@%p127 bra 	$L__BB0_138;
	st.u8 	[%rd58+162], %rs1898;
	shr.u16 	%rs525, %rs1898, 8;
	st.u8 	[%rd58+163], %rs525;
	ld.global.u16 	%rs526, [fileCreatedTimeCount];
	add.s16 	%rs1898, %rs526, 1;
	st.global.u16 	[fileCreatedTimeCount], %rs1898;
	ld.global.u64 	%rd2320, [fcbs];
$L__BB0_138:
	add.s64 	%rd61, %rd2320, %rd981;
	ld.u8 	%rs527, [%rd61+168];
	setp.eq.s16 	%p128, %rs527, 0;
	@%p128 bra 	$L__BB0_140;
	st.u8 	[%rd61+190], %rs1898;
	shr.u16 	%rs528, %rs1898, 8;
	st.u8 	[%rd61+191], %rs528;
	ld.global.u16 	%rs529, [fileCreatedTimeCount];
	add.s16 	%rs1898, %rs529, 1;
	st.global.u16 	[fileCreatedTimeCount], %rs1898;
	ld.global.u64 	%rd2320, [fcbs];
$L__BB0_140:
	add.s64 	%rd64, %rd2320, %rd981;
	ld.u8 	%rs530, [%rd64+196];
	setp.eq.s16 	%p129, %rs530, 0;
	@%p129 bra 	$L__BB0_142;
	st.u8 	[%rd64+218], %rs1898;
	shr.u16 	%rs531, %rs1898, 8;
	st.u8 	[%rd64+219], %rs531;
	ld.global.u16 	%rs532, [fileCreatedTimeCount];
	add.s16 	%rs1898, %rs532, 1;
	st.global.u16 	[fileCreatedTimeCount], %rs1898;
	ld.global.u64 	%rd2320, [fcbs];
$L__BB0_142:
	add.s32 	%r1025, %r1025, 8;
	setp.ne.s32 	%p130, %r1025, 1024;
	@%p130 bra 	$L__BB0_126;
$L__BB0_143:
	cvt.u64.u16 	%rd68, %rs1906;
	cvt.u32.u16 	%r630, %rs1906;
	mul.wide.u32 	%rd989, %r630, 28;
	add.s64 	%rd990, %rd2320, %rd989;
	add.s64 	%rd69, %rd990, 20;
	ld.u8 	%rs533, [%rd990+20];
	ld.u8 	%rs534, [%rd990+21];
	shl.b16 	%rs535, %rs534, 8;
	or.b16  	%rs35, %rs535, %rs533;
	setp.eq.s16 	%p131, %rs35, 0;
	@%p131 bra 	$L__BB0_146;
	ld.u8 	%rs536, [%rd69+6];
	ld.u8 	%rs537, [%rd69+7];
	shl.b16 	%rs538, %rs537, 8;
	or.b16  	%rs539, %rs538, %rs536;
	mul.wide.u16 	%r1026, %rs539, 1024;
	cvt.u32.u16 	%r631, %rs35;
	setp.ge.u32 	%p132, %r1026, %r631;
	@%p132 bra 	$L__BB0_146;
$L__BB0_145:
	ld.global.u64 	%rd991, [file_content];
	cvt.u64.u32 	%rd992, %r1026;
	add.s64 	%rd993, %rd991, %rd992;
	mov.b16 	%rs540, 0;
	st.u8 	[%rd993], %rs540;
	add.s32 	%r1026, %r1026, 1;
	ld.global.u64 	%rd2320, [fcbs];
	mad.lo.s64 	%rd994, %rd68, 28, %rd2320;
	ld.u8 	%r632, [%rd994+20];
	ld.u8 	%r633, [%rd994+21];
	shl.b32 	%r634, %r633, 8;
	or.b32  	%r635, %r634, %r632;
	setp.lt.u32 	%p133, %r1026, %r635;
	@%p133 bra 	$L__BB0_145;
$L__BB0_146:
	ld.global.u16 	%rs541, [fileModifiedTimeCount];
	add.s16 	%rs542, %rs541, 1;
	st.global.u16 	[fileModifiedTimeCount], %rs542;
	mul.lo.s64 	%rd995, %rd68, 28;
	add.s64 	%rd996, %rd2320, %rd995;
	ld.u8 	%r636, [%rd996+26];
	ld.u8 	%r637, [%rd996+27];
	shl.b32 	%r638, %r637, 8;
	or.b32  	%r639, %r638, %r636;
	ld.global.u8 	%rs543, [%rd2];
	ld.global.u64 	%rd997, [file_content];
	mul.wide.u32 	%rd998, %r639, 1024;
	add.s64 	%rd999, %rd997, %rd998;
	st.u8 	[%rd999], %rs543;
	ld.global.u8 	%rs544, [%rd2+1];
	ld.global.u64 	%rd1000, [file_content];
	add.s64 	%rd1001, %rd1000, %rd998;
	st.u8 	[%rd1001+1], %rs544;
	ld.global.u8 	%rs545, [%rd2+2];
	ld.global.u64 	%rd1002, [file_content];
	add.s64 	%rd1003, %rd1002, %rd998;
	st.u8 	[%rd1003+2], %rs545;
	ld.global.u8 	%rs546, [%rd2+3];
	ld.global.u64 	%rd1004, [file_content];
	add.s64 	%rd1005, %rd1004, %rd998;
	st.u8 	[%rd1005+3], %rs546;
	ld.global.u8 	%rs547, [%rd2+4];
	ld.global.u64 	%rd1006, [file_content];
	add.s64 	%rd1007, %rd1006, %rd998;
	st.u8 	[%rd1007+4], %rs547;
	ld.global.u8 	%rs548, [%rd2+5];
	ld.global.u64 	%rd1008, [file_content];
	add.s64 	%rd1009, %rd1008, %rd998;
	st.u8 	[%rd1009+5], %rs548;
	ld.global.u8 	%rs549, [%rd2+6];
	ld.global.u64 	%rd1010, [file_content];
	add.s64 	%rd1011, %rd1010, %rd998;
	st.u8 	[%rd1011+6], %rs549;
	ld.global.u8 	%rs550, [%rd2+7];
	ld.global.u64 	%rd1012, [file_content];
	add.s64 	%rd1013, %rd1012, %rd998;
	st.u8 	[%rd1013+7], %rs550;
	ld.global.u8 	%rs551, [%rd2+8];
	ld.global.u64 	%rd1014, [file_content];
	add.s64 	%rd1015, %rd1014, %rd998;
	st.u8 	[%rd1015+8], %rs551;
	ld.global.u8 	%rs552, [%rd2+9];
	ld.global.u64 	%rd1016, [file_content];
	add.s64 	%rd1017, %rd1016, %rd998;
	st.u8 	[%rd1017+9], %rs552;
	ld.global.u8 	%rs553, [%rd2+10];
	ld.global.u64 	%rd1018, [file_content];
	add.s64 	%rd1019, %rd1018, %rd998;
	st.u8 	[%rd1019+10], %rs553;
	ld.global.u8 	%rs554, [%rd2+11];
	ld.global.u64 	%rd1020, [file_content];
	add.s64 	%rd1021, %rd1020, %rd998;
	st.u8 	[%rd1021+11], %rs554;
	ld.global.u8 	%rs555, [%rd2+12];
	ld.global.u64 	%rd1022, [file_content];
	add.s64 	%rd1023, %rd1022, %rd998;
	st.u8 	[%rd1023+12], %rs555;
	ld.global.u8 	%rs556, [%rd2+13];
	ld.global.u64 	%rd1024, [file_content];
	add.s64 	%rd1025, %rd1024, %rd998;
	st.u8 	[%rd1025+13], %rs556;
	ld.global.u8 	%rs557, [%rd2+14];
	ld.global.u64 	%rd1026, [file_content];
	add.s64 	%rd1027, %rd1026, %rd998;
	st.u8 	[%rd1027+14], %rs557;
	ld.global.u8 	%rs558, [%rd2+15];
	ld.global.u64 	%rd1028, [file_content];
	add.s64 	%rd1029, %rd1028, %rd998;
	st.u8 	[%rd1029+15], %rs558;
	ld.global.u8 	%rs559, [%rd2+16];
	ld.global.u64 	%rd1030, [file_content];
	add.s64 	%rd1031, %rd1030, %rd998;
	st.u8 	[%rd1031+16], %rs559;
	ld.global.u8 	%rs560, [%rd2+17];
	ld.global.u64 	%rd1032, [file_content];
	add.s64 	%rd1033, %rd1032, %rd998;
	st.u8 	[%rd1033+17], %rs560;
	ld.global.u8 	%rs561, [%rd2+18];
	ld.global.u64 	%rd1034, [file_content];
	add.s64 	%rd1035, %rd1034, %rd998;
	st.u8 	[%rd1035+18], %rs561;
	ld.global.u8 	%rs562, [%rd2+19];
	ld.global.u64 	%rd1036, [file_content];
	add.s64 	%rd1037, %rd1036, %rd998;
	st.u8 	[%rd1037+19], %rs562;
	ld.global.u8 	%rs563, [%rd2+20];
	ld.global.u64 	%rd1038, [file_content];
	add.s64 	%rd1039, %rd1038, %rd998;
	st.u8 	[%rd1039+20], %rs563;
	ld.global.u8 	%rs564, [%rd2+21];
	ld.global.u64 	%rd1040, [file_content];
	add.s64 	%rd1041, %rd1040, %rd998;
	st.u8 	[%rd1041+21], %rs564;
	ld.global.u8 	%rs565, [%rd2+22];
	ld.global.u64 	%rd1042, [file_content];
	add.s64 	%rd1043, %rd1042, %rd998;
	st.u8 	[%rd1043+22], %rs565;
	ld.global.u8 	%rs566, [%rd2+23];
	ld.global.u64 	%rd1044, [file_content];
	add.s64 	%rd1045, %rd1044, %rd998;
	st.u8 	[%rd1045+23], %rs566;
	ld.global.u8 	%rs567, [%rd2+24];
	ld.global.u64 	%rd1046, [file_content];
	add.s64 	%rd1047, %rd1046, %rd998;
	st.u8 	[%rd1047+24], %rs567;
	ld.global.u8 	%rs568, [%rd2+25];
	ld.global.u64 	%rd1048, [file_content];
	add.s64 	%rd1049, %rd1048, %rd998;
	st.u8 	[%rd1049+25], %rs568;
	ld.global.u8 	%rs569, [%rd2+26];
	ld.global.u64 	%rd1050, [file_content];
	add.s64 	%rd1051, %rd1050, %rd998;
	st.u8 	[%rd1051+26], %rs569;
	ld.global.u8 	%rs570, [%rd2+27];
	ld.global.u64 	%rd1052, [file_content];
	add.s64 	%rd1053, %rd1052, %rd998;
	st.u8 	[%rd1053+27], %rs570;
	ld.global.u8 	%rs571, [%rd2+28];
	ld.global.u64 	%rd1054, [file_content];
	add.s64 	%rd1055, %rd1054, %rd998;
	st.u8 	[%rd1055+28], %rs571;
	ld.global.u8 	%rs572, [%rd2+29];
	ld.global.u64 	%rd1056, [file_content];
	add.s64 	%rd1057, %rd1056, %rd998;
	st.u8 	[%rd1057+29], %rs572;
	ld.global.u8 	%rs573, [%rd2+30];
	ld.global.u64 	%rd1058, [file_content];
	add.s64 	%rd1059, %rd1058, %rd998;
	st.u8 	[%rd1059+30], %rs573;
	ld.global.u8 	%rs574, [%rd2+31];
	ld.global.u64 	%rd1060, [file_content];
	add.s64 	%rd1061, %rd1060, %rd998;
	st.u8 	[%rd1061+31], %rs574;
	ld.global.u8 	%rs575, [%rd2+32];
	ld.global.u64 	%rd1062, [file_content];
	add.s64 	%rd1063, %rd1062, %rd998;
	st.u8 	[%rd1063+32], %rs575;
	ld.global.u8 	%rs576, [%rd2+33];
	ld.global.u64 	%rd1064, [file_content];
	add.s64 	%rd1065, %rd1064, %rd998;
	st.u8 	[%rd1065+33], %rs576;
	ld.global.u8 	%rs577, [%rd2+34];
	ld.global.u64 	%rd1066, [file_content];
	add.s64 	%rd1067, %rd1066, %rd998;
	st.u8 	[%rd1067+34], %rs577;
	ld.global.u8 	%rs578, [%rd2+35];
	ld.global.u64 	%rd1068, [file_content];
	add.s64 	%rd1069, %rd1068, %rd998;
	st.u8 	[%rd1069+35], %rs578;
	ld.global.u8 	%rs579, [%rd2+36];
	ld.global.u64 	%rd1070, [file_content];
	add.s64 	%rd1071, %rd1070, %rd998;
	st.u8 	[%rd1071+36], %rs579;
	ld.global.u8 	%rs580, [%rd2+37];
	ld.global.u64 	%rd1072, [file_content];
	add.s64 	%rd1073, %rd1072, %rd998;
	st.u8 	[%rd1073+37], %rs580;
	ld.global.u8 	%rs581, [%rd2+38];
	ld.global.u64 	%rd1074, [file_content];
	add.s64 	%rd1075, %rd1074, %rd998;
	st.u8 	[%rd1075+38], %rs581;
	ld.global.u8 	%rs582, [%rd2+39];
	ld.global.u64 	%rd1076, [file_content];
	add.s64 	%rd1077, %rd1076, %rd998;
	st.u8 	[%rd1077+39], %rs582;
	ld.global.u8 	%rs583, [%rd2+40];
	ld.global.u64 	%rd1078, [file_content];
	add.s64 	%rd1079, %rd1078, %rd998;
	st.u8 	[%rd1079+40], %rs583;
	ld.global.u8 	%rs584, [%rd2+41];
	ld.global.u64 	%rd1080, [file_content];
	add.s64 	%rd1081, %rd1080, %rd998;
	st.u8 	[%rd1081+41], %rs584;
	ld.global.u8 	%rs585, [%rd2+42];
	ld.global.u64 	%rd1082, [file_content];
	add.s64 	%rd1083, %rd1082, %rd998;
	st.u8 	[%rd1083+42], %rs585;
	ld.global.u8 	%rs586, [%rd2+43];
	ld.global.u64 	%rd1084, [file_content];
	add.s64 	%rd1085, %rd1084, %rd998;
	st.u8 	[%rd1085+43], %rs586;
	ld.global.u8 	%rs587, [%rd2+44];
	ld.global.u64 	%rd1086, [file_content];
	add.s64 	%rd1087, %rd1086, %rd998;
	st.u8 	[%rd1087+44], %rs587;
	ld.global.u8 	%rs588, [%rd2+45];
	ld.global.u64 	%rd1088, [file_content];
	add.s64 	%rd1089, %rd1088, %rd998;
	st.u8 	[%rd1089+45], %rs588;
	ld.global.u8 	%rs589, [%rd2+46];
	ld.global.u64 	%rd1090, [file_content];
	add.s64 	%rd1091, %rd1090, %rd998;
	st.u8 	[%rd1091+46], %rs589;
	ld.global.u8 	%rs590, [%rd2+47];
	ld.global.u64 	%rd1092, [file_content];
	add.s64 	%rd1093, %rd1092, %rd998;
	st.u8 	[%rd1093+47], %rs590;
	ld.global.u8 	%rs591, [%rd2+48];
	ld.global.u64 	%rd1094, [file_content];
	add.s64 	%rd1095, %rd1094, %rd998;
	st.u8 	[%rd1095+48], %rs591;
	ld.global.u8 	%rs592, [%rd2+49];
	ld.global.u64 	%rd1096, [file_content];
	add.s64 	%rd1097, %rd1096, %rd998;
	st.u8 	[%rd1097+49], %rs592;
	ld.global.u8 	%rs593, [%rd2+50];
	ld.global.u64 	%rd1098, [file_content];
	add.s64 	%rd1099, %rd1098, %rd998;
	st.u8 	[%rd1099+50], %rs593;
	ld.global.u8 	%rs594, [%rd2+51];
	ld.global.u64 	%rd1100, [file_content];
	add.s64 	%rd1101, %rd1100, %rd998;
	st.u8 	[%rd1101+51], %rs594;
	ld.global.u8 	%rs595, [%rd2+52];
	ld.global.u64 	%rd1102, [file_content];
	add.s64 	%rd1103, %rd1102, %rd998;
	st.u8 	[%rd1103+52], %rs595;
	ld.global.u8 	%rs596, [%rd2+53];
	ld.global.u64 	%rd1104, [file_content];
	add.s64 	%rd1105, %rd1104, %rd998;
	st.u8 	[%rd1105+53], %rs596;
	ld.global.u8 	%rs597, [%rd2+54];
	ld.global.u64 	%rd1106, [file_content];
	add.s64 	%rd1107, %rd1106, %rd998;
	st.u8 	[%rd1107+54], %rs597;
	ld.global.u8 	%rs598, [%rd2+55];
	ld.global.u64 	%rd1108, [file_content];
	add.s64 	%rd1109, %rd1108, %rd998;
	st.u8 	[%rd1109+55], %rs598;
	ld.global.u8 	%rs599, [%rd2+56];
	ld.global.u64 	%rd1110, [file_content];
	add.s64 	%rd1111, %rd1110, %rd998;
	st.u8 	[%rd1111+56], %rs599;
	ld.global.u8 	%rs600, [%rd2+57];
	ld.global.u64 	%rd1112, [file_content];
	add.s64 	%rd1113, %rd1112, %rd998;
	st.u8 	[%rd1113+57], %rs600;
	ld.global.u8 	%rs601, [%rd2+58];
	ld.global.u64 	%rd1114, [file_content];
	add.s64 	%rd1115, %rd1114, %rd998;
	st.u8 	[%rd1115+58], %rs601;
	ld.global.u8 	%rs602, [%rd2+59];
	ld.global.u64 	%rd1116, [file_content];
	add.s64 	%rd1117, %rd1116, %rd998;
	st.u8 	[%rd1117+59], %rs602;
	ld.global.u8 	%rs603, [%rd2+60];
	ld.global.u64 	%rd1118, [file_content];
	add.s64 	%rd1119, %rd1118, %rd998;
	st.u8 	[%rd1119+60], %rs603;
	ld.global.u8 	%rs604, [%rd2+61];
	ld.global.u64 	%rd1120, [file_content];
	add.s64 	%rd1121, %rd1120, %rd998;
	st.u8 	[%rd1121+61], %rs604;
	ld.global.u8 	%rs605, [%rd2+62];
	ld.global.u64 	%rd1122, [file_content];
	add.s64 	%rd1123, %rd1122, %rd998;
	st.u8 	[%rd1123+62], %rs605;
	ld.global.u8 	%rs606, [%rd2+63];
	ld.global.u64 	%rd1124, [file_content];
	add.s64 	%rd1125, %rd1124, %rd998;
	st.u8 	[%rd1125+63], %rs606;
	ld.global.u16 	%rs607, [fileModifiedTimeCount];
	ld.global.u64 	%rd1126, [fcbs];
	add.s64 	%rd1127, %rd1126, %rd995;
	shr.u16 	%rs608, %rs607, 8;
	st.u8 	[%rd1127+25], %rs608;
	st.u8 	[%rd1127+24], %rs607;
	ld.global.u64 	%rd1128, [fcbs];
	add.s64 	%rd1129, %rd1128, %rd995;
	mov.b16 	%rs609, 0;
	st.u8 	[%rd1129+21], %rs609;
	mov.b16 	%rs610, 64;
	st.u8 	[%rd1129+20], %rs610;
	ld.global.u16 	%rs611, [fileModifiedTimeCount];
	setp.gt.u16 	%p134, %rs611, -537;
	@%p134 bra 	$L__BB0_148;
	ld.global.u64 	%rd2320, [fcbs];
	bra.uni 	$L__BB0_189;
$L__BB0_148:
	mov.b32 	%r1027, 0;
	ld.global.u64 	%rd2320, [fcbs];
$L__BB0_149:
	mul.wide.u32 	%rd1130, %r1027, 28;
	add.s64 	%rd1131, %rd2320, %rd1130;
	ld.u8 	%rs612, [%rd1131];
	setp.eq.s16 	%p135, %rs612, 0;
	@%p135 bra 	$L__BB0_170;
	mov.b32 	%r1028, 0;
$L__BB0_151:
	mul.wide.u32 	%rd1132, %r1028, 28;
	add.s64 	%rd2256, %rd2320, %rd1132;
	ld.u8 	%rs1907, [%rd2256];
	setp.eq.s16 	%p136, %rs1907, 0;
	setp.eq.s32 	%p137, %r1027, %r1028;
	or.pred  	%p138, %p137, %p136;
	@%p138 bra 	$L__BB0_169;
	add.s64 	%rd1134, %rd2320, %rd1130;
	add.s64 	%rd79, %rd1134, 24;
	ld.u8 	%rs613, [%rd1134+24];
	ld.u8 	%rs614, [%rd1134+25];
	shl.b16 	%rs615, %rs614, 8;
	or.b16  	%rs616, %rs615, %rs613;
	ld.u8 	%rs617, [%rd2256+24];
	ld.u8 	%rs618, [%rd2256+25];
	shl.b16 	%rs619, %rs618, 8;
	or.b16  	%rs37, %rs619, %rs617;
	setp.ge.u16 	%p139, %rs616, %rs37;
	@%p139 bra 	$L__BB0_169;
	mov.b16 	%rs620, 0;
	st.local.u8 	[%rd3], %rs620;
	st.local.u8 	[%rd3+1], %rs620;
	st.local.u8 	[%rd3+2], %rs620;
	st.local.u8 	[%rd3+3], %rs620;
	st.local.u8 	[%rd3+4], %rs620;
	st.local.u8 	[%rd3+5], %rs620;
	st.local.u8 	[%rd3+6], %rs620;
	st.local.u8 	[%rd3+7], %rs620;
	st.local.u8 	[%rd3+8], %rs620;
	st.local.u8 	[%rd3+9], %rs620;
	st.local.u8 	[%rd3+10], %rs620;
	st.local.u8 	[%rd3+11], %rs620;
	st.local.u8 	[%rd3+12], %rs620;
	st.local.u8 	[%rd3+13], %rs620;
	st.local.u8 	[%rd3+14], %rs620;
	st.local.u8 	[%rd3+15], %rs620;
	st.local.u8 	[%rd3+16], %rs620;
	st.local.u8 	[%rd3+17], %rs620;
	st.local.u8 	[%rd3+18], %rs620;
	st.local.u8 	[%rd3+19], %rs620;
	mov.b32 	%r1029, 0;
$L__BB0_154:
	mov.u32 	%r102, %r1029;
	cvt.u64.u32 	%rd1135, %r102;
	add.s64 	%rd1136, %rd2256, %rd1135;
	ld.u8 	%rs621, [%rd1136];
	setp.ne.s16 	%p140, %rs621, 0;
	add.s32 	%r1029, %r102, 1;
	@%p140 bra 	$L__BB0_154;
	setp.eq.s32 	%p141, %r102, 0;
	mov.u64 	%rd2253, %rd3;
	@%p141 bra 	$L__BB0_158;
	mov.b32 	%r1030, 0;
	mov.u64 	%rd2251, %rd2256;
	mov.u64 	%rd2253, %rd3;
$L__BB0_157:
	st.local.u8 	[%rd2253], %rs1907;
	add.s64 	%rd2253, %rd2253, 1;
	add.s64 	%rd83, %rd2251, 1;
	ld.u8 	%rs1907, [%rd2251+1];
	add.s32 	%r1030, %r1030, 1;
	setp.ne.s16 	%p142, %rs1907, 0;
	setp.lt.u32 	%p143, %r1030, %r102;
	and.pred  	%p144, %p142, %p143;
	mov.u64 	%rd2251, %rd83;
	@%p144 bra 	$L__BB0_157;
$L__BB0_158:
	mov.b16 	%rs622, 0;
	st.local.u8 	[%rd2253], %rs622;
	ld.u8 	%rs623, [%rd2256+20];
	ld.u8 	%rs624, [%rd2256+21];
	shl.b16 	%rs625, %rs624, 8;
	or.b16  	%rs40, %rs625, %rs623;
	st.local.u8 	[%rd3+21], %rs624;
	st.local.u8 	[%rd3+20], %rs623;
	ld.u8 	%rs626, [%rd2256+26];
	ld.u8 	%rs627, [%rd2256+27];
	shl.b16 	%rs628, %rs627, 8;
	or.b16  	%rs41, %rs628, %rs626;
	st.local.u8 	[%rd3+27], %rs627;
	st.local.u8 	[%rd3+26], %rs626;
	ld.u8 	%rs629, [%rd2256+22];
	ld.u8 	%rs630, [%rd2256+23];
	shl.b16 	%rs631, %rs630, 8;
	or.b16  	%rs42, %rs631, %rs629;
	st.local.u8 	[%rd3+23], %rs630;
	st.local.u8 	[%rd3+22], %rs629;
	shr.u16 	%rs632, %rs37, 8;
	st.local.u8 	[%rd3+25], %rs632;
	st.local.u8 	[%rd3+24], %rs37;
	add.s64 	%rd2254, %rd79, -24;
	mov.b32 	%r1031, 0;
$L__BB0_159:
	mov.u32 	%r106, %r1031;
	cvt.u64.u32 	%rd1137, %r106;
	add.s64 	%rd1138, %rd2254, %rd1137;
	ld.u8 	%rs633, [%rd1138];
	setp.ne.s16 	%p145, %rs633, 0;
	add.s32 	%r1031, %r106, 1;
	@%p145 bra 	$L__BB0_159;
	ld.u8 	%rs1908, [%rd2254];
	setp.eq.s16 	%p146, %rs1908, 0;
	setp.eq.s32 	%p147, %r106, 0;
	or.pred  	%p148, %p146, %p147;
	@%p148 bra 	$L__BB0_163;
	mov.b32 	%r1032, 0;
$L__BB0_162:
	st.u8 	[%rd2256], %rs1908;
	add.s64 	%rd2256, %rd2256, 1;
	add.s64 	%rd89, %rd2254, 1;
	ld.u8 	%rs1908, [%rd2254+1];
	add.s32 	%r1032, %r1032, 1;
	setp.ne.s16 	%p149, %rs1908, 0;
	setp.lt.u32 	%p150, %r1032, %r106;
	and.pred  	%p151, %p149, %p150;
	mov.u64 	%rd2254, %rd89;
	@%p151 bra 	$L__BB0_162;
$L__BB0_163:
	mov.b16 	%rs634, 0;
	st.u8 	[%rd2256], %rs634;
	ld.global.u64 	%rd1139, [fcbs];
	add.s64 	%rd1141, %rd1139, %rd1130;
	ld.u8 	%rs635, [%rd1141+20];
	ld.u8 	%rs636, [%rd1141+21];
	mul.wide.u32 	%rd1142, %r1028, 28;
	add.s64 	%rd1143, %rd1139, %rd1142;
	st.u8 	[%rd1143+21], %rs636;
	st.u8 	[%rd1143+20], %rs635;
	ld.global.u64 	%rd1144, [fcbs];
	add.s64 	%rd1145, %rd1144, %rd1130;
	ld.u8 	%rs637, [%rd1145+26];
	ld.u8 	%rs638, [%rd1145+27];
	add.s64 	%rd1146, %rd1144, %rd1142;
	st.u8 	[%rd1146+27], %rs638;
	st.u8 	[%rd1146+26], %rs637;
	ld.global.u64 	%rd1147, [fcbs];
	add.s64 	%rd1148, %rd1147, %rd1130;
	ld.u8 	%rs639, [%rd1148+22];
	ld.u8 	%rs640, [%rd1148+23];
	add.s64 	%rd1149, %rd1147, %rd1142;
	st.u8 	[%rd1149+23], %rs640;
	st.u8 	[%rd1149+22], %rs639;
	ld.global.u64 	%rd1150, [fcbs];
	add.s64 	%rd1151, %rd1150, %rd1130;
	ld.u8 	%rs641, [%rd1151+24];
	ld.u8 	%rs642, [%rd1151+25];
	add.s64 	%rd1152, %rd1150, %rd1142;
	st.u8 	[%rd1152+25], %rs642;
	st.u8 	[%rd1152+24], %rs641;
	ld.global.u64 	%rd1153, [fcbs];
	add.s64 	%rd2259, %rd1153, %rd1130;
	mov.b32 	%r1033, 0;
$L__BB0_164:
	mov.u32 	%r110, %r1033;
	cvt.u64.u32 	%rd1154, %r110;
	add.s64 	%rd1155, %rd3, %rd1154;
	ld.local.u8 	%rs643, [%rd1155];
	setp.ne.s16 	%p152, %rs643, 0;
	add.s32 	%r1033, %r110, 1;
	@%p152 bra 	$L__BB0_164;
	ld.local.u8 	%rs1909, [%rd3];
	setp.eq.s16 	%p153, %rs1909, 0;
	setp.eq.s32 	%p154, %r110, 0;
	or.pred  	%p155, %p153, %p154;
	@%p155 bra 	$L__BB0_168;
	mov.b32 	%r1034, 0;
	mov.u64 	%rd2257, %rd3;
$L__BB0_167:
	st.u8 	[%rd2259], %rs1909;
	add.s64 	%rd2259, %rd2259, 1;
	add.s64 	%rd95, %rd2257, 1;
	ld.local.u8 	%rs1909, [%rd2257+1];
	add.s32 	%r1034, %r1034, 1;
	setp.ne.s16 	%p156, %rs1909, 0;
	setp.lt.u32 	%p157, %r1034, %r110;
	and.pred  	%p158, %p156, %p157;
	mov.u64 	%rd2257, %rd95;
	@%p158 bra 	$L__BB0_167;
$L__BB0_168:
	mov.b16 	%rs644, 0;
	st.u8 	[%rd2259], %rs644;
	ld.global.u64 	%rd1156, [fcbs];
	add.s64 	%rd1158, %rd1156, %rd1130;
	shr.u16 	%rs645, %rs40, 8;
	st.u8 	[%rd1158+21], %rs645;
	st.u8 	[%rd1158+20], %rs40;
	ld.global.u64 	%rd1159, [fcbs];
	add.s64 	%rd1160, %rd1159, %rd1130;
	shr.u16 	%rs646, %rs41, 8;
	st.u8 	[%rd1160+27], %rs646;
	st.u8 	[%rd1160+26], %rs41;
	ld.global.u64 	%rd1161, [fcbs];
	add.s64 	%rd1162, %rd1161, %rd1130;
	shr.u16 	%rs647, %rs42, 8;
	st.u8 	[%rd1162+23], %rs647;
	st.u8 	[%rd1162+22], %rs42;
	ld.global.u64 	%rd1163, [fcbs];
	add.s64 	%rd1164, %rd1163, %rd1130;
	shr.u16 	%rs648, %rs37, 8;
	st.u8 	[%rd1164+25], %rs648;
	st.u8 	[%rd1164+24], %rs37;
	ld.global.u64 	%rd2320, [fcbs];
$L__BB0_169:
	add.s32 	%r1028, %r1028, 1;
	setp.ne.s32 	%p159, %r1028, 1024;
	@%p159 bra 	$L__BB0_151;
$L__BB0_170:
	add.s32 	%r1027, %r1027, 1;
	setp.ne.s32 	%p160, %r1027, 1024;
	@%p160 bra 	$L__BB0_149;
	mov.b16 	%rs1911, 1;
	st.global.u16 	[fileModifiedTimeCount], %rs1911;
	mov.b32 	%r1035, 0;
$L__BB0_172:
	mul.wide.u32 	%rd1165, %r1035, 28;
	add.s64 	%rd103, %rd2320, %rd1165;
	ld.u8 	%rs650, [%rd103];
	setp.eq.s16 	%p161, %rs650, 0;
	@%p161 bra 	$L__BB0_174;
	st.u8 	[%rd103+24], %rs1911;
	shr.u16 	%rs651, %rs1911, 8;
	st.u8 	[%rd103+25], %rs651;
	ld.global.u16 	%rs652, [fileModifiedTimeCount];
	add.s16 	%rs1911, %rs652, 1;
	st.global.u16 	[fileModifiedTimeCount], %rs1911;
	ld.global.u64 	%rd2320, [fcbs];
$L__BB0_174:
	add.s64 	%rd106, %rd2320, %rd1165;
	ld.u8 	%rs653, [%rd106+28];
	setp.eq.s16 	%p162, %rs653, 0;
	@%p162 bra 	$L__BB0_176;
	st.u8 	[%rd106+52], %rs1911;
	shr.u16 	%rs654, %rs1911, 8;
	st.u8 	[%rd106+53], %rs654;
	ld.global.u16 	%rs655, [fileModifiedTimeCount];
	add.s16 	%rs1911, %rs655, 1;
	st.global.u16 	[fileModifiedTimeCount], %rs1911;
	ld.global.u64 	%rd2320, [fcbs];
$L__BB0_176:
	add.s64 	%rd109, %rd2320, %rd1165;
	ld.u8 	%rs656, [%rd109+56];
	setp.eq.s16 	%p163, %rs656, 0;
	@%p163 bra 	$L__BB0_178;
	st.u8 	[%rd109+80], %rs1911;
	shr.u16 	%rs657, %rs1911, 8;
	st.u8 	[%rd109+81], %rs657;
	ld.global.u16 	%rs658, [fileModifiedTimeCount];
	add.s16 	%rs1911, %rs658, 1;
	st.global.u16 	[fileModifiedTimeCount], %rs1911;
	ld.global.u64 	%rd2320, [fcbs];
$L__BB0_178:
	add.s64 	%rd112, %rd2320, %rd1165;
	ld.u8 	%rs659, [%rd112+84];
	setp.eq.s16 	%p164, %rs659, 0;
	@%p164 bra 	$L__BB0_180;
	st.u8 	[%rd112+108], %rs1911;
	shr.u16 	%rs660, %rs1911, 8;
	st.u8 	[%rd112+109], %rs660;
	ld.global.u16 	%rs661, [fileModifiedTimeCount];
	add.s16 	%rs1911, %rs661, 1;
	st.global.u16 	[fileModifiedTimeCount], %rs1911;
	ld.global.u64 	%rd2320, [fcbs];
$L__BB0_180:
	add.s64 	%rd115, %rd2320, %rd1165;
	ld.u8 	%rs662, [%rd115+112];
	setp.eq.s16 	%p165, %rs662, 0;
	@%p165 bra 	$L__BB0_182;
	st.u8 	[%rd115+136], %rs1911;
	shr.u16 	%rs663, %rs1911, 8;
	st.u8 	[%rd115+137], %rs663;
	ld.global.u16 	%rs664, [fileModifiedTimeCount];
	add.s16 	%rs1911, %rs664, 1;
	st.global.u16 	[fileModifiedTimeCount], %rs1911;
	ld.global.u64 	%rd2320, [fcbs];
$L__BB0_182:
	add.s64 	%rd118, %rd2320, %rd1165;
	ld.u8 	%rs665, [%rd118+140];
	setp.eq.s16 	%p166, %rs665, 0;
	@%p166 bra 	$L__BB0_184;
	st.u8 	[%rd118+164], %rs1911;
	shr.u16 	%rs666, %rs1911, 8;
	st.u8 	[%rd118+165], %rs666;
	ld.global.u16 	%rs667, [fileModifiedTimeCount];
	add.s16 	%rs1911, %rs667, 1;
	st.global.u16 	[fileModifiedTimeCount], %rs1911;
	ld.global.u64 	%rd2320, [fcbs];
$L__BB0_184:
	add.s64 	%rd121, %rd2320, %rd1165;
	ld.u8 	%rs668, [%rd121+168];
	setp.eq.s16 	%p167, %rs668, 0;
	@%p167 bra 	$L__BB0_186;
	st.u8 	[%rd121+192], %rs1911;
	shr.u16 	%rs669, %rs1911, 8;
	st.u8 	[%rd121+193], %rs669;
	ld.global.u16 	%rs670, [fileModifiedTimeCount];
	add.s16 	%rs1911, %rs670, 1;
	st.global.u16 	[fileModifiedTimeCount], %rs1911;
	ld.global.u64 	%rd2320, [fcbs];
$L__BB0_186:
	add.s64 	%rd124, %rd2320, %rd1165;
	ld.u8 	%rs671, [%rd124+196];
	setp.eq.s16 	%p168, %rs671, 0;
	@%p168 bra 	$L__BB0_188;
	st.u8 	[%rd124+220], %rs1911;
	shr.u16 	%rs672, %rs1911, 8;
	st.u8 	[%rd124+221], %rs672;
	ld.global.u16 	%rs673, [fileModifiedTimeCount];
	add.s16 	%rs1911, %rs673, 1;
	st.global.u16 	[fileModifiedTimeCount], %rs1911;
	ld.global.u64 	%rd2320, [fcbs];
$L__BB0_188:
	add.s32 	%r1035, %r1035, 8;
	setp.ne.s32 	%p169, %r1035, 1024;
	@%p169 bra 	$L__BB0_172;
$L__BB0_189:
	mov.b32 	%r1036, 0;
$L__BB0_190:
	mul.wide.u32 	%rd1173, %r1036, 28;
	add.s64 	%rd128, %rd2320, %rd1173;
	ld.u8 	%rs674, [%rd128];
	setp.ne.s16 	%p170, %rs674, 98;
	@%p170 bra 	$L__BB0_197;
	ld.u8 	%rs675, [%rd128+1];
	setp.ne.s16 	%p171, %rs675, 46;
	@%p171 bra 	$L__BB0_197;
	ld.u8 	%rs676, [%rd128+2];
	setp.ne.s16 	%p172, %rs676, 116;
	@%p172 bra 	$L__BB0_197;
	ld.u8 	%rs677, [%rd128+3];
	setp.ne.s16 	%p173, %rs677, 120;
	@%p173 bra 	$L__BB0_197;
	ld.u8 	%rs678, [%rd128+4];
	setp.ne.s16 	%p174, %rs678, 116;
	@%p174 bra 	$L__BB0_197;
	ld.u8 	%rs679, [%rd128+5];
	setp.ne.s16 	%p175, %rs679, 0;
	mov.u32 	%r1037, %r1036;
	@%p175 bra 	$L__BB0_197;
$L__BB0_196:
	cvt.u16.u32 	%rs1932, %r1037;
	bra.uni 	$L__BB0_216;
$L__BB0_197:
	ld.u8 	%rs680, [%rd128+28];
	setp.ne.s16 	%p176, %rs680, 98;
	@%p176 bra 	$L__BB0_203;
	ld.u8 	%rs681, [%rd128+29];
	setp.ne.s16 	%p177, %rs681, 46;
	@%p177 bra 	$L__BB0_203;
	ld.u8 	%rs682, [%rd128+30];
	setp.ne.s16 	%p178, %rs682, 116;
	@%p178 bra 	$L__BB0_203;
	ld.u8 	%rs683, [%rd128+31];
	setp.ne.s16 	%p179, %rs683, 120;
	@%p179 bra 	$L__BB0_203;
	ld.u8 	%rs684, [%rd128+32];
	setp.ne.s16 	%p180, %rs684, 116;
	@%p180 bra 	$L__BB0_203;
	ld.u8 	%rs685, [%rd128+33];
	setp.eq.s16 	%p181, %rs685, 0;
	add.s32 	%r1037, %r1036, 1;
	@%p181 bra 	$L__BB0_196;
$L__BB0_203:
	ld.u8 	%rs686, [%rd128+56];
	setp.ne.s16 	%p182, %rs686, 98;
	@%p182 bra 	$L__BB0_209;
	ld.u8 	%rs687, [%rd128+57];
	setp.ne.s16 	%p183, %rs687, 46;
	@%p183 bra 	$L__BB0_209;
	ld.u8 	%rs688, [%rd128+58];
	setp.ne.s16 	%p184, %rs688, 116;
	@%p184 bra 	$L__BB0_209;
	ld.u8 	%rs689, [%rd128+59];
	setp.ne.s16 	%p185, %rs689, 120;
	@%p185 bra 	$L__BB0_209;
	ld.u8 	%rs690, [%rd128+60];
	setp.ne.s16 	%p186, %rs690, 116;
	@%p186 bra 	$L__BB0_209;
	ld.u8 	%rs691, [%rd128+61];
	setp.eq.s16 	%p187, %rs691, 0;
	add.s32 	%r1037, %r1036, 2;
	@%p187 bra 	$L__BB0_196;
$L__BB0_209:
	ld.u8 	%rs692, [%rd128+84];
	setp.ne.s16 	%p188, %rs692, 98;
	@%p188 bra 	$L__BB0_215;
	ld.u8 	%rs693, [%rd128+85];
	setp.ne.s16 	%p189, %rs693, 46;
	@%p189 bra 	$L__BB0_215;
	ld.u8 	%rs694, [%rd128+86];
	setp.ne.s16 	%p190, %rs694, 116;
	@%p190 bra 	$L__BB0_215;
	ld.u8 	%rs695, [%rd128+87];
	setp.ne.s16 	%p191, %rs695, 120;
	@%p191 bra 	$L__BB0_215;
	ld.u8 	%rs696, [%rd128+88];
	setp.ne.s16 	%p192, %rs696, 116;
	@%p192 bra 	$L__BB0_215;
	ld.u8 	%rs697, [%rd128+89];
	setp.eq.s16 	%p193, %rs697, 0;
	add.s32 	%r1037, %r1036, 3;
	@%p193 bra 	$L__BB0_196;
$L__BB0_215:
	add.s32 	%r1036, %r1036, 4;
	setp.ne.s32 	%p194, %r1036, 1024;
	mov.b16 	%rs1932, -536;
	@%p194 bra 	$L__BB0_190;
$L__BB0_216:
	setp.ne.s16 	%p195, %rs1932, -536;
	@%p195 bra 	$L__BB0_328;
	mov.b32 	%r1038, 0;
	mov.u64 	%rd1175, bitVector;
$L__BB0_218:
	cvt.u64.u32 	%rd1174, %r1038;
	add.s64 	%rd129, %rd1175, %rd1174;
	ld.global.u8 	%rs699, [%rd129];
	setp.eq.s16 	%p196, %rs699, 0;
	mov.u32 	%r1039, %r1038;
	@%p196 bra 	$L__BB0_251;
	add.s32 	%r1039, %r1038, 1;
	ld.global.u8 	%rs700, [%rd129+1];
	setp.eq.s16 	%p197, %rs700, 0;
	@%p197 bra 	$L__BB0_251;
	add.s32 	%r1039, %r1038, 2;
	ld.global.u8 	%rs701, [%rd129+2];
	setp.eq.s16 	%p198, %rs701, 0;
	@%p198 bra 	$L__BB0_251;
	add.s32 	%r1039, %r1038, 3;
	ld.global.u8 	%rs702, [%rd129+3];
	setp.eq.s16 	%p199, %rs702, 0;
	@%p199 bra 	$L__BB0_251;
	add.s32 	%r1039, %r1038, 4;
	ld.global.u8 	%rs703, [%rd129+4];
	setp.eq.s16 	%p200, %rs703, 0;
	@%p200 bra 	$L__BB0_251;
	add.s32 	%r1039, %r1038, 5;
	ld.global.u8 	%rs704, [%rd129+5];
	setp.eq.s16 	%p201, %rs704, 0;
	@%p201 bra 	$L__BB0_251;
	add.s32 	%r1039, %r1038, 6;
	ld.global.u8 	%rs705, [%rd129+6];
	setp.eq.s16 	%p202, %rs705, 0;
	@%p202 bra 	$L__BB0_251;
	add.s32 	%r1039, %r1038, 7;
	ld.global.u8 	%rs706, [%rd129+7];
	setp.eq.s16 	%p203, %rs706, 0;
	@%p203 bra 	$L__BB0_251;
	add.s32 	%r1039, %r1038, 8;
	ld.global.u8 	%rs707, [%rd129+8];
	setp.eq.s16 	%p204, %rs707, 0;
	@%p204 bra 	$L__BB0_251;
	add.s32 	%r1039, %r1038, 9;
	ld.global.u8 	%rs708, [%rd129+9];
	setp.eq.s16 	%p205, %rs708, 0;
	@%p205 bra 	$L__BB0_251;
	add.s32 	%r1039, %r1038, 10;
	ld.global.u8 	%rs709, [%rd129+10];
	setp.eq.s16 	%p206, %rs709, 0;
	@%p206 bra 	$L__BB0_251;
	add.s32 	%r1039, %r1038, 11;
	ld.global.u8 	%rs710, [%rd129+11];
	setp.eq.s16 	%p207, %rs710, 0;
	@%p207 bra 	$L__BB0_251;
	add.s32 	%r1039, %r1038, 12;
	ld.global.u8 	%rs711, [%rd129+12];
	setp.eq.s16 	%p208, %rs711, 0;
	@%p208 bra 	$L__BB0_251;
	add.s32 	%r1039, %r1038, 13;
	ld.global.u8 	%rs712, [%rd129+13];
	setp.eq.s16 	%p209, %rs712, 0;
	@%p209 bra 	$L__BB0_251;
	add.s32 	%r1039, %r1038, 14;
	ld.global.u8 	%rs713, [%rd129+14];
	setp.eq.s16 	%p210, %rs713, 0;
	@%p210 bra 	$L__BB0_251;
	add.s32 	%r1039, %r1038, 15;
	ld.global.u8 	%rs714, [%rd129+15];
	setp.eq.s16 	%p211, %rs714, 0;
	@%p211 bra 	$L__BB0_251;
	add.s32 	%r1039, %r1038, 16;
	ld.global.u8 	%rs715, [%rd129+16];
	setp.eq.s16 	%p212, %rs715, 0;
	@%p212 bra 	$L__BB0_251;
	add.s32 	%r1039, %r1038, 17;
	ld.global.u8 	%rs716, [%rd129+17];
	setp.eq.s16 	%p213, %rs716, 0;
	@%p213 bra 	$L__BB0_251;
	add.s32 	%r1039, %r1038, 18;
	ld.global.u8 	%rs717, [%rd129+18];
	setp.eq.s16 	%p214, %rs717, 0;
	@%p214 bra 	$L__BB0_251;
	add.s32 	%r1039, %r1038, 19;
	ld.global.u8 	%rs718, [%rd129+19];
	setp.eq.s16 	%p215, %rs718, 0;
	@%p215 bra 	$L__BB0_251;
	add.s32 	%r1039, %r1038, 20;
	ld.global.u8 	%rs719, [%rd129+20];
	setp.eq.s16 	%p216, %rs719, 0;
	@%p216 bra 	$L__BB0_251;
	add.s32 	%r1039, %r1038, 21;
	ld.global.u8 	%rs720, [%rd129+21];
	setp.eq.s16 	%p217, %rs720, 0;
	@%p217 bra 	$L__BB0_251;
	add.s32 	%r1039, %r1038, 22;
	ld.global.u8 	%rs721, [%rd129+22];
	setp.eq.s16 	%p218, %rs721, 0;
	@%p218 bra 	$L__BB0_251;
	add.s32 	%r1039, %r1038, 23;
	ld.global.u8 	%rs722, [%rd129+23];
	setp.eq.s16 	%p219, %rs722, 0;
	@%p219 bra 	$L__BB0_251;
	add.s32 	%r1039, %r1038, 24;
	ld.global.u8 	%rs723, [%rd129+24];
	setp.eq.s16 	%p220, %rs723, 0;
	@%p220 bra 	$L__BB0_251;
	add.s32 	%r1039, %r1038, 25;
	ld.global.u8 	%rs724, [%rd129+25];
	setp.eq.s16 	%p221, %rs724, 0;
	@%p221 bra 	$L__BB0_251;
	add.s32 	%r1039, %r1038, 26;
	ld.global.u8 	%rs725, [%rd129+26];
	setp.eq.s16 	%p222, %rs725, 0;
	@%p222 bra 	$L__BB0_251;
	add.s32 	%r1039, %r1038, 27;
	ld.global.u8 	%rs726, [%rd129+27];
	setp.eq.s16 	%p223, %rs726, 0;
	@%p223 bra 	$L__BB0_251;
	add.s32 	%r1039, %r1038, 28;
	ld.global.u8 	%rs727, [%rd129+28];
	setp.eq.s16 	%p224, %rs727, 0;
	@%p224 bra 	$L__BB0_251;
	add.s32 	%r1039, %r1038, 29;
	ld.global.u8 	%rs728, [%rd129+29];
	setp.eq.s16 	%p225, %rs728, 0;
	@%p225 bra 	$L__BB0_251;
	add.s32 	%r1039, %r1038, 30;
	ld.global.u8 	%rs729, [%rd129+30];
	setp.eq.s16 	%p226, %rs729, 0;
	@%p226 bra 	$L__BB0_251;
	add.s32 	%r1039, %r1038, 31;
	ld.global.u8 	%rs730, [%rd129+31];
	setp.eq.s16 	%p227, %rs730, 0;
	@%p227 bra 	$L__BB0_251;
	add.s32 	%r1038, %r1038, 32;
	setp.eq.s32 	%p228, %r1038, 1024;
	@%p228 bra 	$L__BB0_374;
	bra.uni 	$L__BB0_218;
$L__BB0_251:
	mov.b32 	%r1040, 0;
$L__BB0_252:
	mul.wide.u32 	%rd1176, %r1040, 28;
	add.s64 	%rd130, %rd2320, %rd1176;
	ld.u8 	%rs731, [%rd130];
	setp.eq.s16 	%p229, %rs731, 0;
	mov.u32 	%r1041, %r1040;
	@%p229 bra 	$L__BB0_285;
	add.s32 	%r1041, %r1040, 1;
	ld.u8 	%rs732, [%rd130+28];
	setp.eq.s16 	%p230, %rs732, 0;
	@%p230 bra 	$L__BB0_285;
	add.s32 	%r1041, %r1040, 2;
	ld.u8 	%rs733, [%rd130+56];
	setp.eq.s16 	%p231, %rs733, 0;
	@%p231 bra 	$L__BB0_285;
	add.s32 	%r1041, %r1040, 3;
	ld.u8 	%rs734, [%rd130+84];
	setp.eq.s16 	%p232, %rs734, 0;
	@%p232 bra 	$L__BB0_285;
	add.s32 	%r1041, %r1040, 4;
	ld.u8 	%rs735, [%rd130+112];
	setp.eq.s16 	%p233, %rs735, 0;
	@%p233 bra 	$L__BB0_285;
	add.s32 	%r1041, %r1040, 5;
	ld.u8 	%rs736, [%rd130+140];
	setp.eq.s16 	%p234, %rs736, 0;
	@%p234 bra 	$L__BB0_285;
	add.s32 	%r1041, %r1040, 6;
	ld.u8 	%rs737, [%rd130+168];
	setp.eq.s16 	%p235, %rs737, 0;
	@%p235 bra 	$L__BB0_285;
	add.s32 	%r1041, %r1040, 7;
	ld.u8 	%rs738, [%rd130+196];
	setp.eq.s16 	%p236, %rs738, 0;
	@%p236 bra 	$L__BB0_285;
	add.s32 	%r1041, %r1040, 8;
	ld.u8 	%rs739, [%rd130+224];
	setp.eq.s16 	%p237, %rs739, 0;
	@%p237 bra 	$L__BB0_285;
	add.s32 	%r1041, %r1040, 9;
	ld.u8 	%rs740, [%rd130+252];
	setp.eq.s16 	%p238, %rs740, 0;
	@%p238 bra 	$L__BB0_285;
	add.s32 	%r1041, %r1040, 10;
	ld.u8 	%rs741, [%rd130+280];
	setp.eq.s16 	%p239, %rs741, 0;
	@%p239 bra 	$L__BB0_285;
	add.s32 	%r1041, %r1040, 11;
	ld.u8 	%rs742, [%rd130+308];
	setp.eq.s16 	%p240, %rs742, 0;
	@%p240 bra 	$L__BB0_285;
	add.s32 	%r1041, %r1040, 12;
	ld.u8 	%rs743, [%rd130+336];
	setp.eq.s16 	%p241, %rs743, 0;
	@%p241 bra 	$L__BB0_285;
	add.s32 	%r1041, %r1040, 13;
	ld.u8 	%rs744, [%rd130+364];
	setp.eq.s16 	%p242, %rs744, 0;
	@%p242 bra 	$L__BB0_285;
	add.s32 	%r1041, %r1040, 14;
	ld.u8 	%rs745, [%rd130+392];
	setp.eq.s16 	%p243, %rs745, 0;
	@%p243 bra 	$L__BB0_285;
	add.s32 	%r1041, %r1040, 15;
	ld.u8 	%rs746, [%rd130+420];
	setp.eq.s16 	%p244, %rs746, 0;
	@%p244 bra 	$L__BB0_285;
	add.s32 	%r1041, %r1040, 16;
	ld.u8 	%rs747, [%rd130+448];
	setp.eq.s16 	%p245, %rs747, 0;
	@%p245 bra 	$L__BB0_285;
	add.s32 	%r1041, %r1040, 17;
	ld.u8 	%rs748, [%rd130+476];
	setp.eq.s16 	%p246, %rs748, 0;
	@%p246 bra 	$L__BB0_285;
	add.s32 	%r1041, %r1040, 18;
	ld.u8 	%rs749, [%rd130+504];
	setp.eq.s16 	%p247, %rs749, 0;
	@%p247 bra 	$L__BB0_285;
	add.s32 	%r1041, %r1040, 19;
	ld.u8 	%rs750, [%rd130+532];
	setp.eq.s16 	%p248, %rs750, 0;
	@%p248 bra 	$L__BB0_285;
	add.s32 	%r1041, %r1040, 20;
	ld.u8 	%rs751, [%rd130+560];
	setp.eq.s16 	%p249, %rs751, 0;
	@%p249 bra 	$L__BB0_285;
	add.s32 	%r1041, %r1040, 21;
	ld.u8 	%rs752, [%rd130+588];
	setp.eq.s16 	%p250, %rs752, 0;
	@%p250 bra 	$L__BB0_285;
	add.s32 	%r1041, %r1040, 22;
	ld.u8 	%rs753, [%rd130+616];
	setp.eq.s16 	%p251, %rs753, 0;
	@%p251 bra 	$L__BB0_285;
	add.s32 	%r1041, %r1040, 23;
	ld.u8 	%rs754, [%rd130+644];
	setp.eq.s16 	%p252, %rs754, 0;
	@%p252 bra 	$L__BB0_285;
	add.s32 	%r1041, %r1040, 24;
	ld.u8 	%rs755, [%rd130+672];
	setp.eq.s16 	%p253, %rs755, 0;
	@%p253 bra 	$L__BB0_285;
	add.s32 	%r1041, %r1040, 25;
	ld.u8 	%rs756, [%rd130+700];
	setp.eq.s16 	%p254, %rs756, 0;
	@%p254 bra 	$L__BB0_285;
	add.s32 	%r1041, %r1040, 26;
	ld.u8 	%rs757, [%rd130+728];
	setp.eq.s16 	%p255, %rs757, 0;
	@%p255 bra 	$L__BB0_285;
	add.s32 	%r1041, %r1040, 27;
	ld.u8 	%rs758, [%rd130+756];
	setp.eq.s16 	%p256, %rs758, 0;
	@%p256 bra 	$L__BB0_285;
	add.s32 	%r1041, %r1040, 28;
	ld.u8 	%rs759, [%rd130+784];
	setp.eq.s16 	%p257, %rs759, 0;
	@%p257 bra 	$L__BB0_285;
	add.s32 	%r1041, %r1040, 29;
	ld.u8 	%rs760, [%rd130+812];
	setp.eq.s16 	%p258, %rs760, 0;
	@%p258 bra 	$L__BB0_285;
	add.s32 	%r1041, %r1040, 30;
	ld.u8 	%rs761, [%rd130+840];
	setp.eq.s16 	%p259, %rs761, 0;
	@%p259 bra 	$L__BB0_285;
	add.s32 	%r1041, %r1040, 31;
	ld.u8 	%rs762, [%rd130+868];
	setp.eq.s16 	%p260, %rs762, 0;
	@%p260 bra 	$L__BB0_285;
	add.s32 	%r1040, %r1040, 32;
	setp.eq.s32 	%p261, %r1040, 1024;
	@%p261 bra 	$L__BB0_374;
	bra.uni 	$L__BB0_252;
$L__BB0_285:
	cvt.u16.u32 	%rs1932, %r1041;
	ld.global.u16 	%rs763, [fileCreatedTimeCount];
	add.s16 	%rs764, %rs763, 1;
	st.global.u16 	[fileCreatedTimeCount], %rs764;
	cvt.u64.u32 	%rd1177, %r1039;
	add.s64 	%rd1179, %rd1175, %rd1177;
	mov.b16 	%rs765, 1;
	st.global.u8 	[%rd1179], %rs765;
	mul.wide.u32 	%rd1180, %r1041, 28;
	add.s64 	%rd1181, %rd2320, %rd1180;
	mov.b16 	%rs766, 98;
	st.u8 	[%rd1181], %rs766;
	mov.b16 	%rs767, 46;
	st.u8 	[%rd1181+1], %rs767;
	mov.b16 	%rs768, 116;
	st.u8 	[%rd1181+2], %rs768;
	mov.b16 	%rs769, 120;
	st.u8 	[%rd1181+3], %rs769;
	st.u8 	[%rd1181+4], %rs768;
	mov.b16 	%rs770, 0;
	st.u8 	[%rd1181+5], %rs770;
	ld.global.u16 	%rs771, [fileCreatedTimeCount];
	ld.global.u64 	%rd1182, [fcbs];
	add.s64 	%rd1183, %rd1182, %rd1180;
	shr.u16 	%rs772, %rs771, 8;
	st.u8 	[%rd1183+23], %rs772;
	st.u8 	[%rd1183+22], %rs771;
	ld.global.u16 	%rs773, [fileCreatedTimeCount];
	ld.global.u64 	%rd1184, [fcbs];
	add.s64 	%rd1185, %rd1184, %rd1180;
	shr.u16 	%rs774, %rs773, 8;
	st.u8 	[%rd1185+25], %rs774;
	st.u8 	[%rd1185+24], %rs773;
	ld.global.u64 	%rd1186, [fcbs];
	add.s64 	%rd1187, %rd1186, %rd1180;
	st.u8 	[%rd1187+21], %rs770;
	st.u8 	[%rd1187+20], %rs770;
	ld.global.u64 	%rd1188, [fcbs];
	add.s64 	%rd1189, %rd1188, %rd1180;
	shr.u32 	%r652, %r1039, 8;
	st.u8 	[%rd1189+27], %r652;
	st.u8 	[%rd1189+26], %r1039;
	ld.global.u16 	%rs775, [fileCreatedTimeCount];
	setp.gt.u16 	%p262, %rs775, -537;
	@%p262 bra 	$L__BB0_287;
	ld.global.u64 	%rd2320, [fcbs];
	bra.uni 	$L__BB0_328;
$L__BB0_287:
	mov.b32 	%r1042, 0;
	ld.global.u64 	%rd2320, [fcbs];
$L__BB0_288:
	mul.wide.u32 	%rd1190, %r1042, 28;
	add.s64 	%rd1191, %rd2320, %rd1190;
	ld.u8 	%rs776, [%rd1191];
	setp.eq.s16 	%p263, %rs776, 0;
	@%p263 bra 	$L__BB0_309;
	mov.b32 	%r1043, 0;
$L__BB0_290:
	mul.wide.u32 	%rd1192, %r1043, 28;
	add.s64 	%rd2283, %rd2320, %rd1192;
	ld.u8 	%rs1920, [%rd2283];
	setp.eq.s16 	%p264, %rs1920, 0;
	setp.eq.s32 	%p265, %r1042, %r1043;
	or.pred  	%p266, %p265, %p264;
	@%p266 bra 	$L__BB0_308;
	mul.wide.u32 	%rd1193, %r1042, 28;
	add.s64 	%rd1194, %rd2320, %rd1193;
	add.s64 	%rd138, %rd1194, 22;
	ld.u8 	%rs777, [%rd1194+22];
	ld.u8 	%rs778, [%rd1194+23];
	shl.b16 	%rs779, %rs778, 8;
	or.b16  	%rs780, %rs779, %rs777;
	ld.u8 	%rs781, [%rd2283+22];
	ld.u8 	%rs782, [%rd2283+23];
	shl.b16 	%rs783, %rs782, 8;
	or.b16  	%rs70, %rs783, %rs781;
	setp.ge.u16 	%p267, %rs780, %rs70;
	@%p267 bra 	$L__BB0_308;
	mov.b16 	%rs784, 0;
	st.local.u8 	[%rd3], %rs784;
	st.local.u8 	[%rd3+1], %rs784;
	st.local.u8 	[%rd3+2], %rs784;
	st.local.u8 	[%rd3+3], %rs784;
	st.local.u8 	[%rd3+4], %rs784;
	st.local.u8 	[%rd3+5], %rs784;
	st.local.u8 	[%rd3+6], %rs784;
	st.local.u8 	[%rd3+7], %rs784;
	st.local.u8 	[%rd3+8], %rs784;
	st.local.u8 	[%rd3+9], %rs784;
	st.local.u8 	[%rd3+10], %rs784;
	st.local.u8 	[%rd3+11], %rs784;
	st.local.u8 	[%rd3+12], %rs784;
	st.local.u8 	[%rd3+13], %rs784;
	st.local.u8 	[%rd3+14], %rs784;
	st.local.u8 	[%rd3+15], %rs784;
	st.local.u8 	[%rd3+16], %rs784;
	st.local.u8 	[%rd3+17], %rs784;
	st.local.u8 	[%rd3+18], %rs784;
	st.local.u8 	[%rd3+19], %rs784;
	mov.b32 	%r1044, 0;
$L__BB0_293:
	mov.u32 	%r194, %r1044;
	cvt.u64.u32 	%rd1195, %r194;
	add.s64 	%rd1196, %rd2283, %rd1195;
	ld.u8 	%rs785, [%rd1196];
	setp.ne.s16 	%p268, %rs785, 0;
	add.s32 	%r1044, %r194, 1;
	@%p268 bra 	$L__BB0_293;
	setp.eq.s32 	%p269, %r194, 0;
	mov.u64 	%rd2280, %rd3;
	@%p269 bra 	$L__BB0_297;
	mov.b32 	%r1045, 0;
	mov.u64 	%rd2278, %rd2283;
	mov.u64 	%rd2280, %rd3;
$L__BB0_296:
	st.local.u8 	[%rd2280], %rs1920;
	add.s64 	%rd2280, %rd2280, 1;
	add.s64 	%rd142, %rd2278, 1;
	ld.u8 	%rs1920, [%rd2278+1];
	add.s32 	%r1045, %r1045, 1;
	setp.ne.s16 	%p270, %rs1920, 0;
	setp.lt.u32 	%p271, %r1045, %r194;
	and.pred  	%p272, %p270, %p271;
	mov.u64 	%rd2278, %rd142;
	@%p272 bra 	$L__BB0_296;
$L__BB0_297:
	mov.b16 	%rs786, 0;
	st.local.u8 	[%rd2280], %rs786;
	ld.u8 	%rs787, [%rd2283+20];
	ld.u8 	%rs788, [%rd2283+21];
	shl.b16 	%rs789, %rs788, 8;
	or.b16  	%rs73, %rs789, %rs787;
	st.local.u8 	[%rd3+21], %rs788;
	st.local.u8 	[%rd3+20], %rs787;
	ld.u8 	%rs790, [%rd2283+26];
	ld.u8 	%rs791, [%rd2283+27];
	shl.b16 	%rs792, %rs791, 8;
	or.b16  	%rs74, %rs792, %rs790;
	st.local.u8 	[%rd3+27], %rs791;
	st.local.u8 	[%rd3+26], %rs790;
	shr.u16 	%rs793, %rs70, 8;
	st.local.u8 	[%rd3+23], %rs793;
	st.local.u8 	[%rd3+22], %rs70;
	ld.u8 	%rs794, [%rd2283+24];
	ld.u8 	%rs795, [%rd2283+25];
	shl.b16 	%rs796, %rs795, 8;
	or.b16  	%rs75, %rs796, %rs794;
	st.local.u8 	[%rd3+25], %rs795;
	st.local.u8 	[%rd3+24], %rs794;
	add.s64 	%rd2281, %rd138, -22;
	mov.b32 	%r1046, 0;
$L__BB0_298:
	mov.u32 	%r198, %r1046;
	cvt.u64.u32 	%rd1197, %r198;
	add.s64 	%rd1198, %rd2281, %rd1197;
	ld.u8 	%rs797, [%rd1198];
	setp.ne.s16 	%p273, %rs797, 0;
	add.s32 	%r1046, %r198, 1;
	@%p273 bra 	$L__BB0_298;
	ld.u8 	%rs1921, [%rd2281];
	setp.eq.s16 	%p274, %rs1921, 0;
	setp.eq.s32 	%p275, %r198, 0;
	or.pred  	%p276, %p274, %p275;
	@%p276 bra 	$L__BB0_302;
	mov.b32 	%r1047, 0;
$L__BB0_301:
	st.u8 	[%rd2283], %rs1921;
	add.s64 	%rd2283, %rd2283, 1;
	add.s64 	%rd148, %rd2281, 1;
	ld.u8 	%rs1921, [%rd2281+1];
	add.s32 	%r1047, %r1047, 1;
	setp.ne.s16 	%p277, %rs1921, 0;
	setp.lt.u32 	%p278, %r1047, %r198;
	and.pred  	%p279, %p277, %p278;
	mov.u64 	%rd2281, %rd148;
	@%p279 bra 	$L__BB0_301;
$L__BB0_302:
	mov.b16 	%rs798, 0;
	st.u8 	[%rd2283], %rs798;
	ld.global.u64 	%rd1199, [fcbs];
	mul.wide.u32 	%rd1200, %r1042, 28;
	add.s64 	%rd1201, %rd1199, %rd1200;
	ld.u8 	%rs799, [%rd1201+20];
	ld.u8 	%rs800, [%rd1201+21];
	mul.wide.u32 	%rd1202, %r1043, 28;
	add.s64 	%rd1203, %rd1199, %rd1202;
	st.u8 	[%rd1203+21], %rs800;
	st.u8 	[%rd1203+20], %rs799;
	ld.global.u64 	%rd1204, [fcbs];
	add.s64 	%rd1205, %rd1204, %rd1200;
	ld.u8 	%rs801, [%rd1205+26];
	ld.u8 	%rs802, [%rd1205+27];
	add.s64 	%rd1206, %rd1204, %rd1202;
	st.u8 	[%rd1206+27], %rs802;
	st.u8 	[%rd1206+26], %rs801;
	ld.global.u64 	%rd1207, [fcbs];
	add.s64 	%rd1208, %rd1207, %rd1200;
	ld.u8 	%rs803, [%rd1208+22];
	ld.u8 	%rs804, [%rd1208+23];
	add.s64 	%rd1209, %rd1207, %rd1202;
	st.u8 	[%rd1209+23], %rs804;
	st.u8 	[%rd1209+22], %rs803;
	ld.global.u64 	%rd1210, [fcbs];
	add.s64 	%rd1211, %rd1210, %rd1200;
	ld.u8 	%rs805, [%rd1211+24];
	ld.u8 	%rs806, [%rd1211+25];
	add.s64 	%rd1212, %rd1210, %rd1202;
	st.u8 	[%rd1212+25], %rs806;
	st.u8 	[%rd1212+24], %rs805;
	ld.global.u64 	%rd1213, [fcbs];
	add.s64 	%rd2286, %rd1213, %rd1200;
	mov.b32 	%r1048, 0;
$L__BB0_303:
	mov.u32 	%r202, %r1048;
	cvt.u64.u32 	%rd1214, %r202;
	add.s64 	%rd1215, %rd3, %rd1214;
	ld.local.u8 	%rs807, [%rd1215];
	setp.ne.s16 	%p280, %rs807, 0;
	add.s32 	%r1048, %r202, 1;
	@%p280 bra 	$L__BB0_303;
	ld.local.u8 	%rs1922, [%rd3];
	setp.eq.s16 	%p281, %rs1922, 0;
	setp.eq.s32 	%p282, %r202, 0;
	or.pred  	%p283, %p281, %p282;
	@%p283 bra 	$L__BB0_307;
	mov.b32 	%r1049, 0;
	mov.u64 	%rd2284, %rd3;
$L__BB0_306:
	st.u8 	[%rd2286], %rs1922;
	add.s64 	%rd2286, %rd2286, 1;
	add.s64 	%rd154, %rd2284, 1;
	ld.local.u8 	%rs1922, [%rd2284+1];
	add.s32 	%r1049, %r1049, 1;
	setp.ne.s16 	%p284, %rs1922, 0;
	setp.lt.u32 	%p285, %r1049, %r202;
	and.pred  	%p286, %p284, %p285;
	mov.u64 	%rd2284, %rd154;
	@%p286 bra 	$L__BB0_306;
$L__BB0_307:
	mov.b16 	%rs808, 0;
	st.u8 	[%rd2286], %rs808;
	ld.global.u64 	%rd1216, [fcbs];
	add.s64 	%rd1218, %rd1216, %rd1200;
	shr.u16 	%rs809, %rs73, 8;
	st.u8 	[%rd1218+21], %rs809;
	st.u8 	[%rd1218+20], %rs73;
	ld.global.u64 	%rd1219, [fcbs];
	add.s64 	%rd1220, %rd1219, %rd1200;
	shr.u16 	%rs810, %rs74, 8;
	st.u8 	[%rd1220+27], %rs810;
	st.u8 	[%rd1220+26], %rs74;
	ld.global.u64 	%rd1221, [fcbs];
	add.s64 	%rd1222, %rd1221, %rd1200;
	shr.u16 	%rs811, %rs70, 8;
	st.u8 	[%rd1222+23], %rs811;
	st.u8 	[%rd1222+22], %rs70;
	ld.global.u64 	%rd1223, [fcbs];
	add.s64 	%rd1224, %rd1223, %rd1200;
	shr.u16 	%rs812, %rs75, 8;
	st.u8 	[%rd1224+25], %rs812;
	st.u8 	[%rd1224+24], %rs75;
	ld.global.u64 	%rd2320, [fcbs];
$L__BB0_308:
	add.s32 	%r1043, %r1043, 1;
	setp.ne.s32 	%p287, %r1043, 1024;
	@%p287 bra 	$L__BB0_290;
$L__BB0_309:
	add.s32 	%r1042, %r1042, 1;
	setp.ne.s32 	%p288, %r1042, 1024;
	@%p288 bra 	$L__BB0_288;
	mov.b16 	%rs1924, 1;
	st.global.u16 	[fileCreatedTimeCount], %rs1924;
	mov.b32 	%r1050, 0;
$L__BB0_311:
	mul.wide.u32 	%rd1225, %r1050, 28;
	add.s64 	%rd162, %rd2320, %rd1225;
	ld.u8 	%rs814, [%rd162];
	setp.eq.s16 	%p289, %rs814, 0;
	@%p289 bra 	$L__BB0_313;
	st.u8 	[%rd162+22], %rs1924;
	shr.u16 	%rs815, %rs1924, 8;
	st.u8 	[%rd162+23], %rs815;
	ld.global.u16 	%rs816, [fileCreatedTimeCount];
	add.s16 	%rs1924, %rs816, 1;
	st.global.u16 	[fileCreatedTimeCount], %rs1924;
	ld.global.u64 	%rd2320, [fcbs];
$L__BB0_313:
	add.s64 	%rd165, %rd2320, %rd1225;
	ld.u8 	%rs817, [%rd165+28];
	setp.eq.s16 	%p290, %rs817, 0;
	@%p290 bra 	$L__BB0_315;
	st.u8 	[%rd165+50], %rs1924;
	shr.u16 	%rs818, %rs1924, 8;
	st.u8 	[%rd165+51], %rs818;
	ld.global.u16 	%rs819, [fileCreatedTimeCount];
	add.s16 	%rs1924, %rs819, 1;
	st.global.u16 	[fileCreatedTimeCount], %rs1924;
	ld.global.u64 	%rd2320, [fcbs];
$L__BB0_315:
	add.s64 	%rd168, %rd2320, %rd1225;
	ld.u8 	%rs820, [%rd168+56];
	setp.eq.s16 	%p291, %rs820, 0;
	@%p291 bra 	$L__BB0_317;
	st.u8 	[%rd168+78], %rs1924;
	shr.u16 	%rs821, %rs1924, 8;
	st.u8 	[%rd168+79], %rs821;
	ld.global.u16 	%rs822, [fileCreatedTimeCount];
	add.s16 	%rs1924, %rs822, 1;
	st.global.u16 	[fileCreatedTimeCount], %rs1924;
	ld.global.u64 	%rd2320, [fcbs];
$L__BB0_317:
	add.s64 	%rd171, %rd2320, %rd1225;
	ld.u8 	%rs823, [%rd171+84];
	setp.eq.s16 	%p292, %rs823, 0;
	@%p292 bra 	$L__BB0_319;
	st.u8 	[%rd171+106], %rs1924;
	shr.u16 	%rs824, %rs1924, 8;
	st.u8 	[%rd171+107], %rs824;
	ld.global.u16 	%rs825, [fileCreatedTimeCount];
	add.s16 	%rs1924, %rs825, 1;
	st.global.u16 	[fileCreatedTimeCount], %rs1924;
	ld.global.u64 	%rd2320, [fcbs];
$L__BB0_319:
	add.s64 	%rd174, %rd2320, %rd1225;
	ld.u8 	%rs826, [%rd174+112];
	setp.eq.s16 	%p293, %rs826, 0;
	@%p293 bra 	$L__BB0_321;
	st.u8 	[%rd174+134], %rs1924;
	shr.u16 	%rs827, %rs1924, 8;
	st.u8 	[%rd174+135], %rs827;
	ld.global.u16 	%rs828, [fileCreatedTimeCount];
	add.s16 	%rs1924, %rs828, 1;
	st.global.u16 	[fileCreatedTimeCount], %rs1924;
	ld.global.u64 	%rd2320, [fcbs];
$L__BB0_321:
	add.s64 	%rd177, %rd2320, %rd1225;
	ld.u8 	%rs829, [%rd177+140];
	setp.eq.s16 	%p294, %rs829, 0;
	@%p294 bra 	$L__BB0_323;
	st.u8 	[%rd177+162], %rs1924;
	shr.u16 	%rs830, %rs1924, 8;
	st.u8 	[%rd177+163], %rs830;
	ld.global.u16 	%rs831, [fileCreatedTimeCount];
	add.s16 	%rs1924, %rs831, 1;
	st.global.u16 	[fileCreatedTimeCount], %rs1924;
	ld.global.u64 	%rd2320, [fcbs];
$L__BB0_323:
	add.s64 	%rd180, %rd2320, %rd1225;
	ld.u8 	%rs832, [%rd180+168];
	setp.eq.s16 	%p295, %rs832, 0;
	@%p295 bra 	$L__BB0_325;
	st.u8 	[%rd180+190], %rs1924;
	shr.u16 	%rs833, %rs1924, 8;
	st.u8 	[%rd180+191], %rs833;
	ld.global.u16 	%rs834, [fileCreatedTimeCount];
	add.s16 	%rs1924, %rs834, 1;
	st.global.u16 	[fileCreatedTimeCount], %rs1924;
	ld.global.u64 	%rd2320, [fcbs];
$L__BB0_325:
	add.s64 	%rd183, %rd2320, %rd1225;
	ld.u8 	%rs835, [%rd183+196];
	setp.eq.s16 	%p296, %rs835, 0;
	@%p296 bra 	$L__BB0_327;
	st.u8 	[%rd183+218], %rs1924;
	shr.u16 	%rs836, %rs1924, 8;
	st.u8 	[%rd183+219], %rs836;
	ld.global.u16 	%rs837, [fileCreatedTimeCount];
	add.s16 	%rs1924, %rs837, 1;
	st.global.u16 	[fileCreatedTimeCount], %rs1924;
	ld.global.u64 	%rd2320, [fcbs];
$L__BB0_327:
	add.s32 	%r1050, %r1050, 8;
	setp.ne.s32 	%p297, %r1050, 1024;
	@%p297 bra 	$L__BB0_311;
$L__BB0_328:
	cvt.u64.u16 	%rd187, %rs1932;
	cvt.u32.u16 	%r662, %rs1932;
	mul.wide.u32 	%rd1233, %r662, 28;
	add.s64 	%rd1234, %rd2320, %rd1233;
	add.s64 	%rd188, %rd1234, 20;
	ld.u8 	%rs838, [%rd1234+20];
	ld.u8 	%rs839, [%rd1234+21];
	shl.b16 	%rs840, %rs839, 8;
	or.b16  	%rs100, %rs840, %rs838;
	setp.eq.s16 	%p298, %rs100, 0;
	@%p298 bra 	$L__BB0_331;
	ld.u8 	%rs841, [%rd188+6];
	ld.u8 	%rs842, [%rd188+7];
	shl.b16 	%rs843, %rs842, 8;
	or.b16  	%rs844, %rs843, %rs841;
	mul.wide.u16 	%r1051, %rs844, 1024;
	cvt.u32.u16 	%r663, %rs100;
	setp.ge.u32 	%p299, %r1051, %r663;
	@%p299 bra 	$L__BB0_331;
$L__BB0_330:
	ld.global.u64 	%rd1235, [file_content];
	cvt.u64.u32 	%rd1236, %r1051;
	add.s64 	%rd1237, %rd1235, %rd1236;
	mov.b16 	%rs845, 0;
	st.u8 	[%rd1237], %rs845;
	add.s32 	%r1051, %r1051, 1;
	ld.global.u64 	%rd2320, [fcbs];
	mad.lo.s64 	%rd1238, %rd187, 28, %rd2320;
	ld.u8 	%r664, [%rd1238+20];
	ld.u8 	%r665, [%rd1238+21];
	shl.b32 	%r666, %r665, 8;
	or.b32  	%r667, %r666, %r664;
	setp.lt.u32 	%p300, %r1051, %r667;
	@%p300 bra 	$L__BB0_330;
$L__BB0_331:
	ld.global.u16 	%rs846, [fileModifiedTimeCount];
	add.s16 	%rs847, %rs846, 1;
	st.global.u16 	[fileModifiedTimeCount], %rs847;
	mul.lo.s64 	%rd1239, %rd187, 28;
	add.s64 	%rd1240, %rd2320, %rd1239;
	ld.u8 	%r668, [%rd1240+26];
	ld.u8 	%r669, [%rd1240+27];
	shl.b32 	%r670, %r669, 8;
	or.b32  	%r671, %r670, %r668;
	ld.global.u8 	%rs848, [%rd2+32];
	ld.global.u64 	%rd1241, [file_content];
	mul.wide.u32 	%rd1242, %r671, 1024;
	add.s64 	%rd1243, %rd1241, %rd1242;
	st.u8 	[%rd1243], %rs848;
	ld.global.u8 	%rs849, [%rd2+33];
	ld.global.u64 	%rd1244, [file_content];
	add.s64 	%rd1245, %rd1244, %rd1242;
	st.u8 	[%rd1245+1], %rs849;
	ld.global.u8 	%rs850, [%rd2+34];
	ld.global.u64 	%rd1246, [file_content];
	add.s64 	%rd1247, %rd1246, %rd1242;
	st.u8 	[%rd1247+2], %rs850;
	ld.global.u8 	%rs851, [%rd2+35];
	ld.global.u64 	%rd1248, [file_content];
	add.s64 	%rd1249, %rd1248, %rd1242;
	st.u8 	[%rd1249+3], %rs851;
	ld.global.u8 	%rs852, [%rd2+36];
	ld.global.u64 	%rd1250, [file_content];
	add.s64 	%rd1251, %rd1250, %rd1242;
	st.u8 	[%rd1251+4], %rs852;
	ld.global.u8 	%rs853, [%rd2+37];
	ld.global.u64 	%rd1252, [file_content];
	add.s64 	%rd1253, %rd1252, %rd1242;
	st.u8 	[%rd1253+5], %rs853;
	ld.global.u8 	%rs854, [%rd2+38];
	ld.global.u64 	%rd1254, [file_content];
	add.s64 	%rd1255, %rd1254, %rd1242;
	st.u8 	[%rd1255+6], %rs854;
	ld.global.u8 	%rs855, [%rd2+39];
	ld.global.u64 	%rd1256, [file_content];
	add.s64 	%rd1257, %rd1256, %rd1242;
	st.u8 	[%rd1257+7], %rs855;
	ld.global.u8 	%rs856, [%rd2+40];
	ld.global.u64 	%rd1258, [file_content];
	add.s64 	%rd1259, %rd1258, %rd1242;
	st.u8 	[%rd1259+8], %rs856;
	ld.global.u8 	%rs857, [%rd2+41];
	ld.global.u64 	%rd1260, [file_content];
	add.s64 	%rd1261, %rd1260, %rd1242;
	st.u8 	[%rd1261+9], %rs857;
	ld.global.u8 	%rs858, [%rd2+42];
	ld.global.u64 	%rd1262, [file_content];
	add.s64 	%rd1263, %rd1262, %rd1242;
	st.u8 	[%rd1263+10], %rs858;
	ld.global.u8 	%rs859, [%rd2+43];
	ld.global.u64 	%rd1264, [file_content];
	add.s64 	%rd1265, %rd1264, %rd1242;
	st.u8 	[%rd1265+11], %rs859;
	ld.global.u8 	%rs860, [%rd2+44];
	ld.global.u64 	%rd1266, [file_content];
	add.s64 	%rd1267, %rd1266, %rd1242;
	st.u8 	[%rd1267+12], %rs860;
	ld.global.u8 	%rs861, [%rd2+45];
	ld.global.u64 	%rd1268, [file_content];
	add.s64 	%rd1269, %rd1268, %rd1242;
	st.u8 	[%rd1269+13], %rs861;
	ld.global.u8 	%rs862, [%rd2+46];
	ld.global.u64 	%rd1270, [file_content];
	add.s64 	%rd1271, %rd1270, %rd1242;
	st.u8 	[%rd1271+14], %rs862;
	ld.global.u8 	%rs863, [%rd2+47];
	ld.global.u64 	%rd1272, [file_content];
	add.s64 	%rd1273, %rd1272, %rd1242;
	st.u8 	[%rd1273+15], %rs863;
	ld.global.u8 	%rs864, [%rd2+48];
	ld.global.u64 	%rd1274, [file_content];
	add.s64 	%rd1275, %rd1274, %rd1242;
	st.u8 	[%rd1275+16], %rs864;
	ld.global.u8 	%rs865, [%rd2+49];
	ld.global.u64 	%rd1276, [file_content];
	add.s64 	%rd1277, %rd1276, %rd1242;
	st.u8 	[%rd1277+17], %rs865;
	ld.global.u8 	%rs866, [%rd2+50];
	ld.global.u64 	%rd1278, [file_content];
	add.s64 	%rd1279, %rd1278, %rd1242;
	st.u8 	[%rd1279+18], %rs866;
	ld.global.u8 	%rs867, [%rd2+51];
	ld.global.u64 	%rd1280, [file_content];
	add.s64 	%rd1281, %rd1280, %rd1242;
	st.u8 	[%rd1281+19], %rs867;
	ld.global.u8 	%rs868, [%rd2+52];
	ld.global.u64 	%rd1282, [file_content];
	add.s64 	%rd1283, %rd1282, %rd1242;
	st.u8 	[%rd1283+20], %rs868;
	ld.global.u8 	%rs869, [%rd2+53];
	ld.global.u64 	%rd1284, [file_content];
	add.s64 	%rd1285, %rd1284, %rd1242;
	st.u8 	[%rd1285+21], %rs869;
	ld.global.u8 	%rs870, [%rd2+54];
	ld.global.u64 	%rd1286, [file_content];
	add.s64 	%rd1287, %rd1286, %rd1242;
	st.u8 	[%rd1287+22], %rs870;
	ld.global.u8 	%rs871, [%rd2+55];
	ld.global.u64 	%rd1288, [file_content];
	add.s64 	%rd1289, %rd1288, %rd1242;
	st.u8 	[%rd1289+23], %rs871;
	ld.global.u8 	%rs872, [%rd2+56];
	ld.global.u64 	%rd1290, [file_content];
	add.s64 	%rd1291, %rd1290, %rd1242;
	st.u8 	[%rd1291+24], %rs872;
	ld.global.u8 	%rs873, [%rd2+57];
	ld.global.u64 	%rd1292, [file_content];
	add.s64 	%rd1293, %rd1292, %rd1242;
	st.u8 	[%rd1293+25], %rs873;
	ld.global.u8 	%rs874, [%rd2+58];
	ld.global.u64 	%rd1294, [file_content];
	add.s64 	%rd1295, %rd1294, %rd1242;
	st.u8 	[%rd1295+26], %rs874;
	ld.global.u8 	%rs875, [%rd2+59];
	ld.global.u64 	%rd1296, [file_content];
	add.s64 	%rd1297, %rd1296, %rd1242;
	st.u8 	[%rd1297+27], %rs875;
	ld.global.u8 	%rs876, [%rd2+60];
	ld.global.u64 	%rd1298, [file_content];
	add.s64 	%rd1299, %rd1298, %rd1242;
	st.u8 	[%rd1299+28], %rs876;
	ld.global.u8 	%rs877, [%rd2+61];
	ld.global.u64 	%rd1300, [file_content];
	add.s64 	%rd1301, %rd1300, %rd1242;
	st.u8 	[%rd1301+29], %rs877;
	ld.global.u8 	%rs878, [%rd2+62];
	ld.global.u64 	%rd1302, [file_content];
	add.s64 	%rd1303, %rd1302, %rd1242;
	st.u8 	[%rd1303+30], %rs878;
	ld.global.u8 	%rs879, [%rd2+63];
	ld.global.u64 	%rd1304, [file_content];
	add.s64 	%rd1305, %rd1304, %rd1242;
	st.u8 	[%rd1305+31], %rs879;
	ld.global.u16 	%rs880, [fileModifiedTimeCount];
	ld.global.u64 	%rd1306, [fcbs];
	add.s64 	%rd1307, %rd1306, %rd1239;
	shr.u16 	%rs881, %rs880, 8;
	st.u8 	[%rd1307+25], %rs881;
	st.u8 	[%rd1307+24], %rs880;
	ld.global.u64 	%rd1308, [fcbs];
	add.s64 	%rd1309, %rd1308, %rd1239;
	mov.b16 	%rs882, 0;
	st.u8 	[%rd1309+21], %rs882;
	mov.b16 	%rs883, 32;
	st.u8 	[%rd1309+20], %rs883;
	ld.global.u16 	%rs884, [fileModifiedTimeCount];
	setp.gt.u16 	%p301, %rs884, -537;
	@%p301 bra 	$L__BB0_333;
	ld.global.u64 	%rd2320, [fcbs];
	bra.uni 	$L__BB0_374;
$L__BB0_333:
	mov.b32 	%r1052, 0;
	ld.global.u64 	%rd2320, [fcbs];
$L__BB0_334:
	mul.wide.u32 	%rd1310, %r1052, 28;
	add.s64 	%rd1311, %rd2320, %rd1310;
	ld.u8 	%rs885, [%rd1311];
	setp.eq.s16 	%p302, %rs885, 0;
	@%p302 bra 	$L__BB0_355;
	mov.b32 	%r1053, 0;
$L__BB0_336:
	mul.wide.u32 	%rd1312, %r1053, 28;
	add.s64 	%rd2311, %rd2320, %rd1312;
	ld.u8 	%rs1933, [%rd2311];
	setp.eq.s16 	%p303, %rs1933, 0;
	setp.eq.s32 	%p304, %r1052, %r1053;
	or.pred  	%p305, %p304, %p303;
	@%p305 bra 	$L__BB0_354;
	add.s64 	%rd1314, %rd2320, %rd1310;
	add.s64 	%rd198, %rd1314, 24;
	ld.u8 	%rs886, [%rd1314+24];
	ld.u8 	%rs887, [%rd1314+25];
	shl.b16 	%rs888, %rs887, 8;
	or.b16  	%rs889, %rs888, %rs886;
	ld.u8 	%rs890, [%rd2311+24];
	ld.u8 	%rs891, [%rd2311+25];
	shl.b16 	%rs892, %rs891, 8;
	or.b16  	%rs102, %rs892, %rs890;
	setp.ge.u16 	%p306, %rs889, %rs102;
	@%p306 bra 	$L__BB0_354;
	mov.b16 	%rs893, 0;
	st.local.u8 	[%rd3], %rs893;
	st.local.u8 	[%rd3+1], %rs893;
	st.local.u8 	[%rd3+2], %rs893;
	st.local.u8 	[%rd3+3], %rs893;
	st.local.u8 	[%rd3+4], %rs893;
	st.local.u8 	[%rd3+5], %rs893;
	st.local.u8 	[%rd3+6], %rs893;
	st.local.u8 	[%rd3+7], %rs893;
	st.local.u8 	[%rd3+8], %rs893;
	st.local.u8 	[%rd3+9], %rs893;
	st.local.u8 	[%rd3+10], %rs893;
	st.local.u8 	[%rd3+11], %rs893;
	st.local.u8 	[%rd3+12], %rs893;
	st.local.u8 	[%rd3+13], %rs893;
	st.local.u8 	[%rd3+14], %rs893;
	st.local.u8 	[%rd3+15], %rs893;
	st.local.u8 	[%rd3+16], %rs893;
	st.local.u8 	[%rd3+17], %rs893;
	st.local.u8 	[%rd3+18], %rs893;
	st.local.u8 	[%rd3+19], %rs893;
	mov.b32 	%r1054, 0;
$L__BB0_339:
	mov.u32 	%r215, %r1054;
	cvt.u64.u32 	%rd1315, %r215;
	add.s64 	%rd1316, %rd2311, %rd1315;
	ld.u8 	%rs894, [%rd1316];
	setp.ne.s16 	%p307, %rs894, 0;
	add.s32 	%r1054, %r215, 1;
	@%p307 bra 	$L__BB0_339;
	setp.eq.s32 	%p308, %r215, 0;
	mov.u64 	%rd2308, %rd3;
	@%p308 bra 	$L__BB0_343;
	mov.b32 	%r1055, 0;
	mov.u64 	%rd2306, %rd2311;
	mov.u64 	%rd2308, %rd3;
$L__BB0_342:
	st.local.u8 	[%rd2308], %rs1933;
	add.s64 	%rd2308, %rd2308, 1;
	add.s64 	%rd202, %rd2306, 1;
	ld.u8 	%rs1933, [%rd2306+1];
	add.s32 	%r1055, %r1055, 1;
	setp.ne.s16 	%p309, %rs1933, 0;
	setp.lt.u32 	%p310, %r1055, %r215;
	and.pred  	%p311, %p309, %p310;
	mov.u64 	%rd2306, %rd202;
	@%p311 bra 	$L__BB0_342;
$L__BB0_343:
	mov.b16 	%rs895, 0;
	st.local.u8 	[%rd2308], %rs895;
	ld.u8 	%rs896, [%rd2311+20];
	ld.u8 	%rs897, [%rd2311+21];
	shl.b16 	%rs898, %rs897, 8;
	or.b16  	%rs105, %rs898, %rs896;
	st.local.u8 	[%rd3+21], %rs897;
	st.local.u8 	[%rd3+20], %rs896;
	ld.u8 	%rs899, [%rd2311+26];
	ld.u8 	%rs900, [%rd2311+27];
	shl.b16 	%rs901, %rs900, 8;
	or.b16  	%rs106, %rs901, %rs899;
	st.local.u8 	[%rd3+27], %rs900;
	st.local.u8 	[%rd3+26], %rs899;
	ld.u8 	%rs902, [%rd2311+22];
	ld.u8 	%rs903, [%rd2311+23];
	shl.b16 	%rs904, %rs903, 8;
	or.b16  	%rs107, %rs904, %rs902;
	st.local.u8 	[%rd3+23], %rs903;
	st.local.u8 	[%rd3+22], %rs902;
	shr.u16 	%rs905, %rs102, 8;
	st.local.u8 	[%rd3+25], %rs905;
	st.local.u8 	[%rd3+24], %rs102;
	add.s64 	%rd2309, %rd198, -24;
	mov.b32 	%r1056, 0;
$L__BB0_344:
	mov.u32 	%r219, %r1056;
	cvt.u64.u32 	%rd1317, %r219;
	add.s64 	%rd1318, %rd2309, %rd1317;
	ld.u8 	%rs906, [%rd1318];
	setp.ne.s16 	%p312, %rs906, 0;
	add.s32 	%r1056, %r219, 1;
	@%p312 bra 	$L__BB0_344;
	ld.u8 	%rs1934, [%rd2309];
	setp.eq.s16 	%p313, %rs1934, 0;
	setp.eq.s32 	%p314, %r219, 0;
	or.pred  	%p315, %p313, %p314;
	@%p315 bra 	$L__BB0_348;
	mov.b32 	%r1057, 0;
$L__BB0_347:
	st.u8 	[%rd2311], %rs1934;
	add.s64 	%rd2311, %rd2311, 1;
	add.s64 	%rd208, %rd2309, 1;
	ld.u8 	%rs1934, [%rd2309+1];
	add.s32 	%r1057, %r1057, 1;
	setp.ne.s16 	%p316, %rs1934, 0;
	setp.lt.u32 	%p317, %r1057, %r219;
	and.pred  	%p318, %p316, %p317;
	mov.u64 	%rd2309, %rd208;
	@%p318 bra 	$L__BB0_347;
$L__BB0_348:
	mov.b16 	%rs907, 0;
	st.u8 	[%rd2311], %rs907;
	ld.global.u64 	%rd1319, [fcbs];
	add.s64 	%rd1321, %rd1319, %rd1310;
	ld.u8 	%rs908, [%rd1321+20];
	ld.u8 	%rs909, [%rd1321+21];
	mul.wide.u32 	%rd1322, %r1053, 28;
	add.s64 	%rd1323, %rd1319, %rd1322;
	st.u8 	[%rd1323+21], %rs909;
	st.u8 	[%rd1323+20], %rs908;
	ld.global.u64 	%rd1324, [fcbs];
	add.s64 	%rd1325, %rd1324, %rd1310;
	ld.u8 	%rs910, [%rd1325+26];
	ld.u8 	%rs911, [%rd1325+27];
	add.s64 	%rd1326, %rd1324, %rd1322;
	st.u8 	[%rd1326+27], %rs911;
	st.u8 	[%rd1326+26], %rs910;
	ld.global.u64 	%rd1327, [fcbs];
	add.s64 	%rd1328, %rd1327, %rd1310;
	ld.u8 	%rs912, [%rd1328+22];
	ld.u8 	%rs913, [%rd1328+23];
	add.s64 	%rd1329, %rd1327, %rd1322;
	st.u8 	[%rd1329+23], %rs913;
	st.u8 	[%rd1329+22], %rs912;
	ld.global.u64 	%rd1330, [fcbs];
	add.s64 	%rd1331, %rd1330, %rd1310;
	ld.u8 	%rs914, [%rd1331+24];
	ld.u8 	%rs915, [%rd1331+25];
	add.s64 	%rd1332, %rd1330, %rd1322;
	st.u8 	[%rd1332+25], %rs915;
	st.u8 	[%rd1332+24], %rs914;
	ld.global.u64 	%rd1333, [fcbs];
	add.s64 	%rd2314, %rd1333, %rd1310;
	mov.b32 	%r1058, 0;
$L__BB0_349:
	mov.u32 	%r223, %r1058;
	cvt.u64.u32 	%rd1334, %r223;
	add.s64 	%rd1335, %rd3, %rd1334;
	ld.local.u8 	%rs916, [%rd1335];
	setp.ne.s16 	%p319, %rs916, 0;
	add.s32 	%r1058, %r223, 1;
	@%p319 bra 	$L__BB0_349;
	ld.local.u8 	%rs1935, [%rd3];
	setp.eq.s16 	%p320, %rs1935, 0;
	setp.eq.s32 	%p321, %r223, 0;
	or.pred  	%p322, %p320, %p321;
	@%p322 bra 	$L__BB0_353;
	mov.b32 	%r1059, 0;
	mov.u64 	%rd2312, %rd3;
$L__BB0_352:
	st.u8 	[%rd2314], %rs1935;
	add.s64 	%rd2314, %rd2314, 1;
	add.s64 	%rd214, %rd2312, 1;
	ld.local.u8 	%rs1935, [%rd2312+1];
	add.s32 	%r1059, %r1059, 1;
	setp.ne.s16 	%p323, %rs1935, 0;
	setp.lt.u32 	%p324, %r1059, %r223;
	and.pred  	%p325, %p323, %p324;
	mov.u64 	%rd2312, %rd214;
	@%p325 bra 	$L__BB0_352;
$L__BB0_353:
	mov.b16 	%rs917, 0;
	st.u8 	[%rd2314], %rs917;
	ld.global.u64 	%rd1336, [fcbs];
	add.s64 	%rd1338, %rd1336, %rd1310;
	shr.u16 	%rs918, %rs105, 8;
	st.u8 	[%rd1338+21], %rs918;
	st.u8 	[%rd1338+20], %rs105;
	ld.global.u64 	%rd1339, [fcbs];
	add.s64 	%rd1340, %rd1339, %rd1310;
	shr.u16 	%rs919, %rs106, 8;
	st.u8 	[%rd1340+27], %rs919;
	st.u8 	[%rd1340+26], %rs106;
	ld.global.u64 	%rd1341, [fcbs];
	add.s64 	%rd1342, %rd1341, %rd1310;
	shr.u16 	%rs920, %rs107, 8;
	st.u8 	[%rd1342+23], %rs920;
	st.u8 	[%rd1342+22], %rs107;
	ld.global.u64 	%rd1343, [fcbs];
	add.s64 	%rd1344, %rd1343, %rd1310;
	shr.u16 	%rs921, %rs102, 8;
	st.u8 	[%rd1344+25], %rs921;
	st.u8 	[%rd1344+24], %rs102;
	ld.global.u64 	%rd2320, [fcbs];
$L__BB0_354:
	add.s32 	%r1053, %r1053, 1;
	setp.ne.s32 	%p326, %r1053, 1024;
	@%p326 bra 	$L__BB0_336;
$L__BB0_355:
	add.s32 	%r1052, %r1052, 1;
	setp.ne.s32 	%p327, %r1052, 1024;
	@%p327 bra 	$L__BB0_334;
	mov.b16 	%rs1937, 1;
	st.global.u16 	[fileModifiedTimeCount], %rs1937;
	mov.b32 	%r1060, 0;
$L__BB0_357:
	mul.wide.u32 	%rd1345, %r1060, 28;
	add.s64 	%rd222, %rd2320, %rd1345;
	ld.u8 	%rs923, [%rd222];
	setp.eq.s16 	%p328, %rs923, 0;
	@%p328 bra 	$L__BB0_359;
	st.u8 	[%rd222+24], %rs1937;
	shr.u16 	%rs924, %rs1937, 8;
	st.u8 	[%rd222+25], %rs924;
	ld.global.u16 	%rs925, [fileModifiedTimeCount];
	add.s16 	%rs1937, %rs925, 1;
	st.global.u16 	[fileModifiedTimeCount], %rs1937;
	ld.global.u64 	%rd2320, [fcbs];
$L__BB0_359:
	add.s64 	%rd225, %rd2320, %rd1345;
	ld.u8 	%rs926, [%rd225+28];
	setp.eq.s16 	%p329, %rs926, 0;
	@%p329 bra 	$L__BB0_361;
	st.u8 	[%rd225+52], %rs1937;
	shr.u16 	%rs927, %rs1937, 8;
	st.u8 	[%rd225+53], %rs927;
	ld.global.u16 	%rs928, [fileModifiedTimeCount];
	add.s16 	%rs1937, %rs928, 1;
	st.global.u16 	[fileModifiedTimeCount], %rs1937;
	ld.global.u64 	%rd2320, [fcbs];
$L__BB0_361:
	add.s64 	%rd228, %rd2320, %rd1345;
	ld.u8 	%rs929, [%rd228+56];
	setp.eq.s16 	%p330, %rs929, 0;
	@%p330 bra 	$L__BB0_363;
	st.u8 	[%rd228+80], %rs1937;
	shr.u16 	%rs930, %rs1937, 8;
	st.u8 	[%rd228+81], %rs930;
	ld.global.u16 	%rs931, [fileModifiedTimeCount];
	add.s16 	%rs1937, %rs931, 1;
	st.global.u16 	[fileModifiedTimeCount], %rs1937;
	ld.global.u64 	%rd2320, [fcbs];
$L__BB0_363:
	add.s64 	%rd231, %rd2320, %rd1345;
	ld.u8 	%rs932, [%rd231+84];
	setp.eq.s16 	%p331, %rs932, 0;
	@%p331 bra 	$L__BB0_365;
	st.u8 	[%rd231+108], %rs1937;
	shr.u16 	%rs933, %rs1937, 8;
	st.u8 	[%rd231+109], %rs933;
	ld.global.u16 	%rs934, [fileModifiedTimeCount];
	add.s16 	%rs1937, %rs934, 1;
	st.global.u16 	[fileModifiedTimeCount], %rs1937;
	ld.global.u64 	%rd2320, [fcbs];
$L__BB0_365:
	add.s64 	%rd234, %rd2320, %rd1345;
	ld.u8 	%rs935, [%rd234+112];
	setp.eq.s16 	%p332, %rs935, 0;
	@%p332 bra 	$L__BB0_367;
	st.u8 	[%rd234+136], %rs1937;
	shr.u16 	%rs936, %rs1937, 8;
	st.u8 	[%rd234+137], %rs936;
	ld.global.u16 	%rs937, [fileModifiedTimeCount];
	add.s16 	%rs1937, %rs937, 1;
	st.global.u16 	[fileModifiedTimeCount], %rs1937;
	ld.global.u64 	%rd2320, [fcbs];
$L__BB0_367:
	add.s64 	%rd237, %rd2320, %rd1345;
	ld.u8 	%rs938, [%rd237+140];
	setp.eq.s16 	%p333, %rs938, 0;
	@%p333 bra 	$L__BB0_369;
	st.u8 	[%rd237+164], %rs1937;
	shr.u16 	%rs939, %rs1937, 8;
	st.u8 	[%rd237+165], %rs939;
	ld.global.u16 	%rs940, [fileModifiedTimeCount];
	add.s16 	%rs1937, %rs940, 1;
	st.global.u16 	[fileModifiedTimeCount], %rs1937;
	ld.global.u64 	%rd2320, [fcbs];
$L__BB0_369:
	add.s64 	%rd240, %rd2320, %rd1345;
	ld.u8 	%rs941, [%rd240+168];
	setp.eq.s16 	%p334, %rs941, 0;
	@%p334 bra 	$L__BB0_371;
	st.u8 	[%rd240+192], %rs1937;
	shr.u16 	%rs942, %rs1937, 8;
	st.u8 	[%rd240+193], %rs942;
	ld.global.u16 	%rs943, [fileModifiedTimeCount];
	add.s16 	%rs1937, %rs943, 1;
	st.global.u16 	[fileModifiedTimeCount], %rs1937;
	ld.global.u64 	%rd2320, [fcbs];
$L__BB0_371:
	add.s64 	%rd243, %rd2320, %rd1345;
	ld.u8 	%rs944, [%rd243+196];
	setp.eq.s16 	%p335, %rs944, 0;
	@%p335 bra 	$L__BB0_373;
	st.u8 	[%rd243+220], %rs1937;
	shr.u16 	%rs945, %rs1937, 8;
	st.u8 	[%rd243+221], %rs945;
	ld.global.u16 	%rs946, [fileModifiedTimeCount];
	add.s16 	%rs1937, %rs946, 1;
	st.global.u16 	[fileModifiedTimeCount], %rs1937;
	ld.global.u64 	%rd2320, [fcbs];
$L__BB0_373:
	add.s32 	%r1060, %r1060, 8;
	setp.ne.s32 	%p336, %r1060, 1024;
	@%p336 bra 	$L__BB0_357;
$L__BB0_374:
	mov.b32 	%r1061, 0;
$L__BB0_375:
	mul.wide.u32 	%rd1353, %r1061, 28;
	add.s64 	%rd247, %rd2320, %rd1353;
	ld.u8 	%rs947, [%rd247];
	setp.ne.s16 	%p337, %rs947, 116;
	@%p337 bra 	$L__BB0_382;
	ld.u8 	%rs948, [%rd247+1];
	setp.ne.s16 	%p338, %rs948, 46;
	@%p338 bra 	$L__BB0_382;
	ld.u8 	%rs949, [%rd247+2];
	setp.ne.s16 	%p339, %rs949, 116;
	@%p339 bra 	$L__BB0_382;
	ld.u8 	%rs950, [%rd247+3];
	setp.ne.s16 	%p340, %rs950, 120;
	@%p340 bra 	$L__BB0_382;
	ld.u8 	%rs951, [%rd247+4];
	setp.ne.s16 	%p341, %rs951, 116;
	@%p341 bra 	$L__BB0_382;
	ld.u8 	%rs952, [%rd247+5];
	setp.ne.s16 	%p342, %rs952, 0;
	mov.u32 	%r1062, %r1061;
	@%p342 bra 	$L__BB0_382;
$L__BB0_381:
	cvt.u16.u32 	%rs1958, %r1062;
	bra.uni 	$L__BB0_401;
$L__BB0_382:
	ld.u8 	%rs953, [%rd247+28];
	setp.ne.s16 	%p343, %rs953, 116;
	@%p343 bra 	$L__BB0_388;
	ld.u8 	%rs954, [%rd247+29];
	setp.ne.s16 	%p344, %rs954, 46;
	@%p344 bra 	$L__BB0_388;
	ld.u8 	%rs955, [%rd247+30];
	setp.ne.s16 	%p345, %rs955, 116;
	@%p345 bra 	$L__BB0_388;
	ld.u8 	%rs956, [%rd247+31];
	setp.ne.s16 	%p346, %rs956, 120;
	@%p346 bra 	$L__BB0_388;
	ld.u8 	%rs957, [%rd247+32];
	setp.ne.s16 	%p347, %rs957, 116;
	@%p347 bra 	$L__BB0_388;
	ld.u8 	%rs958, [%rd247+33];
	setp.eq.s16 	%p348, %rs958, 0;
	add.s32 	%r1062, %r1061, 1;
	@%p348 bra 	$L__BB0_381;
$L__BB0_388:
	ld.u8 	%rs959, [%rd247+56];
	setp.ne.s16 	%p349, %rs959, 116;
	@%p349 bra 	$L__BB0_394;
	ld.u8 	%rs960, [%rd247+57];
	setp.ne.s16 	%p350, %rs960, 46;
	@%p350 bra 	$L__BB0_394;
	ld.u8 	%rs961, [%rd247+58];
	setp.ne.s16 	%p351, %rs961, 116;
	@%p351 bra 	$L__BB0_394;
	ld.u8 	%rs962, [%rd247+59];
	setp.ne.s16 	%p352, %rs962, 120;
	@%p352 bra 	$L__BB0_394;
	ld.u8 	%rs963, [%rd247+60];
	setp.ne.s16 	%p353, %rs963, 116;
	@%p353 bra 	$L__BB0_394;
	ld.u8 	%rs964, [%rd247+61];
	setp.eq.s16 	%p354, %rs964, 0;
	add.s32 	%r1062, %r1061, 2;
	@%p354 bra 	$L__BB0_381;
$L__BB0_394:
	ld.u8 	%rs965, [%rd247+84];
	setp.ne.s16 	%p355, %rs965, 116;
	@%p355 bra 	$L__BB0_400;
	ld.u8 	%rs966, [%rd247+85];
	setp.ne.s16 	%p356, %rs966, 46;
	@%p356 bra 	$L__BB0_400;
	ld.u8 	%rs967, [%rd247+86];
	setp.ne.s16 	%p357, %rs967, 116;
	@%p357 bra 	$L__BB0_400;
	ld.u8 	%rs968, [%rd247+87];
	setp.ne.s16 	%p358, %rs968, 120;
	@%p358 bra 	$L__BB0_400;
	ld.u8 	%rs969, [%rd247+88];
	setp.ne.s16 	%p359, %rs969, 116;
	@%p359 bra 	$L__BB0_400;
	ld.u8 	%rs970, [%rd247+89];
	setp.eq.s16 	%p360, %rs970, 0;
	add.s32 	%r1062, %r1061, 3;
	@%p360 bra 	$L__BB0_381;
$L__BB0_400:
	add.s32 	%r1061, %r1061, 4;
	setp.ne.s32 	%p361, %r1061, 1024;
	mov.b16 	%rs1958, -536;
	@%p361 bra 	$L__BB0_375;
$L__BB0_401:
	setp.ne.s16 	%p362, %rs1958, -536;
	@%p362 bra 	$L__BB0_513;
	mov.b32 	%r1063, 0;
	mov.u64 	%rd1355, bitVector;
$L__BB0_403:
	cvt.u64.u32 	%rd1354, %r1063;
	add.s64 	%rd248, %rd1355, %rd1354;
	ld.global.u8 	%rs972, [%rd248];
	setp.eq.s16 	%p363, %rs972, 0;
	mov.u32 	%r1064, %r1063;
	@%p363 bra 	$L__BB0_436;
	add.s32 	%r1064, %r1063, 1;
	ld.global.u8 	%rs973, [%rd248+1];
	setp.eq.s16 	%p364, %rs973, 0;
	@%p364 bra 	$L__BB0_436;
	add.s32 	%r1064, %r1063, 2;
	ld.global.u8 	%rs974, [%rd248+2];
	setp.eq.s16 	%p365, %rs974, 0;
	@%p365 bra 	$L__BB0_436;
	add.s32 	%r1064, %r1063, 3;
	ld.global.u8 	%rs975, [%rd248+3];
	setp.eq.s16 	%p366, %rs975, 0;
	@%p366 bra 	$L__BB0_436;
	add.s32 	%r1064, %r1063, 4;
	ld.global.u8 	%rs976, [%rd248+4];
	setp.eq.s16 	%p367, %rs976, 0;
	@%p367 bra 	$L__BB0_436;
	add.s32 	%r1064, %r1063, 5;
	ld.global.u8 	%rs977, [%rd248+5];
	setp.eq.s16 	%p368, %rs977, 0;
	@%p368 bra 	$L__BB0_436;
	add.s32 	%r1064, %r1063, 6;
	ld.global.u8 	%rs978, [%rd248+6];
	setp.eq.s16 	%p369, %rs978, 0;
	@%p369 bra 	$L__BB0_436;
	add.s32 	%r1064, %r1063, 7;
	ld.global.u8 	%rs979, [%rd248+7];
	setp.eq.s16 	%p370, %rs979, 0;
	@%p370 bra 	$L__BB0_436;
	add.s32 	%r1064, %r1063, 8;
	ld.global.u8 	%rs980, [%rd248+8];
	setp.eq.s16 	%p371, %rs980, 0;
	@%p371 bra 	$L__BB0_436;
	add.s32 	%r1064, %r1063, 9;
	ld.global.u8 	%rs981, [%rd248+9];
	setp.eq.s16 	%p372, %rs981, 0;
	@%p372 bra 	$L__BB0_436;
	add.s32 	%r1064, %r1063, 10;
	ld.global.u8 	%rs982, [%rd248+10];
	setp.eq.s16 	%p373, %rs982, 0;
	@%p373 bra 	$L__BB0_436;
	add.s32 	%r1064, %r1063, 11;
	ld.global.u8 	%rs983, [%rd248+11];
	setp.eq.s16 	%p374, %rs983, 0;
	@%p374 bra 	$L__BB0_436;
	add.s32 	%r1064, %r1063, 12;
	ld.global.u8 	%rs984, [%rd248+12];
	setp.eq.s16 	%p375, %rs984, 0;
	@%p375 bra 	$L__BB0_436;
	add.s32 	%r1064, %r1063, 13;
	ld.global.u8 	%rs985, [%rd248+13];
	setp.eq.s16 	%p376, %rs985, 0;
	@%p376 bra 	$L__BB0_436;
	add.s32 	%r1064, %r1063, 14;
	ld.global.u8 	%rs986, [%rd248+14];
	setp.eq.s16 	%p377, %rs986, 0;
	@%p377 bra 	$L__BB0_436;
	add.s32 	%r1064, %r1063, 15;
	ld.global.u8 	%rs987, [%rd248+15];
	setp.eq.s16 	%p378, %rs987, 0;
	@%p378 bra 	$L__BB0_436;
	add.s32 	%r1064, %r1063, 16;
	ld.global.u8 	%rs988, [%rd248+16];
	setp.eq.s16 	%p379, %rs988, 0;
	@%p379 bra 	$L__BB0_436;
	add.s32 	%r1064, %r1063, 17;
	ld.global.u8 	%rs989, [%rd248+17];
	setp.eq.s16 	%p380, %rs989, 0;
	@%p380 bra 	$L__BB0_436;
	add.s32 	%r1064, %r1063, 18;
	ld.global.u8 	%rs990, [%rd248+18];
	setp.eq.s16 	%p381, %rs990, 0;
	@%p381 bra 	$L__BB0_436;
	add.s32 	%r1064, %r1063, 19;
	ld.global.u8 	%rs991, [%rd248+19];
	setp.eq.s16 	%p382, %rs991, 0;
	@%p382 bra 	$L__BB0_436;
	add.s32 	%r1064, %r1063, 20;
	ld.global.u8 	%rs992, [%rd248+20];
	setp.eq.s16 	%p383, %rs992, 0;
	@%p383 bra 	$L__BB0_436;
	add.s32 	%r1064, %r1063, 21;
	ld.global.u8 	%rs993, [%rd248+21];
	setp.eq.s16 	%p384, %rs993, 0;
	@%p384 bra 	$L__BB0_436;
	add.s32 	%r1064, %r1063, 22;
	ld.global.u8 	%rs994, [%rd248+22];
	setp.eq.s16 	%p385, %rs994, 0;
	@%p385 bra 	$L__BB0_436;
	add.s32 	%r1064, %r1063, 23;
	ld.global.u8 	%rs995, [%rd248+23];
	setp.eq.s16 	%p386, %rs995, 0;
	@%p386 bra 	$L__BB0_436;
	add.s32 	%r1064, %r1063, 24;
	ld.global.u8 	%rs996, [%rd248+24];
	setp.eq.s16 	%p387, %rs996, 0;
	@%p387 bra 	$L__BB0_436;
	add.s32 	%r1064, %r1063, 25;
	ld.global.u8 	%rs997, [%rd248+25];
	setp.eq.s16 	%p388, %rs997, 0;
	@%p388 bra 	$L__BB0_436;
	add.s32 	%r1064, %r1063, 26;
	ld.global.u8 	%rs998, [%rd248+26];
	setp.eq.s16 	%p389, %rs998, 0;
	@%p389 bra 	$L__BB0_436;
	add.s32 	%r1064, %r1063, 27;
	ld.global.u8 	%rs999, [%rd248+27];
	setp.eq.s16 	%p390, %rs999, 0;
	@%p390 bra 	$L__BB0_436;
	add.s32 	%r1064, %r1063, 28;
	ld.global.u8 	%rs1000, [%rd248+28];
	setp.eq.s16 	%p391, %rs1000, 0;
	@%p391 bra 	$L__BB0_436;
	add.s32 	%r1064, %r1063, 29;
	ld.global.u8 	%rs1001, [%rd248+29];
	setp.eq.s16 	%p392, %rs1001, 0;
	@%p392 bra 	$L__BB0_436;
	add.s32 	%r1064, %r1063, 30;
	ld.global.u8 	%rs1002, [%rd248+30];
	setp.eq.s16 	%p393, %rs1002, 0;
	@%p393 bra 	$L__BB0_436;
	add.s32 	%r1064, %r1063, 31;
	ld.global.u8 	%rs1003, [%rd248+31];
	setp.eq.s16 	%p394, %rs1003, 0;
	@%p394 bra 	$L__BB0_436;
	add.s32 	%r1063, %r1063, 32;
	setp.eq.s32 	%p395, %r1063, 1024;
	@%p395 bra 	$L__BB0_559;
	bra.uni 	$L__BB0_403;
$L__BB0_436:
	mov.b32 	%r1065, 0;
$L__BB0_437:
	mul.wide.u32 	%rd1356, %r1065, 28;
	add.s64 	%rd249, %rd2320, %rd1356;
	ld.u8 	%rs1004, [%rd249];
	setp.eq.s16 	%p396, %rs1004, 0;
	mov.u32 	%r1066, %r1065;
	@%p396 bra 	$L__BB0_470;
	add.s32 	%r1066, %r1065, 1;
	ld.u8 	%rs1005, [%rd249+28];
	setp.eq.s16 	%p397, %rs1005, 0;
	@%p397 bra 	$L__BB0_470;
	add.s32 	%r1066, %r1065, 2;
	ld.u8 	%rs1006, [%rd249+56];
	setp.eq.s16 	%p398, %rs1006, 0;
	@%p398 bra 	$L__BB0_470;
	add.s32 	%r1066, %r1065, 3;
	ld.u8 	%rs1007, [%rd249+84];
	setp.eq.s16 	%p399, %rs1007, 0;
	@%p399 bra 	$L__BB0_470;
	add.s32 	%r1066, %r1065, 4;
	ld.u8 	%rs1008, [%rd249+112];
	setp.eq.s16 	%p400, %rs1008, 0;
	@%p400 bra 	$L__BB0_470;
	add.s32 	%r1066, %r1065, 5;
	ld.u8 	%rs1009, [%rd249+140];
	setp.eq.s16 	%p401, %rs1009, 0;
	@%p401 bra 	$L__BB0_470;
	add.s32 	%r1066, %r1065, 6;
	ld.u8 	%rs1010, [%rd249+168];
	setp.eq.s16 	%p402, %rs1010, 0;
	@%p402 bra 	$L__BB0_470;
	add.s32 	%r1066, %r1065, 7;
	ld.u8 	%rs1011, [%rd249+196];
	setp.eq.s16 	%p403, %rs1011, 0;
	@%p403 bra 	$L__BB0_470;
	add.s32 	%r1066, %r1065, 8;
	ld.u8 	%rs1012, [%rd249+224];
	setp.eq.s16 	%p404, %rs1012, 0;
	@%p404 bra 	$L__BB0_470;
	add.s32 	%r1066, %r1065, 9;
	ld.u8 	%rs1013, [%rd249+252];
	setp.eq.s16 	%p405, %rs1013, 0;
	@%p405 bra 	$L__BB0_470;
	add.s32 	%r1066, %r1065, 10;
	ld.u8 	%rs1014, [%rd249+280];
	setp.eq.s16 	%p406, %rs1014, 0;
	@%p406 bra 	$L__BB0_470;
	add.s32 	%r1066, %r1065, 11;
	ld.u8 	%rs1015, [%rd249+308];
	setp.eq.s16 	%p407, %rs1015, 0;
	@%p407 bra 	$L__BB0_470;
	add.s32 	%r1066, %r1065, 12;
	ld.u8 	%rs1016, [%rd249+336];
	setp.eq.s16 	%p408, %rs1016, 0;
	@%p408 bra 	$L__BB0_470;
	add.s32 	%r1066, %r1065, 13;
	ld.u8 	%rs1017, [%rd249+364];
	setp.eq.s16 	%p409, %rs1017, 0;
	@%p409 bra 	$L__BB0_470;
	add.s32 	%r1066, %r1065, 14;
	ld.u8 	%rs1018, [%rd249+392];
	setp.eq.s16 	%p410, %rs1018, 0;
	@%p410 bra 	$L__BB0_470;
	add.s32 	%r1066, %r1065, 15;
	ld.u8 	%rs1019, [%rd249+420];
	setp.eq.s16 	%p411, %rs1019, 0;
	@%p411 bra 	$L__BB0_470;
	add.s32 	%r1066, %r1065, 16;
	ld.u8 	%rs1020, [%rd249+448];
	setp.eq.s16 	%p412, %rs1020, 0;
	@%p412 bra 	$L__BB0_470;
	add.s32 	%r1066, %r1065, 17;
	ld.u8 	%rs1021, [%rd249+476];
	setp.eq.s16 	%p413, %rs1021, 0;
	@%p413 bra 	$L__BB0_470;
	add.s32 	%r1066, %r1065, 18;
	ld.u8 	%rs1022, [%rd249+504];
	setp.eq.s16 	%p414, %rs1022, 0;
	@%p414 bra 	$L__BB0_470;
	add.s32 	%r1066, %r1065, 19;
	ld.u8 	%rs1023, [%rd249+532];
	setp.eq.s16 	%p415, %rs1023, 0;
	@%p415 bra 	$L__BB0_470;
	add.s32 	%r1066, %r1065, 20;
	ld.u8 	%rs1024, [%rd249+560];
	setp.eq.s16 	%p416, %rs1024, 0;
	@%p416 bra 	$L__BB0_470;
	add.s32 	%r1066, %r1065, 21;
	ld.u8 	%rs1025, [%rd249+588];
	setp.eq.s16 	%p417, %rs1025, 0;
	@%p417 bra 	$L__BB0_470;
	add.s32 	%r1066, %r1065, 22;
	ld.u8 	%rs1026, [%rd249+616];
	setp.eq.s16 	%p418, %rs1026, 0;
	@%p418 bra 	$L__BB0_470;
	add.s32 	%r1066, %r1065, 23;
	ld.u8 	%rs1027, [%rd249+644];
	setp.eq.s16 	%p419, %rs1027, 0;
	@%p419 bra 	$L__BB0_470;
	add.s32 	%r1066, %r1065, 24;
	ld.u8 	%rs1028, [%rd249+672];
	setp.eq.s16 	%p420, %rs1028, 0;
	@%p420 bra 	$L__BB0_470;
	add.s32 	%r1066, %r1065, 25;
	ld.u8 	%rs1029, [%rd249+700];
	setp.eq.s16 	%p421, %rs1029, 0;
	@%p421 bra 	$L__BB0_470;
	add.s32 	%r1066, %r1065, 26;
	ld.u8 	%rs1030, [%rd249+728];
	setp.eq.s16 	%p422, %rs1030, 0;
	@%p422 bra 	$L__BB0_470;
	add.s32 	%r1066, %r1065, 27;
	ld.u8 	%rs1031, [%rd249+756];
	setp.eq.s16 	%p423, %rs1031, 0;
	@%p423 bra 	$L__BB0_470;
	add.s32 	%r1066, %r1065, 28;
	ld.u8 	%rs1032, [%rd249+784];
	setp.eq.s16 	%p424, %rs1032, 0;
	@%p424 bra 	$L__BB0_470;
	add.s32 	%r1066, %r1065, 29;
	ld.u8 	%rs1033, [%rd249+812];
	setp.eq.s16 	%p425, %rs1033, 0;
	@%p425 bra 	$L__BB0_470;
	add.s32 	%r1066, %r1065, 30;
	ld.u8 	%rs1034, [%rd249+840];
	setp.eq.s16 	%p426, %rs1034, 0;
	@%p426 bra 	$L__BB0_470;
	add.s32 	%r1066, %r1065, 31;
	ld.u8 	%rs1035, [%rd249+868];
	setp.eq.s16 	%p427, %rs1035, 0;
	@%p427 bra 	$L__BB0_470;
	add.s32 	%r1065, %r1065, 32;
	setp.eq.s32 	%p428, %r1065, 1024;
	@%p428 bra 	$L__BB0_559;
	bra.uni 	$L__BB0_437;
$L__BB0_470:
	cvt.u16.u32 	%rs1958, %r1066;
	ld.global.u16 	%rs1036, [fileCreatedTimeCount];
	add.s16 	%rs1037, %rs1036, 1;
	st.global.u16 	[fileCreatedTimeCount], %rs1037;
	cvt.u64.u32 	%rd1357, %r1064;
	add.s64 	%rd1359, %rd1355, %rd1357;
	mov.b16 	%rs1038, 1;
	st.global.u8 	[%rd1359], %rs1038;
	mul.wide.u32 	%rd1360, %r1066, 28;
	add.s64 	%rd1361, %rd2320, %rd1360;
	mov.b16 	%rs1039, 116;
	st.u8 	[%rd1361], %rs1039;
	mov.b16 	%rs1040, 46;
	st.u8 	[%rd1361+1], %rs1040;
	st.u8 	[%rd1361+2], %rs1039;
	mov.b16 	%rs1041, 120;
	st.u8 	[%rd1361+3], %rs1041;
	st.u8 	[%rd1361+4], %rs1039;
	mov.b16 	%rs1042, 0;
	st.u8 	[%rd1361+5], %rs1042;
	ld.global.u16 	%rs1043, [fileCreatedTimeCount];
	ld.global.u64 	%rd1362, [fcbs];
	add.s64 	%rd1363, %rd1362, %rd1360;
	shr.u16 	%rs1044, %rs1043, 8;
	st.u8 	[%rd1363+23], %rs1044;
	st.u8 	[%rd1363+22], %rs1043;
	ld.global.u16 	%rs1045, [fileCreatedTimeCount];
	ld.global.u64 	%rd1364, [fcbs];
	add.s64 	%rd1365, %rd1364, %rd1360;
	shr.u16 	%rs1046, %rs1045, 8;
	st.u8 	[%rd1365+25], %rs1046;
	st.u8 	[%rd1365+24], %rs1045;
	ld.global.u64 	%rd1366, [fcbs];
	add.s64 	%rd1367, %rd1366, %rd1360;
	st.u8 	[%rd1367+21], %rs1042;
	st.u8 	[%rd1367+20], %rs1042;
	ld.global.u64 	%rd1368, [fcbs];
	add.s64 	%rd1369, %rd1368, %rd1360;
	shr.u32 	%r684, %r1064, 8;
	st.u8 	[%rd1369+27], %r684;
	st.u8 	[%rd1369+26], %r1064;
	ld.global.u16 	%rs1047, [fileCreatedTimeCount];
	setp.gt.u16 	%p429, %rs1047, -537;
	@%p429 bra 	$L__BB0_472;
	ld.global.u64 	%rd2320, [fcbs];
	bra.uni 	$L__BB0_513;
$L__BB0_472:
	mov.b32 	%r1067, 0;
	ld.global.u64 	%rd2320, [fcbs];
$L__BB0_473:
	mul.wide.u32 	%rd1370, %r1067, 28;
	add.s64 	%rd1371, %rd2320, %rd1370;
	ld.u8 	%rs1048, [%rd1371];
	setp.eq.s16 	%p430, %rs1048, 0;
	@%p430 bra 	$L__BB0_494;
	mov.b32 	%r1068, 0;
$L__BB0_475:
	mul.wide.u32 	%rd1372, %r1068, 28;
	add.s64 	%rd2338, %rd2320, %rd1372;
	ld.u8 	%rs1946, [%rd2338];
	setp.eq.s16 	%p431, %rs1946, 0;
	setp.eq.s32 	%p432, %r1067, %r1068;
	or.pred  	%p433, %p432, %p431;
	@%p433 bra 	$L__BB0_493;
	mul.wide.u32 	%rd1373, %r1067, 28;
	add.s64 	%rd1374, %rd2320, %rd1373;
	add.s64 	%rd257, %rd1374, 22;
	ld.u8 	%rs1049, [%rd1374+22];
	ld.u8 	%rs1050, [%rd1374+23];
	shl.b16 	%rs1051, %rs1050, 8;
	or.b16  	%rs1052, %rs1051, %rs1049;
	ld.u8 	%rs1053, [%rd2338+22];
	ld.u8 	%rs1054, [%rd2338+23];
	shl.b16 	%rs1055, %rs1054, 8;
	or.b16  	%rs135, %rs1055, %rs1053;
	setp.ge.u16 	%p434, %rs1052, %rs135;
	@%p434 bra 	$L__BB0_493;
	mov.b16 	%rs1056, 0;
	st.local.u8 	[%rd3], %rs1056;
	st.local.u8 	[%rd3+1], %rs1056;
	st.local.u8 	[%rd3+2], %rs1056;
	st.local.u8 	[%rd3+3], %rs1056;
	st.local.u8 	[%rd3+4], %rs1056;
	st.local.u8 	[%rd3+5], %rs1056;
	st.local.u8 	[%rd3+6], %rs1056;
	st.local.u8 	[%rd3+7], %rs1056;
	st.local.u8 	[%rd3+8], %rs1056;
	st.local.u8 	[%rd3+9], %rs1056;
	st.local.u8 	[%rd3+10], %rs1056;
	st.local.u8 	[%rd3+11], %rs1056;
	st.local.u8 	[%rd3+12], %rs1056;
	st.local.u8 	[%rd3+13], %rs1056;
	st.local.u8 	[%rd3+14], %rs1056;
	st.local.u8 	[%rd3+15], %rs1056;
	st.local.u8 	[%rd3+16], %rs1056;
	st.local.u8 	[%rd3+17], %rs1056;
	st.local.u8 	[%rd3+18], %rs1056;
	st.local.u8 	[%rd3+19], %rs1056;
	mov.b32 	%r1069, 0;
$L__BB0_478:
	mov.u32 	%r307, %r1069;
	cvt.u64.u32 	%rd1375, %r307;
	add.s64 	%rd1376, %rd2338, %rd1375;
	ld.u8 	%rs1057, [%rd1376];
	setp.ne.s16 	%p435, %rs1057, 0;
	add.s32 	%r1069, %r307, 1;
	@%p435 bra 	$L__BB0_478;
	setp.eq.s32 	%p436, %r307, 0;
	mov.u64 	%rd2335, %rd3;
	@%p436 bra 	$L__BB0_482;
	mov.b32 	%r1070, 0;
	mov.u64 	%rd2333, %rd2338;
	mov.u64 	%rd2335, %rd3;
$L__BB0_481:
	st.local.u8 	[%rd2335], %rs1946;
	add.s64 	%rd2335, %rd2335, 1;
	add.s64 	%rd261, %rd2333, 1;
	ld.u8 	%rs1946, [%rd2333+1];
	add.s32 	%r1070, %r1070, 1;
	setp.ne.s16 	%p437, %rs1946, 0;
	setp.lt.u32 	%p438, %r1070, %r307;
	and.pred  	%p439, %p437, %p438;
	mov.u64 	%rd2333, %rd261;
	@%p439 bra 	$L__BB0_481;
$L__BB0_482:
	mov.b16 	%rs1058, 0;
	st.local.u8 	[%rd2335], %rs1058;
	ld.u8 	%rs1059, [%rd2338+20];
	ld.u8 	%rs1060, [%rd2338+21];
	shl.b16 	%rs1061, %rs1060, 8;
	or.b16  	%rs138, %rs1061, %rs1059;
	st.local.u8 	[%rd3+21], %rs1060;
	st.local.u8 	[%rd3+20], %rs1059;
	ld.u8 	%rs1062, [%rd2338+26];
	ld.u8 	%rs1063, [%rd2338+27];
	shl.b16 	%rs1064, %rs1063, 8;
	or.b16  	%rs139, %rs1064, %rs1062;
	st.local.u8 	[%rd3+27], %rs1063;
	st.local.u8 	[%rd3+26], %rs1062;
	shr.u16 	%rs1065, %rs135, 8;
	st.local.u8 	[%rd3+23], %rs1065;
	st.local.u8 	[%rd3+22], %rs135;
	ld.u8 	%rs1066, [%rd2338+24];
	ld.u8 	%rs1067, [%rd2338+25];
	shl.b16 	%rs1068, %rs1067, 8;
	or.b16  	%rs140, %rs1068, %rs1066;
	st.local.u8 	[%rd3+25], %rs1067;
	st.local.u8 	[%rd3+24], %rs1066;
	add.s64 	%rd2336, %rd257, -22;
	mov.b32 	%r1071, 0;
$L__BB0_483:
	mov.u32 	%r311, %r1071;
	cvt.u64.u32 	%rd1377, %r311;
	add.s64 	%rd1378, %rd2336, %rd1377;
	ld.u8 	%rs1069, [%rd1378];
	setp.ne.s16 	%p440, %rs1069, 0;
	add.s32 	%r1071, %r311, 1;
	@%p440 bra 	$L__BB0_483;
	ld.u8 	%rs1947, [%rd2336];
	setp.eq.s16 	%p441, %rs1947, 0;
	setp.eq.s32 	%p442, %r311, 0;
	or.pred  	%p443, %p441, %p442;
	@%p443 bra 	$L__BB0_487;
	mov.b32 	%r1072, 0;
$L__BB0_486:
	st.u8 	[%rd2338], %rs1947;
	add.s64 	%rd2338, %rd2338, 1;
	add.s64 	%rd267, %rd2336, 1;
	ld.u8 	%rs1947, [%rd2336+1];
	add.s32 	%r1072, %r1072, 1;
	setp.ne.s16 	%p444, %rs1947, 0;
	setp.lt.u32 	%p445, %r1072, %r311;
	and.pred  	%p446, %p444, %p445;
	mov.u64 	%rd2336, %rd267;
	@%p446 bra 	$L__BB0_486;
$L__BB0_487:
	mov.b16 	%rs1070, 0;
	st.u8 	[%rd2338], %rs1070;
	ld.global.u64 	%rd1379, [fcbs];
	mul.wide.u32 	%rd1380, %r1067, 28;
	add.s64 	%rd1381, %rd1379, %rd1380;
	ld.u8 	%rs1071, [%rd1381+20];
	ld.u8 	%rs1072, [%rd1381+21];
	mul.wide.u32 	%rd1382, %r1068, 28;
	add.s64 	%rd1383, %rd1379, %rd1382;
	st.u8 	[%rd1383+21], %rs1072;
	st.u8 	[%rd1383+20], %rs1071;
	ld.global.u64 	%rd1384, [fcbs];
	add.s64 	%rd1385, %rd1384, %rd1380;
	ld.u8 	%rs1073, [%rd1385+26];
	ld.u8 	%rs1074, [%rd1385+27];
	add.s64 	%rd1386, %rd1384, %rd1382;
	st.u8 	[%rd1386+27], %rs1074;
	st.u8 	[%rd1386+26], %rs1073;
	ld.global.u64 	%rd1387, [fcbs];
	add.s64 	%rd1388, %rd1387, %rd1380;
	ld.u8 	%rs1075, [%rd1388+22];
	ld.u8 	%rs1076, [%rd1388+23];
	add.s64 	%rd1389, %rd1387, %rd1382;
	st.u8 	[%rd1389+23], %rs1076;
	st.u8 	[%rd1389+22], %rs1075;
	ld.global.u64 	%rd1390, [fcbs];
	add.s64 	%rd1391, %rd1390, %rd1380;
	ld.u8 	%rs1077, [%rd1391+24];
	ld.u8 	%rs1078, [%rd1391+25];
	add.s64 	%rd1392, %rd1390, %rd1382;
	st.u8 	[%rd1392+25], %rs1078;
	st.u8 	[%rd1392+24], %rs1077;
	ld.global.u64 	%rd1393, [fcbs];
	add.s64 	%rd2341, %rd1393, %rd1380;
	mov.b32 	%r1073, 0;
$L__BB0_488:
	mov.u32 	%r315, %r1073;
	cvt.u64.u32 	%rd1394, %r315;
	add.s64 	%rd1395, %rd3, %rd1394;
	ld.local.u8 	%rs1079, [%rd1395];
	setp.ne.s16 	%p447, %rs1079, 0;
	add.s32 	%r1073, %r315, 1;
	@%p447 bra 	$L__BB0_488;
	ld.local.u8 	%rs1948, [%rd3];
	setp.eq.s16 	%p448, %rs1948, 0;
	setp.eq.s32 	%p449, %r315, 0;
	or.pred  	%p450, %p448, %p449;
	@%p450 bra 	$L__BB0_492;
	mov.b32 	%r1074, 0;
	mov.u64 	%rd2339, %rd3;
$L__BB0_491:
	st.u8 	[%rd2341], %rs1948;
	add.s64 	%rd2341, %rd2341, 1;
	add.s64 	%rd273, %rd2339, 1;
	ld.local.u8 	%rs1948, [%rd2339+1];
	add.s32 	%r1074, %r1074, 1;
	setp.ne.s16 	%p451, %rs1948, 0;
	setp.lt.u32 	%p452, %r1074, %r315;
	and.pred  	%p453, %p451, %p452;
	mov.u64 	%rd2339, %rd273;
	@%p453 bra 	$L__BB0_491;
$L__BB0_492:
	mov.b16 	%rs1080, 0;
	st.u8 	[%rd2341], %rs1080;
	ld.global.u64 	%rd1396, [fcbs];
	add.s64 	%rd1398, %rd1396, %rd1380;
	shr.u16 	%rs1081, %rs138, 8;
	st.u8 	[%rd1398+21], %rs1081;
	st.u8 	[%rd1398+20], %rs138;
	ld.global.u64 	%rd1399, [fcbs];
	add.s64 	%rd1400, %rd1399, %rd1380;
	shr.u16 	%rs1082, %rs139, 8;
	st.u8 	[%rd1400+27], %rs1082;
	st.u8 	[%rd1400+26], %rs139;
	ld.global.u64 	%rd1401, [fcbs];
	add.s64 	%rd1402, %rd1401, %rd1380;
	shr.u16 	%rs1083, %rs135, 8;
	st.u8 	[%rd1402+23], %rs1083;
	st.u8 	[%rd1402+22], %rs135;
	ld.global.u64 	%rd1403, [fcbs];
	add.s64 	%rd1404, %rd1403, %rd1380;
	shr.u16 	%rs1084, %rs140, 8;
	st.u8 	[%rd1404+25], %rs1084;
	st.u8 	[%rd1404+24], %rs140;
	ld.global.u64 	%rd2320, [fcbs];
$L__BB0_493:
	add.s32 	%r1068, %r1068, 1;
	setp.ne.s32 	%p454, %r1068, 1024;
	@%p454 bra 	$L__BB0_475;
$L__BB0_494:
	add.s32 	%r1067, %r1067, 1;
	setp.ne.s32 	%p455, %r1067, 1024;
	@%p455 bra 	$L__BB0_473;
	mov.b16 	%rs1950, 1;
	st.global.u16 	[fileCreatedTimeCount], %rs1950;
	mov.b32 	%r1075, 0;
$L__BB0_496:
	mul.wide.u32 	%rd1405, %r1075, 28;
	add.s64 	%rd281, %rd2320, %rd1405;
	ld.u8 	%rs1086, [%rd281];
	setp.eq.s16 	%p456, %rs1086, 0;
	@%p456 bra 	$L__BB0_498;
	st.u8 	[%rd281+22], %rs1950;
	shr.u16 	%rs1087, %rs1950, 8;
	st.u8 	[%rd281+23], %rs1087;
	ld.global.u16 	%rs1088, [fileCreatedTimeCount];
	add.s16 	%rs1950, %rs1088, 1;
	st.global.u16 	[fileCreatedTimeCount], %rs1950;
	ld.global.u64 	%rd2320, [fcbs];
$L__BB0_498:
	add.s64 	%rd284, %rd2320, %rd1405;
	ld.u8 	%rs1089, [%rd284+28];
	setp.eq.s16 	%p457, %rs1089, 0;
	@%p457 bra 	$L__BB0_500;
	st.u8 	[%rd284+50], %rs1950;
	shr.u16 	%rs1090, %rs1950, 8;
	st.u8 	[%rd284+51], %rs1090;
	ld.global.u16 	%rs1091, [fileCreatedTimeCount];
	add.s16 	%rs1950, %rs1091, 1;
	st.global.u16 	[fileCreatedTimeCount], %rs1950;
	ld.global.u64 	%rd2320, [fcbs];
$L__BB0_500:
	add.s64 	%rd287, %rd2320, %rd1405;
	ld.u8 	%rs1092, [%rd287+56];
	setp.eq.s16 	%p458, %rs1092, 0;
	@%p458 bra 	$L__BB0_502;
	st.u8 	[%rd287+78], %rs1950;
	shr.u16 	%rs1093, %rs1950, 8;
	st.u8 	[%rd287+79], %rs1093;
	ld.global.u16 	%rs1094, [fileCreatedTimeCount];
	add.s16 	%rs1950, %rs1094, 1;
	st.global.u16 	[fileCreatedTimeCount], %rs1950;
	ld.global.u64 	%rd2320, [fcbs];
$L__BB0_502:
	add.s64 	%rd290, %rd2320, %rd1405;
	ld.u8 	%rs1095, [%rd290+84];
	setp.eq.s16 	%p459, %rs1095, 0;
	@%p459 bra 	$L__BB0_504;
	st.u8 	[%rd290+106], %rs1950;
	shr.u16 	%rs1096, %rs1950, 8;
	st.u8 	[%rd290+107], %rs1096;
	ld.global.u16 	%rs1097, [fileCreatedTimeCount];
	add.s16 	%rs1950, %rs1097, 1;
	st.global.u16 	[fileCreatedTimeCount], %rs1950;
	ld.global.u64 	%rd2320, [fcbs];
$L__BB0_504:
	add.s64 	%rd293, %rd2320, %rd1405;
	ld.u8 	%rs1098, [%rd293+112];
	setp.eq.s16 	%p460, %rs1098, 0;
	@%p460 bra 	$L__BB0_506;
	st.u8 	[%rd293+134], %rs1950;
	shr.u16 	%rs1099, %rs1950, 8;
	st.u8 	[%rd293+135], %rs1099;
	ld.global.u16 	%rs1100, [fileCreatedTimeCount];
	add.s16 	%rs1950, %rs1100, 1;
	st.global.u16 	[fileCreatedTimeCount], %rs1950;
	ld.global.u64 	%rd2320, [fcbs];
$L__BB0_506:
	add.s64 	%rd296, %rd2320, %rd1405;
	ld.u8 	%rs1101, [%rd296+140];
	setp.eq.s16 	%p461, %rs1101, 0;
	@%p461 bra 	$L__BB0_508;
	st.u8 	[%rd296+162], %rs1950;
	shr.u16 	%rs1102, %rs1950, 8;
	st.u8 	[%rd296+163], %rs1102;
	ld.global.u16 	%rs1103, [fileCreatedTimeCount];
	add.s16 	%rs1950, %rs1103, 1;
	st.global.u16 	[fileCreatedTimeCount], %rs1950;
	ld.global.u64 	%rd2320, [fcbs];
$L__BB0_508:
	add.s64 	%rd299, %rd2320, %rd1405;
	ld.u8 	%rs1104, [%rd299+168];
	setp.eq.s16 	%p462, %rs1104, 0;
	@%p462 bra 	$L__BB0_510;
	st.u8 	[%rd299+190], %rs1950;
	shr.u16 	%rs1105, %rs1950, 8;
	st.u8 	[%rd299+191], %rs1105;
	ld.global.u16 	%rs1106, [fileCreatedTimeCount];
	add.s16 	%rs1950, %rs1106, 1;
	st.global.u16 	[fileCreatedTimeCount], %rs1950;
	ld.global.u64 	%rd2320, [fcbs];
$L__BB0_510:
	add.s64 	%rd302, %rd2320, %rd1405;
	ld.u8 	%rs1107, [%rd302+196];
	setp.eq.s16 	%p463, %rs1107, 0;
	@%p463 bra 	$L__BB0_512;
	st.u8 	[%rd302+218], %rs1950;
	shr.u16 	%rs1108, %rs1950, 8;
	st.u8 	[%rd302+219], %rs1108;
	ld.global.u16 	%rs1109, [fileCreatedTimeCount];
	add.s16 	%rs1950, %rs1109, 1;
	st.global.u16 	[fileCreatedTimeCount], %rs1950;
	ld.global.u64 	%rd2320, [fcbs];
$L__BB0_512:
	add.s32 	%r1075, %r1075, 8;
	setp.ne.s32 	%p464, %r1075, 1024;
	@%p464 bra 	$L__BB0_496;
$L__BB0_513:
	cvt.u64.u16 	%rd306, %rs1958;
	cvt.u32.u16 	%r694, %rs1958;
	mul.wide.u32 	%rd1413, %r694, 28;
	add.s64 	%rd1414, %rd2320, %rd1413;
	add.s64 	%rd307, %rd1414, 20;
	ld.u8 	%rs1110, [%rd1414+20];
	ld.u8 	%rs1111, [%rd1414+21];
	shl.b16 	%rs1112, %rs1111, 8;
	or.b16  	%rs165, %rs1112, %rs1110;
	setp.eq.s16 	%p465, %rs165, 0;
	@%p465 bra 	$L__BB0_516;
	ld.u8 	%rs1113, [%rd307+6];
	ld.u8 	%rs1114, [%rd307+7];
	shl.b16 	%rs1115, %rs1114, 8;
	or.b16  	%rs1116, %rs1115, %rs1113;
	mul.wide.u16 	%r1076, %rs1116, 1024;
	cvt.u32.u16 	%r695, %rs165;
	setp.ge.u32 	%p466, %r1076, %r695;
	@%p466 bra 	$L__BB0_516;
$L__BB0_515:
	ld.global.u64 	%rd1415, [file_content];
	cvt.u64.u32 	%rd1416, %r1076;
	add.s64 	%rd1417, %rd1415, %rd1416;
	mov.b16 	%rs1117, 0;
	st.u8 	[%rd1417], %rs1117;
	add.s32 	%r1076, %r1076, 1;
	ld.global.u64 	%rd2320, [fcbs];
	mad.lo.s64 	%rd1418, %rd306, 28, %rd2320;
	ld.u8 	%r696, [%rd1418+20];
	ld.u8 	%r697, [%rd1418+21];
	shl.b32 	%r698, %r697, 8;
	or.b32  	%r699, %r698, %r696;
	setp.lt.u32 	%p467, %r1076, %r699;
	@%p467 bra 	$L__BB0_515;
$L__BB0_516:
	ld.global.u16 	%rs1118, [fileModifiedTimeCount];
	add.s16 	%rs1119, %rs1118, 1;
	st.global.u16 	[fileModifiedTimeCount], %rs1119;
	mul.lo.s64 	%rd1419, %rd306, 28;
	add.s64 	%rd1420, %rd2320, %rd1419;
	ld.u8 	%r700, [%rd1420+26];
	ld.u8 	%r701, [%rd1420+27];
	shl.b32 	%r702, %r701, 8;
	or.b32  	%r703, %r702, %r700;
	ld.global.u8 	%rs1120, [%rd2+32];
	ld.global.u64 	%rd1421, [file_content];
	mul.wide.u32 	%rd1422, %r703, 1024;
	add.s64 	%rd1423, %rd1421, %rd1422;
	st.u8 	[%rd1423], %rs1120;
	ld.global.u8 	%rs1121, [%rd2+33];
	ld.global.u64 	%rd1424, [file_content];
	add.s64 	%rd1425, %rd1424, %rd1422;
	st.u8 	[%rd1425+1], %rs1121;
	ld.global.u8 	%rs1122, [%rd2+34];
	ld.global.u64 	%rd1426, [file_content];
	add.s64 	%rd1427, %rd1426, %rd1422;
	st.u8 	[%rd1427+2], %rs1122;
	ld.global.u8 	%rs1123, [%rd2+35];
	ld.global.u64 	%rd1428, [file_content];
	add.s64 	%rd1429, %rd1428, %rd1422;
	st.u8 	[%rd1429+3], %rs1123;
	ld.global.u8 	%rs1124, [%rd2+36];
	ld.global.u64 	%rd1430, [file_content];
	add.s64 	%rd1431, %rd1430, %rd1422;
	st.u8 	[%rd1431+4], %rs1124;
	ld.global.u8 	%rs1125, [%rd2+37];
	ld.global.u64 	%rd1432, [file_content];
	add.s64 	%rd1433, %rd1432, %rd1422;
	st.u8 	[%rd1433+5], %rs1125;
	ld.global.u8 	%rs1126, [%rd2+38];
	ld.global.u64 	%rd1434, [file_content];
	add.s64 	%rd1435, %rd1434, %rd1422;
	st.u8 	[%rd1435+6], %rs1126;
	ld.global.u8 	%rs1127, [%rd2+39];
	ld.global.u64 	%rd1436, [file_content];
	add.s64 	%rd1437, %rd1436, %rd1422;
	st.u8 	[%rd1437+7], %rs1127;
	ld.global.u8 	%rs1128, [%rd2+40];
	ld.global.u64 	%rd1438, [file_content];
	add.s64 	%rd1439, %rd1438, %rd1422;
	st.u8 	[%rd1439+8], %rs1128;
	ld.global.u8 	%rs1129, [%rd2+41];
	ld.global.u64 	%rd1440, [file_content];
	add.s64 	%rd1441, %rd1440, %rd1422;
	st.u8 	[%rd1441+9], %rs1129;
	ld.global.u8 	%rs1130, [%rd2+42];
	ld.global.u64 	%rd1442, [file_content];
	add.s64 	%rd1443, %rd1442, %rd1422;
	st.u8 	[%rd1443+10], %rs1130;
	ld.global.u8 	%rs1131, [%rd2+43];
	ld.global.u64 	%rd1444, [file_content];
	add.s64 	%rd1445, %rd1444, %rd1422;
	st.u8 	[%rd1445+11], %rs1131;
	ld.global.u8 	%rs1132, [%rd2+44];
	ld.global.u64 	%rd1446, [file_content];
	add.s64 	%rd1447, %rd1446, %rd1422;
	st.u8 	[%rd1447+12], %rs1132;
	ld.global.u8 	%rs1133, [%rd2+45];
	ld.global.u64 	%rd1448, [file_content];
	add.s64 	%rd1449, %rd1448, %rd1422;
	st.u8 	[%rd1449+13], %rs1133;
	ld.global.u8 	%rs1134, [%rd2+46];
	ld.global.u64 	%rd1450, [file_content];
	add.s64 	%rd1451, %rd1450, %rd1422;
	st.u8 	[%rd1451+14], %rs1134;
	ld.global.u8 	%rs1135, [%rd2+47];
	ld.global.u64 	%rd1452, [file_content];
	add.s64 	%rd1453, %rd1452, %rd1422;
	st.u8 	[%rd1453+15], %rs1135;
	ld.global.u8 	%rs1136, [%rd2+48];
	ld.global.u64 	%rd1454, [file_content];
	add.s64 	%rd1455, %rd1454, %rd1422;
	st.u8 	[%rd1455+16], %rs1136;
	ld.global.u8 	%rs1137, [%rd2+49];
	ld.global.u64 	%rd1456, [file_content];
	add.s64 	%rd1457, %rd1456, %rd1422;
	st.u8 	[%rd1457+17], %rs1137;
	ld.global.u8 	%rs1138, [%rd2+50];
	ld.global.u64 	%rd1458, [file_content];
	add.s64 	%rd1459, %rd1458, %rd1422;
	st.u8 	[%rd1459+18], %rs1138;
	ld.global.u8 	%rs1139, [%rd2+51];
	ld.global.u64 	%rd1460, [file_content];
	add.s64 	%rd1461, %rd1460, %rd1422;
	st.u8 	[%rd1461+19], %rs1139;
	ld.global.u8 	%rs1140, [%rd2+52];
	ld.global.u64 	%rd1462, [file_content];
	add.s64 	%rd1463, %rd1462, %rd1422;
	st.u8 	[%rd1463+20], %rs1140;
	ld.global.u8 	%rs1141, [%rd2+53];
	ld.global.u64 	%rd1464, [file_content];
	add.s64 	%rd1465, %rd1464, %rd1422;
	st.u8 	[%rd1465+21], %rs1141;
	ld.global.u8 	%rs1142, [%rd2+54];
	ld.global.u64 	%rd1466, [file_content];
	add.s64 	%rd1467, %rd1466, %rd1422;
	st.u8 	[%rd1467+22], %rs1142;
	ld.global.u8 	%rs1143, [%rd2+55];
	ld.global.u64 	%rd1468, [file_content];
	add.s64 	%rd1469, %rd1468, %rd1422;
	st.u8 	[%rd1469+23], %rs1143;
	ld.global.u8 	%rs1144, [%rd2+56];
	ld.global.u64 	%rd1470, [file_content];
	add.s64 	%rd1471, %rd1470, %rd1422;
	st.u8 	[%rd1471+24], %rs1144;
	ld.global.u8 	%rs1145, [%rd2+57];
	ld.global.u64 	%rd1472, [file_content];
	add.s64 	%rd1473, %rd1472, %rd1422;
	st.u8 	[%rd1473+25], %rs1145;
	ld.global.u8 	%rs1146, [%rd2+58];
	ld.global.u64 	%rd1474, [file_content];
	add.s64 	%rd1475, %rd1474, %rd1422;
	st.u8 	[%rd1475+26], %rs1146;
	ld.global.u8 	%rs1147, [%rd2+59];
	ld.global.u64 	%rd1476, [file_content];
	add.s64 	%rd1477, %rd1476, %rd1422;
	st.u8 	[%rd1477+27], %rs1147;
	ld.global.u8 	%rs1148, [%rd2+60];
	ld.global.u64 	%rd1478, [file_content];
	add.s64 	%rd1479, %rd1478, %rd1422;
	st.u8 	[%rd1479+28], %rs1148;
	ld.global.u8 	%rs1149, [%rd2+61];
	ld.global.u64 	%rd1480, [file_content];
	add.s64 	%rd1481, %rd1480, %rd1422;
	st.u8 	[%rd1481+29], %rs1149;
	ld.global.u8 	%rs1150, [%rd2+62];
	ld.global.u64 	%rd1482, [file_content];
	add.s64 	%rd1483, %rd1482, %rd1422;
	st.u8 	[%rd1483+30], %rs1150;
	ld.global.u8 	%rs1151, [%rd2+63];
	ld.global.u64 	%rd1484, [file_content];
	add.s64 	%rd1485, %rd1484, %rd1422;
	st.u8 	[%rd1485+31], %rs1151;
	ld.global.u16 	%rs1152, [fileModifiedTimeCount];
	ld.global.u64 	%rd1486, [fcbs];
	add.s64 	%rd1487, %rd1486, %rd1419;
	shr.u16 	%rs1153, %rs1152, 8;
	st.u8 	[%rd1487+25], %rs1153;
	st.u8 	[%rd1487+24], %rs1152;
	ld.global.u64 	%rd1488, [fcbs];
	add.s64 	%rd1489, %rd1488, %rd1419;
	mov.b16 	%rs1154, 0;
	st.u8 	[%rd1489+21], %rs1154;
	mov.b16 	%rs1155, 32;
	st.u8 	[%rd1489+20], %rs1155;
	ld.global.u16 	%rs1156, [fileModifiedTimeCount];
	setp.gt.u16 	%p468, %rs1156, -537;
	@%p468 bra 	$L__BB0_518;
	ld.global.u64 	%rd2320, [fcbs];
	bra.uni 	$L__BB0_559;
$L__BB0_518:
	mov.b32 	%r1077, 0;
	ld.global.u64 	%rd2320, [fcbs];
$L__BB0_519:
	mul.wide.u32 	%rd1490, %r1077, 28;
	add.s64 	%rd1491, %rd2320, %rd1490;
	ld.u8 	%rs1157, [%rd1491];
	setp.eq.s16 	%p469, %rs1157, 0;
	@%p469 bra 	$L__BB0_540;
	mov.b32 	%r1078, 0;
$L__BB0_521:
	mul.wide.u32 	%rd1492, %r1078, 28;
	add.s64 	%rd2366, %rd2320, %rd1492;
	ld.u8 	%rs1959, [%rd2366];
	setp.eq.s16 	%p470, %rs1959, 0;
	setp.eq.s32 	%p471, %r1077, %r1078;
	or.pred  	%p472, %p471, %p470;
	@%p472 bra 	$L__BB0_539;
	add.s64 	%rd1494, %rd2320, %rd1490;
	add.s64 	%rd317, %rd1494, 24;
	ld.u8 	%rs1158, [%rd1494+24];
	ld.u8 	%rs1159, [%rd1494+25];
	shl.b16 	%rs1160, %rs1159, 8;
	or.b16  	%rs1161, %rs1160, %rs1158;
	ld.u8 	%rs1162, [%rd2366+24];
	ld.u8 	%rs1163, [%rd2366+25];
	shl.b16 	%rs1164, %rs1163, 8;
	or.b16  	%rs167, %rs1164, %rs1162;
	setp.ge.u16 	%p473, %rs1161, %rs167;
	@%p473 bra 	$L__BB0_539;
	mov.b16 	%rs1165, 0;
	st.local.u8 	[%rd3], %rs1165;
	st.local.u8 	[%rd3+1], %rs1165;
	st.local.u8 	[%rd3+2], %rs1165;
	st.local.u8 	[%rd3+3], %rs1165;
	st.local.u8 	[%rd3+4], %rs1165;
	st.local.u8 	[%rd3+5], %rs1165;
	st.local.u8 	[%rd3+6], %rs1165;
	st.local.u8 	[%rd3+7], %rs1165;
	st.local.u8 	[%rd3+8], %rs1165;
	st.local.u8 	[%rd3+9], %rs1165;
	st.local.u8 	[%rd3+10], %rs1165;
	st.local.u8 	[%rd3+11], %rs1165;
	st.local.u8 	[%rd3+12], %rs1165;
	st.local.u8 	[%rd3+13], %rs1165;
	st.local.u8 	[%rd3+14], %rs1165;
	st.local.u8 	[%rd3+15], %rs1165;
	st.local.u8 	[%rd3+16], %rs1165;
	st.local.u8 	[%rd3+17], %rs1165;
	st.local.u8 	[%rd3+18], %rs1165;
	st.local.u8 	[%rd3+19], %rs1165;
	mov.b32 	%r1079, 0;
$L__BB0_524:
	mov.u32 	%r328, %r1079;
	cvt.u64.u32 	%rd1495, %r328;
	add.s64 	%rd1496, %rd2366, %rd1495;
	ld.u8 	%rs1166, [%rd1496];
	setp.ne.s16 	%p474, %rs1166, 0;
	add.s32 	%r1079, %r328, 1;
	@%p474 bra 	$L__BB0_524;
	setp.eq.s32 	%p475, %r328, 0;
	mov.u64 	%rd2363, %rd3;
	@%p475 bra 	$L__BB0_528;
	mov.b32 	%r1080, 0;
	mov.u64 	%rd2361, %rd2366;
	mov.u64 	%rd2363, %rd3;
$L__BB0_527:
	st.local.u8 	[%rd2363], %rs1959;
	add.s64 	%rd2363, %rd2363, 1;
	add.s64 	%rd321, %rd2361, 1;
	ld.u8 	%rs1959, [%rd2361+1];
	add.s32 	%r1080, %r1080, 1;
	setp.ne.s16 	%p476, %rs1959, 0;
	setp.lt.u32 	%p477, %r1080, %r328;
	and.pred  	%p478, %p476, %p477;
	mov.u64 	%rd2361, %rd321;
	@%p478 bra 	$L__BB0_527;
$L__BB0_528:
	mov.b16 	%rs1167, 0;
	st.local.u8 	[%rd2363], %rs1167;
	ld.u8 	%rs1168, [%rd2366+20];
	ld.u8 	%rs1169, [%rd2366+21];
	shl.b16 	%rs1170, %rs1169, 8;
	or.b16  	%rs170, %rs1170, %rs1168;
	st.local.u8 	[%rd3+21], %rs1169;
	st.local.u8 	[%rd3+20], %rs1168;
	ld.u8 	%rs1171, [%rd2366+26];
	ld.u8 	%rs1172, [%rd2366+27];
	shl.b16 	%rs1173, %rs1172, 8;
	or.b16  	%rs171, %rs1173, %rs1171;
	st.local.u8 	[%rd3+27], %rs1172;
	st.local.u8 	[%rd3+26], %rs1171;
	ld.u8 	%rs1174, [%rd2366+22];
	ld.u8 	%rs1175, [%rd2366+23];
	shl.b16 	%rs1176, %rs1175, 8;
	or.b16  	%rs172, %rs1176, %rs1174;
	st.local.u8 	[%rd3+23], %rs1175;
	st.local.u8 	[%rd3+22], %rs1174;
	shr.u16 	%rs1177, %rs167, 8;
	st.local.u8 	[%rd3+25], %rs1177;
	st.local.u8 	[%rd3+24], %rs167;
	add.s64 	%rd2364, %rd317, -24;
	mov.b32 	%r1081, 0;
$L__BB0_529:
	mov.u32 	%r332, %r1081;
	cvt.u64.u32 	%rd1497, %r332;
	add.s64 	%rd1498, %rd2364, %rd1497;
	ld.u8 	%rs1178, [%rd1498];
	setp.ne.s16 	%p479, %rs1178, 0;
	add.s32 	%r1081, %r332, 1;
	@%p479 bra 	$L__BB0_529;
	ld.u8 	%rs1960, [%rd2364];
	setp.eq.s16 	%p480, %rs1960, 0;
	setp.eq.s32 	%p481, %r332, 0;
	or.pred  	%p482, %p480, %p481;
	@%p482 bra 	$L__BB0_533;
	mov.b32 	%r1082, 0;
$L__BB0_532:
	st.u8 	[%rd2366], %rs1960;
	add.s64 	%rd2366, %rd2366, 1;
	add.s64 	%rd327, %rd2364, 1;
	ld.u8 	%rs1960, [%rd2364+1];
	add.s32 	%r1082, %r1082, 1;
	setp.ne.s16 	%p483, %rs1960, 0;
	setp.lt.u32 	%p484, %r1082, %r332;
	and.pred  	%p485, %p483, %p484;
	mov.u64 	%rd2364, %rd327;
	@%p485 bra 	$L__BB0_532;
$L__BB0_533:
	mov.b16 	%rs1179, 0;
	st.u8 	[%rd2366], %rs1179;
	ld.global.u64 	%rd1499, [fcbs];
	add.s64 	%rd1501, %rd1499, %rd1490;
	ld.u8 	%rs1180, [%rd1501+20];
	ld.u8 	%rs1181, [%rd1501+21];
	mul.wide.u32 	%rd1502, %r1078, 28;
	add.s64 	%rd1503, %rd1499, %rd1502;
	st.u8 	[%rd1503+21], %rs1181;
	st.u8 	[%rd1503+20], %rs1180;
	ld.global.u64 	%rd1504, [fcbs];
	add.s64 	%rd1505, %rd1504, %rd1490;
	ld.u8 	%rs1182, [%rd1505+26];
	ld.u8 	%rs1183, [%rd1505+27];
	add.s64 	%rd1506, %rd1504, %rd1502;
	st.u8 	[%rd1506+27], %rs1183;
	st.u8 	[%rd1506+26], %rs1182;
	ld.global.u64 	%rd1507, [fcbs];
	add.s64 	%rd1508, %rd1507, %rd1490;
	ld.u8 	%rs1184, [%rd1508+22];
	ld.u8 	%rs1185, [%rd1508+23];
	add.s64 	%rd1509, %rd1507, %rd1502;
	st.u8 	[%rd1509+23], %rs1185;
	st.u8 	[%rd1509+22], %rs1184;
	ld.global.u64 	%rd1510, [fcbs];
	add.s64 	%rd1511, %rd1510, %rd1490;
	ld.u8 	%rs1186, [%rd1511+24];
	ld.u8 	%rs1187, [%rd1511+25];
	add.s64 	%rd1512, %rd1510, %rd1502;
	st.u8 	[%rd1512+25], %rs1187;
	st.u8 	[%rd1512+24], %rs1186;
	ld.global.u64 	%rd1513, [fcbs];
	add.s64 	%rd2369, %rd1513, %rd1490;
	mov.b32 	%r1083, 0;
$L__BB0_534:
	mov.u32 	%r336, %r1083;
	cvt.u64.u32 	%rd1514, %r336;
	add.s64 	%rd1515, %rd3, %rd1514;
	ld.local.u8 	%rs1188, [%rd1515];
	setp.ne.s16 	%p486, %rs1188, 0;
	add.s32 	%r1083, %r336, 1;
	@%p486 bra 	$L__BB0_534;
	ld.local.u8 	%rs1961, [%rd3];
	setp.eq.s16 	%p487, %rs1961, 0;
	setp.eq.s32 	%p488, %r336, 0;
	or.pred  	%p489, %p487, %p488;
	@%p489 bra 	$L__BB0_538;
	mov.b32 	%r1084, 0;
	mov.u64 	%rd2367, %rd3;
$L__BB0_537:
	st.u8 	[%rd2369], %rs1961;
	add.s64 	%rd2369, %rd2369, 1;
	add.s64 	%rd333, %rd2367, 1;
	ld.local.u8 	%rs1961, [%rd2367+1];
	add.s32 	%r1084, %r1084, 1;
	setp.ne.s16 	%p490, %rs1961, 0;
	setp.lt.u32 	%p491, %r1084, %r336;
	and.pred  	%p492, %p490, %p491;
	mov.u64 	%rd2367, %rd333;
	@%p492 bra 	$L__BB0_537;
$L__BB0_538:
	mov.b16 	%rs1189, 0;
	st.u8 	[%rd2369], %rs1189;
	ld.global.u64 	%rd1516, [fcbs];
	add.s64 	%rd1518, %rd1516, %rd1490;
	shr.u16 	%rs1190, %rs170, 8;
	st.u8 	[%rd1518+21], %rs1190;
	st.u8 	[%rd1518+20], %rs170;
	ld.global.u64 	%rd1519, [fcbs];
	add.s64 	%rd1520, %rd1519, %rd1490;
	shr.u16 	%rs1191, %rs171, 8;
	st.u8 	[%rd1520+27], %rs1191;
	st.u8 	[%rd1520+26], %rs171;
	ld.global.u64 	%rd1521, [fcbs];
	add.s64 	%rd1522, %rd1521, %rd1490;
	shr.u16 	%rs1192, %rs172, 8;
	st.u8 	[%rd1522+23], %rs1192;
	st.u8 	[%rd1522+22], %rs172;
	ld.global.u64 	%rd1523, [fcbs];
	add.s64 	%rd1524, %rd1523, %rd1490;
	shr.u16 	%rs1193, %rs167, 8;
	st.u8 	[%rd1524+25], %rs1193;
	st.u8 	[%rd1524+24], %rs167;
	ld.global.u64 	%rd2320, [fcbs];
$L__BB0_539:
	add.s32 	%r1078, %r1078, 1;
	setp.ne.s32 	%p493, %r1078, 1024;
	@%p493 bra 	$L__BB0_521;
$L__BB0_540:
	add.s32 	%r1077, %r1077, 1;
	setp.ne.s32 	%p494, %r1077, 1024;
	@%p494 bra 	$L__BB0_519;
	mov.b16 	%rs1963, 1;
	st.global.u16 	[fileModifiedTimeCount], %rs1963;
	mov.b32 	%r1085, 0;
$L__BB0_542:
	mul.wide.u32 	%rd1525, %r1085, 28;
	add.s64 	%rd341, %rd2320, %rd1525;
	ld.u8 	%rs1195, [%rd341];
	setp.eq.s16 	%p495, %rs1195, 0;
	@%p495 bra 	$L__BB0_544;
	st.u8 	[%rd341+24], %rs1963;
	shr.u16 	%rs1196, %rs1963, 8;
	st.u8 	[%rd341+25], %rs1196;
	ld.global.u16 	%rs1197, [fileModifiedTimeCount];
	add.s16 	%rs1963, %rs1197, 1;
	st.global.u16 	[fileModifiedTimeCount], %rs1963;
	ld.global.u64 	%rd2320, [fcbs];
$L__BB0_544:
	add.s64 	%rd344, %rd2320, %rd1525;
	ld.u8 	%rs1198, [%rd344+28];
	setp.eq.s16 	%p496, %rs1198, 0;
	@%p496 bra 	$L__BB0_546;
	st.u8 	[%rd344+52], %rs1963;
	shr.u16 	%rs1199, %rs1963, 8;
	st.u8 	[%rd344+53], %rs1199;
	ld.global.u16 	%rs1200, [fileModifiedTimeCount];
	add.s16 	%rs1963, %rs1200, 1;
	st.global.u16 	[fileModifiedTimeCount], %rs1963;
	ld.global.u64 	%rd2320, [fcbs];
$L__BB0_546:
	add.s64 	%rd347, %rd2320, %rd1525;
	ld.u8 	%rs1201, [%rd347+56];
	setp.eq.s16 	%p497, %rs1201, 0;
	@%p497 bra 	$L__BB0_548;
	st.u8 	[%rd347+80], %rs1963;
	shr.u16 	%rs1202, %rs1963, 8;
	st.u8 	[%rd347+81], %rs1202;
	ld.global.u16 	%rs1203, [fileModifiedTimeCount];
	add.s16 	%rs1963, %rs1203, 1;
	st.global.u16 	[fileModifiedTimeCount], %rs1963;
	ld.global.u64 	%rd2320, [fcbs];
$L__BB0_548:
	add.s64 	%rd350, %rd2320, %rd1525;
	ld.u8 	%rs1204, [%rd350+84];
	setp.eq.s16 	%p498, %rs1204, 0;
	@%p498 bra 	$L__BB0_550;
	st.u8 	[%rd350+108], %rs1963;
	shr.u16 	%rs1205, %rs1963, 8;
	st.u8 	[%rd350+109], %rs1205;
	ld.global.u16 	%rs1206, [fileModifiedTimeCount];
	add.s16 	%rs1963, %rs1206, 1;
	st.global.u16 	[fileModifiedTimeCount], %rs1963;
	ld.global.u64 	%rd2320, [fcbs];
$L__BB0_550:
	add.s64 	%rd353, %rd2320, %rd1525;
	ld.u8 	%rs1207, [%rd353+112];
	setp.eq.s16 	%p499, %rs1207, 0;
	@%p499 bra 	$L__BB0_552;
	st.u8 	[%rd353+136], %rs1963;
	shr.u16 	%rs1208, %rs1963, 8;
	st.u8 	[%rd353+137], %rs1208;
	ld.global.u16 	%rs1209, [fileModifiedTimeCount];
	add.s16 	%rs1963, %rs1209, 1;
	st.global.u16 	[fileModifiedTimeCount], %rs1963;
	ld.global.u64 	%rd2320, [fcbs];
$L__BB0_552:
	add.s64 	%rd356, %rd2320, %rd1525;
	ld.u8 	%rs1210, [%rd356+140];
	setp.eq.s16 	%p500, %rs1210, 0;
	@%p500 bra 	$L__BB0_554;
	st.u8 	[%rd356+164], %rs1963;
	shr.u16 	%rs1211, %rs1963, 8;
	st.u8 	[%rd356+165], %rs1211;
	ld.global.u16 	%rs1212, [fileModifiedTimeCount];
	add.s16 	%rs1963, %rs1212, 1;
	st.global.u16 	[fileModifiedTimeCount], %rs1963;
	ld.global.u64 	%rd2320, [fcbs];
$L__BB0_554:
	add.s64 	%rd359, %rd2320, %rd1525;
	ld.u8 	%rs1213, [%rd359+168];
	setp.eq.s16 	%p501, %rs1213, 0;
	@%p501 bra 	$L__BB0_556;
	st.u8 	[%rd359+192], %rs1963;
	shr.u16 	%rs1214, %rs1963, 8;
	st.u8 	[%rd359+193], %rs1214;
	ld.global.u16 	%rs1215, [fileModifiedTimeCount];
	add.s16 	%rs1963, %rs1215, 1;
	st.global.u16 	[fileModifiedTimeCount], %rs1963;
	ld.global.u64 	%rd2320, [fcbs];
$L__BB0_556:
	add.s64 	%rd362, %rd2320, %rd1525;
	ld.u8 	%rs1216, [%rd362+196];
	setp.eq.s16 	%p502, %rs1216, 0;
	@%p502 bra 	$L__BB0_558;
	st.u8 	[%rd362+220], %rs1963;
	shr.u16 	%rs1217, %rs1963, 8;
	st.u8 	[%rd362+221], %rs1217;
	ld.global.u16 	%rs1218, [fileModifiedTimeCount];
	add.s16 	%rs1963, %rs1218, 1;
	st.global.u16 	[fileModifiedTimeCount], %rs1963;
	ld.global.u64 	%rd2320, [fcbs];
$L__BB0_558:
	add.s32 	%r1085, %r1085, 8;
	setp.ne.s32 	%p503, %r1085, 1024;
	@%p503 bra 	$L__BB0_542;
$L__BB0_559:
	mov.b32 	%r1086, 0;
$L__BB0_560:
	mul.wide.u32 	%rd1533, %r1086, 28;
	add.s64 	%rd366, %rd2320, %rd1533;
	ld.u8 	%rs1219, [%rd366];
	setp.ne.s16 	%p504, %rs1219, 116;
	@%p504 bra 	$L__BB0_567;
	ld.u8 	%rs1220, [%rd366+1];
	setp.ne.s16 	%p505, %rs1220, 46;
	@%p505 bra 	$L__BB0_567;
	ld.u8 	%rs1221, [%rd366+2];
	setp.ne.s16 	%p506, %rs1221, 116;
	@%p506 bra 	$L__BB0_567;
	ld.u8 	%rs1222, [%rd366+3];
	setp.ne.s16 	%p507, %rs1222, 120;
	@%p507 bra 	$L__BB0_567;
	ld.u8 	%rs1223, [%rd366+4];
	setp.ne.s16 	%p508, %rs1223, 116;
	@%p508 bra 	$L__BB0_567;
	ld.u8 	%rs1224, [%rd366+5];
	setp.ne.s16 	%p509, %rs1224, 0;
	mov.u32 	%r1087, %r1086;
	@%p509 bra 	$L__BB0_567;
$L__BB0_566:
	cvt.u16.u32 	%rs1971, %r1087;
	bra.uni 	$L__BB0_586;
$L__BB0_567:
	ld.u8 	%rs1225, [%rd366+28];
	setp.ne.s16 	%p510, %rs1225, 116;
	@%p510 bra 	$L__BB0_573;
	ld.u8 	%rs1226, [%rd366+29];
	setp.ne.s16 	%p511, %rs1226, 46;
	@%p511 bra 	$L__BB0_573;
	ld.u8 	%rs1227, [%rd366+30];
	setp.ne.s16 	%p512, %rs1227, 116;
	@%p512 bra 	$L__BB0_573;
	ld.u8 	%rs1228, [%rd366+31];
	setp.ne.s16 	%p513, %rs1228, 120;
	@%p513 bra 	$L__BB0_573;
	ld.u8 	%rs1229, [%rd366+32];
	setp.ne.s16 	%p514, %rs1229, 116;
	@%p514 bra 	$L__BB0_573;
	ld.u8 	%rs1230, [%rd366+33];
	setp.eq.s16 	%p515, %rs1230, 0;
	add.s32 	%r1087, %r1086, 1;
	@%p515 bra 	$L__BB0_566;
$L__BB0_573:
	ld.u8 	%rs1231, [%rd366+56];
	setp.ne.s16 	%p516, %rs1231, 116;
	@%p516 bra 	$L__BB0_579;
	ld.u8 	%rs1232, [%rd366+57];
	setp.ne.s16 	%p517, %rs1232, 46;
	@%p517 bra 	$L__BB0_579;
	ld.u8 	%rs1233, [%rd366+58];
	setp.ne.s16 	%p518, %rs1233, 116;
	@%p518 bra 	$L__BB0_579;
	ld.u8 	%rs1234, [%rd366+59];
	setp.ne.s16 	%p519, %rs1234, 120;
	@%p519 bra 	$L__BB0_579;
	ld.u8 	%rs1235, [%rd366+60];
	setp.ne.s16 	%p520, %rs1235, 116;
	@%p520 bra 	$L__BB0_579;
	ld.u8 	%rs1236, [%rd366+61];
	setp.eq.s16 	%p521, %rs1236, 0;
	add.s32 	%r1087, %r1086, 2;
	@%p521 bra 	$L__BB0_566;
$L__BB0_579:
	ld.u8 	%rs1237, [%rd366+84];
	setp.ne.s16 	%p522, %rs1237, 116;
	@%p522 bra 	$L__BB0_585;
	ld.u8 	%rs1238, [%rd366+85];
	setp.ne.s16 	%p523, %rs1238, 46;
	@%p523 bra 	$L__BB0_585;
	ld.u8 	%rs1239, [%rd366+86];
	setp.ne.s16 	%p524, %rs1239, 116;
	@%p524 bra 	$L__BB0_585;
	ld.u8 	%rs1240, [%rd366+87];
	setp.ne.s16 	%p525, %rs1240, 120;
	@%p525 bra 	$L__BB0_585;
	ld.u8 	%rs1241, [%rd366+88];
	setp.ne.s16 	%p526, %rs1241, 116;
	@%p526 bra 	$L__BB0_585;
	ld.u8 	%rs1242, [%rd366+89];
	setp.eq.s16 	%p527, %rs1242, 0;
	add.s32 	%r1087, %r1086, 3;
	@%p527 bra 	$L__BB0_566;
$L__BB0_585:
	add.s32 	%r1086, %r1086, 4;
	setp.ne.s32 	%p528, %r1086, 1024;
	mov.b16 	%rs1971, -536;
	@%p528 bra 	$L__BB0_560;
$L__BB0_586:
	setp.eq.s16 	%p529, %rs1971, -536;
	@%p529 bra 	$L__BB0_600;
	cvt.u32.u16 	%r714, %rs1971;
	mul.wide.u32 	%rd1534, %r714, 28;
	add.s64 	%rd1535, %rd2320, %rd1534;
	ld.u8 	%rs1244, [%rd1535+26];
	ld.u8 	%rs1245, [%rd1535+27];
	shl.b16 	%rs1246, %rs1245, 8;
	or.b16  	%rs1247, %rs1246, %rs1244;
	mul.wide.u16 	%r350, %rs1247, 1024;
	ld.u8 	%rs1248, [%rd1535+20];
	ld.u8 	%rs1249, [%rd1535+21];
	shl.b16 	%rs1250, %rs1249, 8;
	or.b16  	%rs198, %rs1250, %rs1248;
	min.u16 	%rs1251, %rs198, 32;
	cvt.u32.u16 	%r351, %rs1251;
	setp.eq.s16 	%p530, %rs198, 0;
	@%p530 bra 	$L__BB0_600;
	setp.lt.u16 	%p531, %rs198, 16;
	mov.b32 	%r1090, 0;
	@%p531 bra 	$L__BB0_591;
	mov.b32 	%r1088, 0;
	and.b32  	%r1090, %r351, 48;
$L__BB0_590:
	.pragma "nounroll";
	ld.global.u64 	%rd1536, [file_content];
	add.s32 	%r717, %r350, %r1088;
	cvt.u64.u32 	%rd1537, %r717;
	add.s64 	%rd1538, %rd1536, %rd1537;
	ld.u8 	%rs1252, [%rd1538];
	cvt.u64.u32 	%rd1539, %r1088;
	add.s64 	%rd1540, %rd1, %rd1539;
	st.global.u8 	[%rd1540], %rs1252;
	ld.global.u64 	%rd1541, [file_content];
	add.s64 	%rd1542, %rd1541, %rd1537;
	ld.u8 	%rs1253, [%rd1542+1];
	st.global.u8 	[%rd1540+1], %rs1253;
	ld.global.u64 	%rd1543, [file_content];
	add.s64 	%rd1544, %rd1543, %rd1537;
	ld.u8 	%rs1254, [%rd1544+2];
	st.global.u8 	[%rd1540+2], %rs1254;
	ld.global.u64 	%rd1545, [file_content];
	add.s64 	%rd1546, %rd1545, %rd1537;
	ld.u8 	%rs1255, [%rd1546+3];
	st.global.u8 	[%rd1540+3], %rs1255;
	ld.global.u64 	%rd1547, [file_content];
	add.s64 	%rd1548, %rd1547, %rd1537;
	ld.u8 	%rs1256, [%rd1548+4];
	st.global.u8 	[%rd1540+4], %rs1256;
	ld.global.u64 	%rd1549, [file_content];
	add.s64 	%rd1550, %rd1549, %rd1537;
	ld.u8 	%rs1257, [%rd1550+5];
	st.global.u8 	[%rd1540+5], %rs1257;
	ld.global.u64 	%rd1551, [file_content];
	add.s64 	%rd1552, %rd1551, %rd1537;
	ld.u8 	%rs1258, [%rd1552+6];
	st.global.u8 	[%rd1540+6], %rs1258;
	ld.global.u64 	%rd1553, [file_content];
	add.s64 	%rd1554, %rd1553, %rd1537;
	ld.u8 	%rs1259, [%rd1554+7];
	st.global.u8 	[%rd1540+7], %rs1259;
	ld.global.u64 	%rd1555, [file_content];
	add.s64 	%rd1556, %rd1555, %rd1537;
	ld.u8 	%rs1260, [%rd1556+8];
	st.global.u8 	[%rd1540+8], %rs1260;
	ld.global.u64 	%rd1557, [file_content];
	add.s64 	%rd1558, %rd1557, %rd1537;
	ld.u8 	%rs1261, [%rd1558+9];
	st.global.u8 	[%rd1540+9], %rs1261;
	ld.global.u64 	%rd1559, [file_content];
	add.s64 	%rd1560, %rd1559, %rd1537;
	ld.u8 	%rs1262, [%rd1560+10];
	st.global.u8 	[%rd1540+10], %rs1262;
	ld.global.u64 	%rd1561, [file_content];
	add.s64 	%rd1562, %rd1561, %rd1537;
	ld.u8 	%rs1263, [%rd1562+11];
	st.global.u8 	[%rd1540+11], %rs1263;
	ld.global.u64 	%rd1563, [file_content];
	add.s64 	%rd1564, %rd1563, %rd1537;
	ld.u8 	%rs1264, [%rd1564+12];
	st.global.u8 	[%rd1540+12], %rs1264;
	ld.global.u64 	%rd1565, [file_content];
	add.s64 	%rd1566, %rd1565, %rd1537;
	ld.u8 	%rs1265, [%rd1566+13];
	st.global.u8 	[%rd1540+13], %rs1265;
	ld.global.u64 	%rd1567, [file_content];
	add.s64 	%rd1568, %rd1567, %rd1537;
	ld.u8 	%rs1266, [%rd1568+14];
	st.global.u8 	[%rd1540+14], %rs1266;
	ld.global.u64 	%rd1569, [file_content];
	add.s64 	%rd1570, %rd1569, %rd1537;
	ld.u8 	%rs1267, [%rd1570+15];
	st.global.u8 	[%rd1540+15], %rs1267;
	add.s32 	%r1088, %r1088, 16;
	setp.ne.s32 	%p532, %r1088, %r1090;
	@%p532 bra 	$L__BB0_590;
$L__BB0_591:
	and.b32  	%r356, %r351, 15;
	setp.eq.s32 	%p533, %r356, 0;
	@%p533 bra 	$L__BB0_600;
	setp.lt.u32 	%p534, %r356, 8;
	@%p534 bra 	$L__BB0_594;
	ld.global.u64 	%rd1571, [file_content];
	add.s32 	%r718, %r350, %r1090;
	cvt.u64.u32 	%rd1572, %r718;
	add.s64 	%rd1573, %rd1571, %rd1572;
	ld.u8 	%rs1268, [%rd1573];
	cvt.u64.u32 	%rd1574, %r1090;
	add.s64 	%rd1575, %rd1, %rd1574;
	st.global.u8 	[%rd1575], %rs1268;
	ld.global.u64 	%rd1576, [file_content];
	cvt.u64.u32 	%rd1577, %r350;
	add.s64 	%rd1578, %rd1577, %rd1574;
	add.s64 	%rd1579, %rd1576, %rd1578;
	ld.u8 	%rs1269, [%rd1579+1];
	st.global.u8 	[%rd1575+1], %rs1269;
	ld.global.u64 	%rd1580, [file_content];
	add.s64 	%rd1581, %rd1580, %rd1578;
	ld.u8 	%rs1270, [%rd1581+2];
	st.global.u8 	[%rd1575+2], %rs1270;
	ld.global.u64 	%rd1582, [file_content];
	add.s64 	%rd1583, %rd1582, %rd1578;
	ld.u8 	%rs1271, [%rd1583+3];
	st.global.u8 	[%rd1575+3], %rs1271;
	ld.global.u64 	%rd1584, [file_content];
	add.s64 	%rd1585, %rd1584, %rd1578;
	ld.u8 	%rs1272, [%rd1585+4];
	st.global.u8 	[%rd1575+4], %rs1272;
	ld.global.u64 	%rd1586, [file_content];
	add.s64 	%rd1587, %rd1586, %rd1578;
	ld.u8 	%rs1273, [%rd1587+5];
	st.global.u8 	[%rd1575+5], %rs1273;
	ld.global.u64 	%rd1588, [file_content];
	add.s64 	%rd1589, %rd1588, %rd1578;
	ld.u8 	%rs1274, [%rd1589+6];
	st.global.u8 	[%rd1575+6], %rs1274;
	ld.global.u64 	%rd1590, [file_content];
	add.s64 	%rd1591, %rd1590, %rd1578;
	ld.u8 	%rs1275, [%rd1591+7];
	st.global.u8 	[%rd1575+7], %rs1275;
	add.s32 	%r1090, %r1090, 8;
$L__BB0_594:
	and.b32  	%r359, %r351, 7;
	setp.eq.s32 	%p535, %r359, 0;
	@%p535 bra 	$L__BB0_600;
	and.b32  	%r360, %r351, 3;
	setp.lt.u32 	%p536, %r359, 4;
	@%p536 bra 	$L__BB0_597;
	ld.global.u64 	%rd1592, [file_content];
	add.s32 	%r719, %r350, %r1090;
	cvt.u64.u32 	%rd1593, %r719;
	add.s64 	%rd1594, %rd1592, %rd1593;
	ld.u8 	%rs1276, [%rd1594];
	cvt.u64.u32 	%rd1595, %r1090;
	add.s64 	%rd1596, %rd1, %rd1595;
	st.global.u8 	[%rd1596], %rs1276;
	ld.global.u64 	%rd1597, [file_content];
	cvt.u64.u32 	%rd1598, %r350;
	add.s64 	%rd1599, %rd1598, %rd1595;
	add.s64 	%rd1600, %rd1597, %rd1599;
	ld.u8 	%rs1277, [%rd1600+1];
	st.global.u8 	[%rd1596+1], %rs1277;
	ld.global.u64 	%rd1601, [file_content];
	add.s64 	%rd1602, %rd1601, %rd1599;
	ld.u8 	%rs1278, [%rd1602+2];
	st.global.u8 	[%rd1596+2], %rs1278;
	ld.global.u64 	%rd1603, [file_content];
	add.s64 	%rd1604, %rd1603, %rd1599;
	ld.u8 	%rs1279, [%rd1604+3];
	st.global.u8 	[%rd1596+3], %rs1279;
	add.s32 	%r1090, %r1090, 4;
$L__BB0_597:
	setp.eq.s32 	%p537, %r360, 0;
	@%p537 bra 	$L__BB0_600;
	mov.b32 	%r1093, 0;
$L__BB0_599:
	.pragma "nounroll";
	ld.global.u64 	%rd1605, [file_content];
	add.s32 	%r721, %r350, %r1090;
	cvt.u64.u32 	%rd1606, %r721;
	add.s64 	%rd1607, %rd1605, %rd1606;
	ld.u8 	%rs1280, [%rd1607];
	cvt.u64.u32 	%rd1608, %r1090;
	add.s64 	%rd1609, %rd1, %rd1608;
	st.global.u8 	[%rd1609], %rs1280;
	add.s32 	%r1090, %r1090, 1;
	add.s32 	%r1093, %r1093, 1;
	setp.ne.s32 	%p538, %r1093, %r360;
	@%p538 bra 	$L__BB0_599;
$L__BB0_600:
	mov.b32 	%r1094, 0;
	ld.global.u64 	%rd2387, [fcbs];
$L__BB0_601:
	mul.wide.u32 	%rd1610, %r1094, 28;
	add.s64 	%rd1611, %rd2387, %rd1610;
	ld.u8 	%rs1281, [%rd1611];
	setp.eq.s16 	%p539, %rs1281, 0;
	@%p539 bra 	$L__BB0_622;
	mov.b32 	%r1095, 0;
$L__BB0_603:
	mul.wide.u32 	%rd1612, %r1095, 28;
	add.s64 	%rd2393, %rd2387, %rd1612;
	ld.u8 	%rs1972, [%rd2393];
	setp.eq.s16 	%p540, %rs1972, 0;
	setp.eq.s32 	%p541, %r1094, %r1095;
	or.pred  	%p542, %p541, %p540;
	@%p542 bra 	$L__BB0_621;
	add.s64 	%rd1614, %rd2387, %rd1610;
	add.s64 	%rd373, %rd1614, 24;
	ld.u8 	%rs1282, [%rd1614+24];
	ld.u8 	%rs1283, [%rd1614+25];
	shl.b16 	%rs1284, %rs1283, 8;
	or.b16  	%rs1285, %rs1284, %rs1282;
	ld.u8 	%rs1286, [%rd2393+24];
	ld.u8 	%rs1287, [%rd2393+25];
	shl.b16 	%rs1288, %rs1287, 8;
	or.b16  	%rs200, %rs1288, %rs1286;
	setp.le.u16 	%p543, %rs1285, %rs200;
	@%p543 bra 	$L__BB0_621;
	mov.b16 	%rs1289, 0;
	st.local.u8 	[%rd3], %rs1289;
	st.local.u8 	[%rd3+1], %rs1289;
	st.local.u8 	[%rd3+2], %rs1289;
	st.local.u8 	[%rd3+3], %rs1289;
	st.local.u8 	[%rd3+4], %rs1289;
	st.local.u8 	[%rd3+5], %rs1289;
	st.local.u8 	[%rd3+6], %rs1289;
	st.local.u8 	[%rd3+7], %rs1289;
	st.local.u8 	[%rd3+8], %rs1289;
	st.local.u8 	[%rd3+9], %rs1289;
	st.local.u8 	[%rd3+10], %rs1289;
	st.local.u8 	[%rd3+11], %rs1289;
	st.local.u8 	[%rd3+12], %rs1289;
	st.local.u8 	[%rd3+13], %rs1289;
	st.local.u8 	[%rd3+14], %rs1289;
	st.local.u8 	[%rd3+15], %rs1289;
	st.local.u8 	[%rd3+16], %rs1289;
	st.local.u8 	[%rd3+17], %rs1289;
	st.local.u8 	[%rd3+18], %rs1289;
	st.local.u8 	[%rd3+19], %rs1289;
	mov.b32 	%r1096, 0;
$L__BB0_606:
	mov.u32 	%r369, %r1096;
	cvt.u64.u32 	%rd1615, %r369;
	add.s64 	%rd1616, %rd2393, %rd1615;
	ld.u8 	%rs1290, [%rd1616];
	setp.ne.s16 	%p544, %rs1290, 0;
	add.s32 	%r1096, %r369, 1;
	@%p544 bra 	$L__BB0_606;
	setp.eq.s32 	%p545, %r369, 0;
	mov.u64 	%rd2390, %rd3;
	@%p545 bra 	$L__BB0_610;
	mov.b32 	%r1097, 0;
	mov.u64 	%rd2388, %rd2393;
	mov.u64 	%rd2390, %rd3;
$L__BB0_609:
	st.local.u8 	[%rd2390], %rs1972;
	add.s64 	%rd2390, %rd2390, 1;
	add.s64 	%rd377, %rd2388, 1;
	ld.u8 	%rs1972, [%rd2388+1];
	add.s32 	%r1097, %r1097, 1;
	setp.ne.s16 	%p546, %rs1972, 0;
	setp.lt.u32 	%p547, %r1097, %r369;
	and.pred  	%p548, %p546, %p547;
	mov.u64 	%rd2388, %rd377;
	@%p548 bra 	$L__BB0_609;
$L__BB0_610:
	mov.b16 	%rs1291, 0;
	st.local.u8 	[%rd2390], %rs1291;
	ld.u8 	%rs1292, [%rd2393+20];
	ld.u8 	%rs1293, [%rd2393+21];
	shl.b16 	%rs1294, %rs1293, 8;
	or.b16  	%rs203, %rs1294, %rs1292;
	st.local.u8 	[%rd3+21], %rs1293;
	st.local.u8 	[%rd3+20], %rs1292;
	ld.u8 	%rs1295, [%rd2393+26];
	ld.u8 	%rs1296, [%rd2393+27];
	shl.b16 	%rs1297, %rs1296, 8;
	or.b16  	%rs204, %rs1297, %rs1295;
	st.local.u8 	[%rd3+27], %rs1296;
	st.local.u8 	[%rd3+26], %rs1295;
	ld.u8 	%rs1298, [%rd2393+22];
	ld.u8 	%rs1299, [%rd2393+23];
	shl.b16 	%rs1300, %rs1299, 8;
	or.b16  	%rs205, %rs1300, %rs1298;
	st.local.u8 	[%rd3+23], %rs1299;
	st.local.u8 	[%rd3+22], %rs1298;
	shr.u16 	%rs1301, %rs200, 8;
	st.local.u8 	[%rd3+25], %rs1301;
	st.local.u8 	[%rd3+24], %rs200;
	add.s64 	%rd2391, %rd373, -24;
	mov.b32 	%r1098, 0;
$L__BB0_611:
	mov.u32 	%r373, %r1098;
	cvt.u64.u32 	%rd1617, %r373;
	add.s64 	%rd1618, %rd2391, %rd1617;
	ld.u8 	%rs1302, [%rd1618];
	setp.ne.s16 	%p549, %rs1302, 0;
	add.s32 	%r1098, %r373, 1;
	@%p549 bra 	$L__BB0_611;
	ld.u8 	%rs1973, [%rd2391];
	setp.eq.s16 	%p550, %rs1973, 0;
	setp.eq.s32 	%p551, %r373, 0;
	or.pred  	%p552, %p550, %p551;
	@%p552 bra 	$L__BB0_615;
	mov.b32 	%r1099, 0;
$L__BB0_614:
	st.u8 	[%rd2393], %rs1973;
	add.s64 	%rd2393, %rd2393, 1;
	add.s64 	%rd383, %rd2391, 1;
	ld.u8 	%rs1973, [%rd2391+1];
	add.s32 	%r1099, %r1099, 1;
	setp.ne.s16 	%p553, %rs1973, 0;
	setp.lt.u32 	%p554, %r1099, %r373;
	and.pred  	%p555, %p553, %p554;
	mov.u64 	%rd2391, %rd383;
	@%p555 bra 	$L__BB0_614;
$L__BB0_615:
	mov.b16 	%rs1303, 0;
	st.u8 	[%rd2393], %rs1303;
	ld.global.u64 	%rd1619, [fcbs];
	add.s64 	%rd1621, %rd1619, %rd1610;
	ld.u8 	%rs1304, [%rd1621+20];
	ld.u8 	%rs1305, [%rd1621+21];
	mul.wide.u32 	%rd1622, %r1095, 28;
	add.s64 	%rd1623, %rd1619, %rd1622;
	st.u8 	[%rd1623+21], %rs1305;
	st.u8 	[%rd1623+20], %rs1304;
	ld.global.u64 	%rd1624, [fcbs];
	add.s64 	%rd1625, %rd1624, %rd1610;
	ld.u8 	%rs1306, [%rd1625+26];
	ld.u8 	%rs1307, [%rd1625+27];
	add.s64 	%rd1626, %rd1624, %rd1622;
	st.u8 	[%rd1626+27], %rs1307;
	st.u8 	[%rd1626+26], %rs1306;
	ld.global.u64 	%rd1627, [fcbs];
	add.s64 	%rd1628, %rd1627, %rd1610;
	ld.u8 	%rs1308, [%rd1628+22];
	ld.u8 	%rs1309, [%rd1628+23];
	add.s64 	%rd1629, %rd1627, %rd1622;
	st.u8 	[%rd1629+23], %rs1309;
	st.u8 	[%rd1629+22], %rs1308;
	ld.global.u64 	%rd1630, [fcbs];
	add.s64 	%rd1631, %rd1630, %rd1610;
	ld.u8 	%rs1310, [%rd1631+24];
	ld.u8 	%rs1311, [%rd1631+25];
	add.s64 	%rd1632, %rd1630, %rd1622;
	st.u8 	[%rd1632+25], %rs1311;
	st.u8 	[%rd1632+24], %rs1310;
	ld.global.u64 	%rd1633, [fcbs];
	add.s64 	%rd2396, %rd1633, %rd1610;
	mov.b32 	%r1100, 0;
$L__BB0_616:
	mov.u32 	%r377, %r1100;
	cvt.u64.u32 	%rd1634, %r377;
	add.s64 	%rd1635, %rd3, %rd1634;
	ld.local.u8 	%rs1312, [%rd1635];
	setp.ne.s16 	%p556, %rs1312, 0;
	add.s32 	%r1100, %r377, 1;
	@%p556 bra 	$L__BB0_616;
	ld.local.u8 	%rs1974, [%rd3];
	setp.eq.s16 	%p557, %rs1974, 0;
	setp.eq.s32 	%p558, %r377, 0;
	or.pred  	%p559, %p557, %p558;
	@%p559 bra 	$L__BB0_620;
	mov.b32 	%r1101, 0;
	mov.u64 	%rd2394, %rd3;
$L__BB0_619:
	st.u8 	[%rd2396], %rs1974;
	add.s64 	%rd2396, %rd2396, 1;
	add.s64 	%rd389, %rd2394, 1;
	ld.local.u8 	%rs1974, [%rd2394+1];
	add.s32 	%r1101, %r1101, 1;
	setp.ne.s16 	%p560, %rs1974, 0;
	setp.lt.u32 	%p561, %r1101, %r377;
	and.pred  	%p562, %p560, %p561;
	mov.u64 	%rd2394, %rd389;
	@%p562 bra 	$L__BB0_619;
$L__BB0_620:
	mov.b16 	%rs1313, 0;
	st.u8 	[%rd2396], %rs1313;
	ld.global.u64 	%rd1636, [fcbs];
	add.s64 	%rd1638, %rd1636, %rd1610;
	shr.u16 	%rs1314, %rs203, 8;
	st.u8 	[%rd1638+21], %rs1314;
	st.u8 	[%rd1638+20], %rs203;
	ld.global.u64 	%rd1639, [fcbs];
	add.s64 	%rd1640, %rd1639, %rd1610;
	shr.u16 	%rs1315, %rs204, 8;
	st.u8 	[%rd1640+27], %rs1315;
	st.u8 	[%rd1640+26], %rs204;
	ld.global.u64 	%rd1641, [fcbs];
	add.s64 	%rd1642, %rd1641, %rd1610;
	shr.u16 	%rs1316, %rs205, 8;
	st.u8 	[%rd1642+23], %rs1316;
	st.u8 	[%rd1642+22], %rs205;
	ld.global.u64 	%rd1643, [fcbs];
	add.s64 	%rd1644, %rd1643, %rd1610;
	shr.u16 	%rs1317, %rs200, 8;
	st.u8 	[%rd1644+25], %rs1317;
	st.u8 	[%rd1644+24], %rs200;
	ld.global.u64 	%rd2387, [fcbs];
$L__BB0_621:
	add.s32 	%r1095, %r1095, 1;
	setp.ne.s32 	%p563, %r1095, 1024;
	@%p563 bra 	$L__BB0_603;
$L__BB0_622:
	add.s32 	%r1094, %r1094, 1;
	setp.ne.s32 	%p564, %r1094, 1024;
	@%p564 bra 	$L__BB0_601;
	mov.u64 	%rd1645, $str;
	cvta.global.u64 	%rd1646, %rd1645;
	{ // callseq 0, 0
	.param .b64 param0;
	st.param.b64 	[param0], %rd1646;
	.param .b64 param1;
	st.param.b64 	[param1], 0;
	.param .b32 retval0;
	call.uni (retval0), 
	vprintf, 
	(
	param0, 
	param1
	);
	ld.param.b32 	%r731, [retval0];
	} // callseq 0
	mov.b32 	%r1102, 0;
	ld.global.u64 	%rd2402, [fcbs];
	add.u64 	%rd1647, %SP, 32;
$L__BB0_624:
	cvta.to.local.u64 	%rd398, %rd1647;
	mul.wide.u32 	%rd1648, %r1102, 28;
	add.s64 	%rd399, %rd2402, %rd1648;
	ld.u8 	%rs1318, [%rd399];
	setp.eq.s16 	%p565, %rs1318, 0;
	@%p565 bra 	$L__BB0_626;
	st.local.u64 	[%rd398], %rd399;
	mov.u64 	%rd1649, $str$2;
	cvta.global.u64 	%rd1650, %rd1649;
	{ // callseq 1, 0
	.param .b64 param0;
	st.param.b64 	[param0], %rd1650;
	.param .b64 param1;
	st.param.b64 	[param1], %rd1647;
	.param .b32 retval0;
	call.uni (retval0), 
	vprintf, 
	(
	param0, 
	param1
	);
	ld.param.b32 	%r733, [retval0];
	} // callseq 1
	ld.global.u64 	%rd2402, [fcbs];
$L__BB0_626:
	add.s64 	%rd1653, %rd2402, %rd1648;
	add.s64 	%rd402, %rd1653, 28;
	ld.u8 	%rs1319, [%rd1653+28];
	setp.eq.s16 	%p566, %rs1319, 0;
	@%p566 bra 	$L__BB0_628;
	st.local.u64 	[%rd398], %rd402;
	mov.u64 	%rd1654, $str$2;
	cvta.global.u64 	%rd1655, %rd1654;
	{ // callseq 2, 0
	.param .b64 param0;
	st.param.b64 	[param0], %rd1655;
	.param .b64 param1;
	st.param.b64 	[param1], %rd1647;
	.param .b32 retval0;
	call.uni (retval0), 
	vprintf, 
	(
	param0, 
	param1
	);
	ld.param.b32 	%r735, [retval0];
	} // callseq 2
	ld.global.u64 	%rd2402, [fcbs];
$L__BB0_628:
	add.s64 	%rd1658, %rd2402, %rd1648;
	add.s64 	%rd405, %rd1658, 56;
	ld.u8 	%rs1320, [%rd1658+56];
	setp.eq.s16 	%p567, %rs1320, 0;
	@%p567 bra 	$L__BB0_630;
	st.local.u64 	[%rd398], %rd405;
	mov.u64 	%rd1659, $str$2;
	cvta.global.u64 	%rd1660, %rd1659;
	{ // callseq 3, 0
	.param .b64 param0;
	st.param.b64 	[param0], %rd1660;
	.param .b64 param1;
	st.param.b64 	[param1], %rd1647;
	.param .b32 retval0;
	call.uni (retval0), 
	vprintf, 
	(
	param0, 
	param1
	);
	ld.param.b32 	%r737, [retval0];
	} // callseq 3
	ld.global.u64 	%rd2402, [fcbs];
$L__BB0_630:
	add.s64 	%rd1663, %rd2402, %rd1648;
	add.s64 	%rd408, %rd1663, 84;
	ld.u8 	%rs1321, [%rd1663+84];
	setp.eq.s16 	%p568, %rs1321, 0;
	@%p568 bra 	$L__BB0_632;
	st.local.u64 	[%rd398], %rd408;
	mov.u64 	%rd1664, $str$2;
	cvta.global.u64 	%rd1665, %rd1664;
	{ // callseq 4, 0
	.param .b64 param0;
	st.param.b64 	[param0], %rd1665;
	.param .b64 param1;
	st.param.b64 	[param1], %rd1647;
	.param .b32 retval0;
	call.uni (retval0), 
	vprintf, 
	(
	param0, 
	param1
	);
	ld.param.b32 	%r739, [retval0];
	} // callseq 4
	ld.global.u64 	%rd2402, [fcbs];
$L__BB0_632:
	add.s64 	%rd1668, %rd2402, %rd1648;
	add.s64 	%rd411, %rd1668, 112;
	ld.u8 	%rs1322, [%rd1668+112];
	setp.eq.s16 	%p569, %rs1322, 0;
	@%p569 bra 	$L__BB0_634;
	st.local.u64 	[%rd398], %rd411;
	mov.u64 	%rd1669, $str$2;
	cvta.global.u64 	%rd1670, %rd1669;
	{ // callseq 5, 0
	.param .b64 param0;
	st.param.b64 	[param0], %rd1670;
	.param .b64 param1;
	st.param.b64 	[param1], %rd1647;
	.param .b32 retval0;
	call.uni (retval0), 
	vprintf, 
	(
	param0, 
	param1
	);
	ld.param.b32 	%r741, [retval0];
	} // callseq 5
	ld.global.u64 	%rd2402, [fcbs];
$L__BB0_634:
	add.s64 	%rd1673, %rd2402, %rd1648;
	add.s64 	%rd414, %rd1673, 140;
	ld.u8 	%rs1323, [%rd1673+140];
	setp.eq.s16 	%p570, %rs1323, 0;
	@%p570 bra 	$L__BB0_636;
	st.local.u64 	[%rd398], %rd414;
	mov.u64 	%rd1674, $str$2;
	cvta.global.u64 	%rd1675, %rd1674;
	{ // callseq 6, 0
	.param .b64 param0;
	st.param.b64 	[param0], %rd1675;
	.param .b64 param1;
	st.param.b64 	[param1], %rd1647;
	.param .b32 retval0;
	call.uni (retval0), 
	vprintf, 
	(
	param0, 
	param1
	);
	ld.param.b32 	%r743, [retval0];
	} // callseq 6
	ld.global.u64 	%rd2402, [fcbs];
$L__BB0_636:
	add.s64 	%rd1678, %rd2402, %rd1648;
	add.s64 	%rd417, %rd1678, 168;
	ld.u8 	%rs1324, [%rd1678+168];
	setp.eq.s16 	%p571, %rs1324, 0;
	@%p571 bra 	$L__BB0_638;
	st.local.u64 	[%rd398], %rd417;
	mov.u64 	%rd1679, $str$2;
	cvta.global.u64 	%rd1680, %rd1679;
	{ // callseq 7, 0
	.param .b64 param0;
	st.param.b64 	[param0], %rd1680;
	.param .b64 param1;
	st.param.b64 	[param1], %rd1647;
	.param .b32 retval0;
	call.uni (retval0), 
	vprintf, 
	(
	param0, 
	param1
	);
	ld.param.b32 	%r745, [retval0];
	} // callseq 7
	ld.global.u64 	%rd2402, [fcbs];
$L__BB0_638:
	add.s64 	%rd1683, %rd2402, %rd1648;
	add.s64 	%rd420, %rd1683, 196;
	ld.u8 	%rs1325, [%rd1683+196];
	setp.eq.s16 	%p572, %rs1325, 0;
	@%p572 bra 	$L__BB0_640;
	st.local.u64 	[%rd398], %rd420;
	mov.u64 	%rd1684, $str$2;
	cvta.global.u64 	%rd1685, %rd1684;
	{ // callseq 8, 0
	.param .b64 param0;
	st.param.b64 	[param0], %rd1685;
	.param .b64 param1;
	st.param.b64 	[param1], %rd1647;
	.param .b32 retval0;
	call.uni (retval0), 
	vprintf, 
	(
	param0, 
	param1
	);
	ld.param.b32 	%r747, [retval0];
	} // callseq 8
	ld.global.u64 	%rd2402, [fcbs];
$L__BB0_640:
	add.s32 	%r1102, %r1102, 8;
	setp.ne.s32 	%p573, %r1102, 1024;
	@%p573 bra 	$L__BB0_624;
	mov.b32 	%r1103, 0;
$L__BB0_642:
	ld.global.u64 	%rd1687, [fcbs];
	mul.wide.u32 	%rd1688, %r1103, 28;
	add.s64 	%rd1689, %rd1687, %rd1688;
	ld.u8 	%rs1326, [%rd1689];
	setp.eq.s16 	%p574, %rs1326, 0;
	@%p574 bra 	$L__BB0_681;
	mov.b32 	%r1104, 0;
$L__BB0_644:
	ld.global.u64 	%rd423, [fcbs];
	mul.wide.u32 	%rd1690, %r1104, 28;
	add.s64 	%rd2424, %rd423, %rd1690;
	ld.u8 	%rs1975, [%rd2424];
	setp.eq.s16 	%p575, %rs1975, 0;
	setp.eq.s32 	%p576, %r1103, %r1104;
	or.pred  	%p577, %p576, %p575;
	@%p577 bra 	$L__BB0_680;
	add.s64 	%rd1692, %rd423, %rd1688;
	add.s64 	%rd425, %rd1692, 20;
	ld.u8 	%rs1327, [%rd1692+20];
	ld.u8 	%rs1328, [%rd1692+21];
	shl.b16 	%rs1329, %rs1328, 8;
	or.b16  	%rs213, %rs1329, %rs1327;
	ld.u8 	%rs1330, [%rd2424+20];
	ld.u8 	%rs1331, [%rd2424+21];
	shl.b16 	%rs1332, %rs1331, 8;
	or.b16  	%rs214, %rs1332, %rs1330;
	setp.le.u16 	%p578, %rs213, %rs214;
	@%p578 bra 	$L__BB0_662;
	mov.b16 	%rs1367, 0;
	st.local.u8 	[%rd4], %rs1367;
	st.local.u8 	[%rd4+1], %rs1367;
	st.local.u8 	[%rd4+2], %rs1367;
	st.local.u8 	[%rd4+3], %rs1367;
	st.local.u8 	[%rd4+4], %rs1367;
	st.local.u8 	[%rd4+5], %rs1367;
	st.local.u8 	[%rd4+6], %rs1367;
	st.local.u8 	[%rd4+7], %rs1367;
	st.local.u8 	[%rd4+8], %rs1367;
	st.local.u8 	[%rd4+9], %rs1367;
	st.local.u8 	[%rd4+10], %rs1367;
	st.local.u8 	[%rd4+11], %rs1367;
	st.local.u8 	[%rd4+12], %rs1367;
	st.local.u8 	[%rd4+13], %rs1367;
	st.local.u8 	[%rd4+14], %rs1367;
	st.local.u8 	[%rd4+15], %rs1367;
	st.local.u8 	[%rd4+16], %rs1367;
	st.local.u8 	[%rd4+17], %rs1367;
	st.local.u8 	[%rd4+18], %rs1367;
	st.local.u8 	[%rd4+19], %rs1367;
	mov.b32 	%r1105, 0;
$L__BB0_647:
	mov.u32 	%r387, %r1105;
	cvt.u64.u32 	%rd1723, %r387;
	add.s64 	%rd1724, %rd2424, %rd1723;
	ld.u8 	%rs1368, [%rd1724];
	setp.ne.s16 	%p600, %rs1368, 0;
	add.s32 	%r1105, %r387, 1;
	@%p600 bra 	$L__BB0_647;
	setp.eq.s32 	%p601, %r387, 0;
	mov.u64 	%rd2412, %rd4;
	@%p601 bra 	$L__BB0_651;
	mov.b32 	%r1106, 0;
	mov.u64 	%rd2410, %rd2424;
	mov.u64 	%rd2412, %rd4;
$L__BB0_650:
	st.local.u8 	[%rd2412], %rs1975;
	add.s64 	%rd2412, %rd2412, 1;
	add.s64 	%rd429, %rd2410, 1;
	ld.u8 	%rs1975, [%rd2410+1];
	add.s32 	%r1106, %r1106, 1;
	setp.ne.s16 	%p602, %rs1975, 0;
	setp.lt.u32 	%p603, %r1106, %r387;
	and.pred  	%p604, %p602, %p603;
	mov.u64 	%rd2410, %rd429;
	@%p604 bra 	$L__BB0_650;
$L__BB0_651:
	mov.b16 	%rs1369, 0;
	st.local.u8 	[%rd2412], %rs1369;
	shr.u16 	%rs1370, %rs214, 8;
	st.local.u8 	[%rd4+21], %rs1370;
	st.local.u8 	[%rd4+20], %rs214;
	ld.u8 	%rs1371, [%rd2424+26];
	ld.u8 	%rs1372, [%rd2424+27];
	shl.b16 	%rs1373, %rs1372, 8;
	or.b16  	%rs217, %rs1373, %rs1371;
	st.local.u8 	[%rd4+27], %rs1372;
	st.local.u8 	[%rd4+26], %rs1371;
	ld.u8 	%rs1374, [%rd2424+22];
	ld.u8 	%rs1375, [%rd2424+23];
	shl.b16 	%rs1376, %rs1375, 8;
	or.b16  	%rs218, %rs1376, %rs1374;
	st.local.u8 	[%rd4+23], %rs1375;
	st.local.u8 	[%rd4+22], %rs1374;
	ld.u8 	%rs1377, [%rd2424+24];
	ld.u8 	%rs1378, [%rd2424+25];
	shl.b16 	%rs1379, %rs1378, 8;
	or.b16  	%rs219, %rs1379, %rs1377;
	st.local.u8 	[%rd4+25], %rs1378;
	st.local.u8 	[%rd4+24], %rs1377;
	add.s64 	%rd2413, %rd425, -20;
	mov.b32 	%r1107, 0;
$L__BB0_652:
	mov.u32 	%r391, %r1107;
	cvt.u64.u32 	%rd1725, %r391;
	add.s64 	%rd1726, %rd2413, %rd1725;
	ld.u8 	%rs1380, [%rd1726];
	setp.ne.s16 	%p605, %rs1380, 0;
	add.s32 	%r1107, %r391, 1;
	@%p605 bra 	$L__BB0_652;
	ld.u8 	%rs1976, [%rd2413];
	setp.eq.s16 	%p606, %rs1976, 0;
	setp.eq.s32 	%p607, %r391, 0;
	or.pred  	%p608, %p606, %p607;
	@%p608 bra 	$L__BB0_656;
	mov.b32 	%r1108, 0;
$L__BB0_655:
	st.u8 	[%rd2424], %rs1976;
	add.s64 	%rd2424, %rd2424, 1;
	add.s64 	%rd435, %rd2413, 1;
	ld.u8 	%rs1976, [%rd2413+1];
	add.s32 	%r1108, %r1108, 1;
	setp.ne.s16 	%p609, %rs1976, 0;
	setp.lt.u32 	%p610, %r1108, %r391;
	and.pred  	%p611, %p609, %p610;
	mov.u64 	%rd2413, %rd435;
	@%p611 bra 	$L__BB0_655;
$L__BB0_656:
	mov.b16 	%rs1381, 0;
	st.u8 	[%rd2424], %rs1381;
	ld.global.u64 	%rd1727, [fcbs];
	add.s64 	%rd1729, %rd1727, %rd1688;
	ld.u8 	%rs1382, [%rd1729+20];
	ld.u8 	%rs1383, [%rd1729+21];
	mul.wide.u32 	%rd1730, %r1104, 28;
	add.s64 	%rd1731, %rd1727, %rd1730;
	st.u8 	[%rd1731+21], %rs1383;
	st.u8 	[%rd1731+20], %rs1382;
	ld.global.u64 	%rd1732, [fcbs];
	add.s64 	%rd1733, %rd1732, %rd1688;
	ld.u8 	%rs1384, [%rd1733+26];
	ld.u8 	%rs1385, [%rd1733+27];
	add.s64 	%rd1734, %rd1732, %rd1730;
	st.u8 	[%rd1734+27], %rs1385;
	st.u8 	[%rd1734+26], %rs1384;
	ld.global.u64 	%rd1735, [fcbs];
	add.s64 	%rd1736, %rd1735, %rd1688;
	ld.u8 	%rs1386, [%rd1736+22];
	ld.u8 	%rs1387, [%rd1736+23];
	add.s64 	%rd1737, %rd1735, %rd1730;
	st.u8 	[%rd1737+23], %rs1387;
	st.u8 	[%rd1737+22], %rs1386;
	ld.global.u64 	%rd1738, [fcbs];
	add.s64 	%rd1739, %rd1738, %rd1688;
	ld.u8 	%rs1388, [%rd1739+24];
	ld.u8 	%rs1389, [%rd1739+25];
	add.s64 	%rd1740, %rd1738, %rd1730;
	st.u8 	[%rd1740+25], %rs1389;
	st.u8 	[%rd1740+24], %rs1388;
	ld.global.u64 	%rd1741, [fcbs];
	add.s64 	%rd2418, %rd1741, %rd1688;
	mov.b32 	%r1109, 0;
$L__BB0_657:
	mov.u32 	%r395, %r1109;
	cvt.u64.u32 	%rd1742, %r395;
	add.s64 	%rd1743, %rd4, %rd1742;
	ld.local.u8 	%rs1390, [%rd1743];
	setp.ne.s16 	%p612, %rs1390, 0;
	add.s32 	%r1109, %r395, 1;
	@%p612 bra 	$L__BB0_657;
	ld.local.u8 	%rs1977, [%rd4];
	setp.eq.s16 	%p613, %rs1977, 0;
	setp.eq.s32 	%p614, %r395, 0;
	or.pred  	%p615, %p613, %p614;
	@%p615 bra 	$L__BB0_661;
	mov.b32 	%r1110, 0;
	mov.u64 	%rd2416, %rd4;
$L__BB0_660:
	st.u8 	[%rd2418], %rs1977;
	add.s64 	%rd2418, %rd2418, 1;
	add.s64 	%rd441, %rd2416, 1;
	ld.local.u8 	%rs1977, [%rd2416+1];
	add.s32 	%r1110, %r1110, 1;
	setp.ne.s16 	%p616, %rs1977, 0;
	setp.lt.u32 	%p617, %r1110, %r395;
	and.pred  	%p618, %p616, %p617;
	mov.u64 	%rd2416, %rd441;
	@%p618 bra 	$L__BB0_660;
$L__BB0_661:
	mov.b16 	%rs1391, 0;
	st.u8 	[%rd2418], %rs1391;
	ld.global.u64 	%rd1744, [fcbs];
	add.s64 	%rd1746, %rd1744, %rd1688;
	shr.u16 	%rs1392, %rs214, 8;
	st.u8 	[%rd1746+21], %rs1392;
	st.u8 	[%rd1746+20], %rs214;
	ld.global.u64 	%rd1747, [fcbs];
	add.s64 	%rd1748, %rd1747, %rd1688;
	shr.u16 	%rs1393, %rs217, 8;
	st.u8 	[%rd1748+27], %rs1393;
	st.u8 	[%rd1748+26], %rs217;
	ld.global.u64 	%rd1749, [fcbs];
	add.s64 	%rd1750, %rd1749, %rd1688;
	shr.u16 	%rs1394, %rs218, 8;
	st.u8 	[%rd1750+23], %rs1394;
	st.u8 	[%rd1750+22], %rs218;
	ld.global.u64 	%rd1751, [fcbs];
	add.s64 	%rd1752, %rd1751, %rd1688;
	shr.u16 	%rs1395, %rs219, 8;
	st.u8 	[%rd1752+25], %rs1395;
	st.u8 	[%rd1752+24], %rs219;
	bra.uni 	$L__BB0_680;
$L__BB0_662:
	setp.ne.s16 	%p579, %rs213, %rs214;
	@%p579 bra 	$L__BB0_680;
	ld.u8 	%rs1333, [%rd425+2];
	ld.u8 	%rs1334, [%rd425+3];
	shl.b16 	%rs1335, %rs1334, 8;
	or.b16  	%rs1336, %rs1335, %rs1333;
	ld.u8 	%rs1337, [%rd2424+22];
	ld.u8 	%rs1338, [%rd2424+23];
	shl.b16 	%rs1339, %rs1338, 8;
	or.b16  	%rs226, %rs1339, %rs1337;
	setp.ge.u16 	%p580, %rs1336, %rs226;
	@%p580 bra 	$L__BB0_680;
	mov.b16 	%rs1340, 0;
	st.local.u8 	[%rd3], %rs1340;
	st.local.u8 	[%rd3+1], %rs1340;
	st.local.u8 	[%rd3+2], %rs1340;
	st.local.u8 	[%rd3+3], %rs1340;
	st.local.u8 	[%rd3+4], %rs1340;
	st.local.u8 	[%rd3+5], %rs1340;
	st.local.u8 	[%rd3+6], %rs1340;
	st.local.u8 	[%rd3+7], %rs1340;
	st.local.u8 	[%rd3+8], %rs1340;
	st.local.u8 	[%rd3+9], %rs1340;
	st.local.u8 	[%rd3+10], %rs1340;
	st.local.u8 	[%rd3+11], %rs1340;
	st.local.u8 	[%rd3+12], %rs1340;
	st.local.u8 	[%rd3+13], %rs1340;
	st.local.u8 	[%rd3+14], %rs1340;
	st.local.u8 	[%rd3+15], %rs1340;
	st.local.u8 	[%rd3+16], %rs1340;
	st.local.u8 	[%rd3+17], %rs1340;
	st.local.u8 	[%rd3+18], %rs1340;
	st.local.u8 	[%rd3+19], %rs1340;
	mov.b32 	%r1111, 0;
$L__BB0_665:
	mov.u32 	%r399, %r1111;
	cvt.u64.u32 	%rd1693, %r399;
	add.s64 	%rd1694, %rd2424, %rd1693;
	ld.u8 	%rs1341, [%rd1694];
	setp.ne.s16 	%p581, %rs1341, 0;
	add.s32 	%r1111, %r399, 1;
	@%p581 bra 	$L__BB0_665;
	setp.eq.s32 	%p582, %r399, 0;
	mov.u64 	%rd2421, %rd3;
	@%p582 bra 	$L__BB0_669;
	mov.b32 	%r1112, 0;
	mov.u64 	%rd2419, %rd2424;
	mov.u64 	%rd2421, %rd3;
$L__BB0_668:
	st.local.u8 	[%rd2421], %rs1975;
	add.s64 	%rd2421, %rd2421, 1;
	add.s64 	%rd446, %rd2419, 1;
	ld.u8 	%rs1975, [%rd2419+1];
	add.s32 	%r1112, %r1112, 1;
	setp.ne.s16 	%p583, %rs1975, 0;
	setp.lt.u32 	%p584, %r1112, %r399;
	and.pred  	%p585, %p583, %p584;
	mov.u64 	%rd2419, %rd446;
	@%p585 bra 	$L__BB0_668;
$L__BB0_669:
	mov.b16 	%rs1342, 0;
	st.local.u8 	[%rd2421], %rs1342;
	shr.u16 	%rs1343, %rs213, 8;
	st.local.u8 	[%rd3+21], %rs1343;
	st.local.u8 	[%rd3+20], %rs213;
	ld.u8 	%rs1344, [%rd2424+26];
	ld.u8 	%rs1345, [%rd2424+27];
	shl.b16 	%rs1346, %rs1345, 8;
	or.b16  	%rs229, %rs1346, %rs1344;
	st.local.u8 	[%rd3+27], %rs1345;
	st.local.u8 	[%rd3+26], %rs1344;
	shr.u16 	%rs1347, %rs226, 8;
	st.local.u8 	[%rd3+23], %rs1347;
	st.local.u8 	[%rd3+22], %rs226;
	ld.u8 	%rs1348, [%rd2424+24];
	ld.u8 	%rs1349, [%rd2424+25];
	shl.b16 	%rs1350, %rs1349, 8;
	or.b16  	%rs230, %rs1350, %rs1348;
	st.local.u8 	[%rd3+25], %rs1349;
	st.local.u8 	[%rd3+24], %rs1348;
	add.s64 	%rd2422, %rd425, -20;
	mov.b32 	%r1113, 0;
$L__BB0_670:
	mov.u32 	%r403, %r1113;
	cvt.u64.u32 	%rd1695, %r403;
	add.s64 	%rd1696, %rd2422, %rd1695;
	ld.u8 	%rs1351, [%rd1696];
	setp.ne.s16 	%p586, %rs1351, 0;
	add.s32 	%r1113, %r403, 1;
	@%p586 bra 	$L__BB0_670;
	ld.u8 	%rs1979, [%rd2422];
	setp.eq.s16 	%p587, %rs1979, 0;
	setp.eq.s32 	%p588, %r403, 0;
	or.pred  	%p589, %p587, %p588;
	@%p589 bra 	$L__BB0_674;
	mov.b32 	%r1114, 0;
$L__BB0_673:
	st.u8 	[%rd2424], %rs1979;
	add.s64 	%rd2424, %rd2424, 1;
	add.s64 	%rd452, %rd2422, 1;
	ld.u8 	%rs1979, [%rd2422+1];
	add.s32 	%r1114, %r1114, 1;
	setp.ne.s16 	%p590, %rs1979, 0;
	setp.lt.u32 	%p591, %r1114, %r403;
	and.pred  	%p592, %p590, %p591;
	mov.u64 	%rd2422, %rd452;
	@%p592 bra 	$L__BB0_673;
$L__BB0_674:
	mov.b16 	%rs1352, 0;
	st.u8 	[%rd2424], %rs1352;
	ld.global.u64 	%rd1697, [fcbs];
	add.s64 	%rd1699, %rd1697, %rd1688;
	ld.u8 	%rs1353, [%rd1699+20];
	ld.u8 	%rs1354, [%rd1699+21];
	mul.wide.u32 	%rd1700, %r1104, 28;
	add.s64 	%rd1701, %rd1697, %rd1700;
	st.u8 	[%rd1701+21], %rs1354;
	st.u8 	[%rd1701+20], %rs1353;
	ld.global.u64 	%rd1702, [fcbs];
	add.s64 	%rd1703, %rd1702, %rd1688;
	ld.u8 	%rs1355, [%rd1703+26];
	ld.u8 	%rs1356, [%rd1703+27];
	add.s64 	%rd1704, %rd1702, %rd1700;
	st.u8 	[%rd1704+27], %rs1356;
	st.u8 	[%rd1704+26], %rs1355;
	ld.global.u64 	%rd1705, [fcbs];
	add.s64 	%rd1706, %rd1705, %rd1688;
	ld.u8 	%rs1357, [%rd1706+22];
	ld.u8 	%rs1358, [%rd1706+23];
	add.s64 	%rd1707, %rd1705, %rd1700;
	st.u8 	[%rd1707+23], %rs1358;
	st.u8 	[%rd1707+22], %rs1357;
	ld.global.u64 	%rd1708, [fcbs];
	add.s64 	%rd1709, %rd1708, %rd1688;
	ld.u8 	%rs1359, [%rd1709+24];
	ld.u8 	%rs1360, [%rd1709+25];
	add.s64 	%rd1710, %rd1708, %rd1700;
	st.u8 	[%rd1710+25], %rs1360;
	st.u8 	[%rd1710+24], %rs1359;
	ld.global.u64 	%rd1711, [fcbs];
	add.s64 	%rd2427, %rd1711, %rd1688;
	mov.b32 	%r1115, 0;
$L__BB0_675:
	mov.u32 	%r407, %r1115;
	cvt.u64.u32 	%rd1712, %r407;
	add.s64 	%rd1713, %rd3, %rd1712;
	ld.local.u8 	%rs1361, [%rd1713];
	setp.ne.s16 	%p593, %rs1361, 0;
	add.s32 	%r1115, %r407, 1;
	@%p593 bra 	$L__BB0_675;
	ld.local.u8 	%rs1980, [%rd3];
	setp.eq.s16 	%p594, %rs1980, 0;
	setp.eq.s32 	%p595, %r407, 0;
	or.pred  	%p596, %p594, %p595;
	@%p596 bra 	$L__BB0_679;
	mov.b32 	%r1116, 0;
	mov.u64 	%rd2425, %rd3;
$L__BB0_678:
	st.u8 	[%rd2427], %rs1980;
	add.s64 	%rd2427, %rd2427, 1;
	add.s64 	%rd458, %rd2425, 1;
	ld.local.u8 	%rs1980, [%rd2425+1];
	add.s32 	%r1116, %r1116, 1;
	setp.ne.s16 	%p597, %rs1980, 0;
	setp.lt.u32 	%p598, %r1116, %r407;
	and.pred  	%p599, %p597, %p598;
	mov.u64 	%rd2425, %rd458;
	@%p599 bra 	$L__BB0_678;
$L__BB0_679:
	mov.b16 	%rs1362, 0;
	st.u8 	[%rd2427], %rs1362;
	ld.global.u64 	%rd1714, [fcbs];
	add.s64 	%rd1716, %rd1714, %rd1688;
	shr.u16 	%rs1363, %rs213, 8;
	st.u8 	[%rd1716+21], %rs1363;
	st.u8 	[%rd1716+20], %rs213;
	ld.global.u64 	%rd1717, [fcbs];
	add.s64 	%rd1718, %rd1717, %rd1688;
	shr.u16 	%rs1364, %rs229, 8;
	st.u8 	[%rd1718+27], %rs1364;
	st.u8 	[%rd1718+26], %rs229;
	ld.global.u64 	%rd1719, [fcbs];
	add.s64 	%rd1720, %rd1719, %rd1688;
	shr.u16 	%rs1365, %rs226, 8;
	st.u8 	[%rd1720+23], %rs1365;
	st.u8 	[%rd1720+22], %rs226;
	ld.global.u64 	%rd1721, [fcbs];
	add.s64 	%rd1722, %rd1721, %rd1688;
	shr.u16 	%rs1366, %rs230, 8;
	st.u8 	[%rd1722+25], %rs1366;
	st.u8 	[%rd1722+24], %rs230;
$L__BB0_680:
	add.s32 	%r1104, %r1104, 1;
	setp.ne.s32 	%p619, %r1104, 1024;
	@%p619 bra 	$L__BB0_644;
$L__BB0_681:
	add.s32 	%r1103, %r1103, 1;
	setp.ne.s32 	%p620, %r1103, 1024;
	@%p620 bra 	$L__BB0_642;
	mov.u64 	%rd1753, $str$1;
	cvta.global.u64 	%rd1754, %rd1753;
	{ // callseq 9, 0
	.param .b64 param0;
	st.param.b64 	[param0], %rd1754;
	.param .b64 param1;
	st.param.b64 	[param1], 0;
	.param .b32 retval0;
	call.uni (retval0), 
	vprintf, 
	(
	param0, 
	param1
	);
	ld.param.b32 	%r764, [retval0];
	} // callseq 9
	mov.b32 	%r1117, 0;
	ld.global.u64 	%rd2455, [fcbs];
$L__BB0_683:
	mul.wide.u32 	%rd1755, %r1117, 28;
	add.s64 	%rd462, %rd2455, %rd1755;
	ld.u8 	%rs1396, [%rd462];
	setp.eq.s16 	%p621, %rs1396, 0;
	@%p621 bra 	$L__BB0_685;
	ld.u8 	%r766, [%rd462+20];
	ld.u8 	%r767, [%rd462+21];
	shl.b32 	%r768, %r767, 8;
	or.b32  	%r769, %r768, %r766;
	st.local.u64 	[%rd7], %rd462;
	st.local.u32 	[%rd7+8], %r769;
	mov.u64 	%rd1756, $str$3;
	cvta.global.u64 	%rd1757, %rd1756;
	add.u64 	%rd1758, %SP, 48;
	{ // callseq 10, 0
	.param .b64 param0;
	st.param.b64 	[param0], %rd1757;
	.param .b64 param1;
	st.param.b64 	[param1], %rd1758;
	.param .b32 retval0;
	call.uni (retval0), 
	vprintf, 
	(
	param0, 
	param1
	);
	ld.param.b32 	%r770, [retval0];
	} // callseq 10
	ld.global.u64 	%rd2455, [fcbs];
$L__BB0_685:
	add.s64 	%rd465, %rd2455, %rd1755;
	add.s64 	%rd466, %rd465, 28;
	ld.u8 	%rs1397, [%rd465+28];
	setp.eq.s16 	%p622, %rs1397, 0;
	@%p622 bra 	$L__BB0_687;
	ld.u8 	%r772, [%rd465+48];
	ld.u8 	%r773, [%rd465+49];
	shl.b32 	%r774, %r773, 8;
	or.b32  	%r775, %r774, %r772;
	st.local.u64 	[%rd7], %rd466;
	st.local.u32 	[%rd7+8], %r775;
	mov.u64 	%rd1760, $str$3;
	cvta.global.u64 	%rd1761, %rd1760;
	add.u64 	%rd1762, %SP, 48;
	{ // callseq 11, 0
	.param .b64 param0;
	st.param.b64 	[param0], %rd1761;
	.param .b64 param1;
	st.param.b64 	[param1], %rd1762;
	.param .b32 retval0;
	call.uni (retval0), 
	vprintf, 
	(
	param0, 
	param1
	);
	ld.param.b32 	%r776, [retval0];
	} // callseq 11
	ld.global.u64 	%rd2455, [fcbs];
$L__BB0_687:
	add.s64 	%rd469, %rd2455, %rd1755;
	add.s64 	%rd470, %rd469, 56;
	ld.u8 	%rs1398, [%rd469+56];
	setp.eq.s16 	%p623, %rs1398, 0;
	@%p623 bra 	$L__BB0_689;
	ld.u8 	%r778, [%rd469+76];
	ld.u8 	%r779, [%rd469+77];
	shl.b32 	%r780, %r779, 8;
	or.b32  	%r781, %r780, %r778;
	st.local.u64 	[%rd7], %rd470;
	st.local.u32 	[%rd7+8], %r781;
	mov.u64 	%rd1764, $str$3;
	cvta.global.u64 	%rd1765, %rd1764;
	add.u64 	%rd1766, %SP, 48;
	{ // callseq 12, 0
	.param .b64 param0;
	st.param.b64 	[param0], %rd1765;
	.param .b64 param1;
	st.param.b64 	[param1], %rd1766;
	.param .b32 retval0;
	call.uni (retval0), 
	vprintf, 
	(
	param0, 
	param1
	);
	ld.param.b32 	%r782, [retval0];
	} // callseq 12
	ld.global.u64 	%rd2455, [fcbs];
$L__BB0_689:
	add.s64 	%rd473, %rd2455, %rd1755;
	add.s64 	%rd474, %rd473, 84;
	ld.u8 	%rs1399, [%rd473+84];
	setp.eq.s16 	%p624, %rs1399, 0;
	@%p624 bra 	$L__BB0_691;
	ld.u8 	%r784, [%rd473+104];
	ld.u8 	%r785, [%rd473+105];
	shl.b32 	%r786, %r785, 8;
	or.b32  	%r787, %r786, %r784;
	st.local.u64 	[%rd7], %rd474;
	st.local.u32 	[%rd7+8], %r787;
	mov.u64 	%rd1768, $str$3;
	cvta.global.u64 	%rd1769, %rd1768;
	add.u64 	%rd1770, %SP, 48;
	{ // callseq 13, 0
	.param .b64 param0;
	st.param.b64 	[param0], %rd1769;
	.param .b64 param1;
	st.param.b64 	[param1], %rd1770;
	.param .b32 retval0;
	call.uni (retval0), 
	vprintf, 
	(
	param0, 
	param1
	);
	ld.param.b32 	%r788, [retval0];
	} // callseq 13
	ld.global.u64 	%rd2455, [fcbs];
$L__BB0_691:
	add.s64 	%rd477, %rd2455, %rd1755;
	add.s64 	%rd478, %rd477, 112;
	ld.u8 	%rs1400, [%rd477+112];
	setp.eq.s16 	%p625, %rs1400, 0;
	@%p625 bra 	$L__BB0_693;
	ld.u8 	%r790, [%rd477+132];
	ld.u8 	%r791, [%rd477+133];
	shl.b32 	%r792, %r791, 8;
	or.b32  	%r793, %r792, %r790;
	st.local.u64 	[%rd7], %rd478;
	st.local.u32 	[%rd7+8], %r793;
	mov.u64 	%rd1772, $str$3;
	cvta.global.u64 	%rd1773, %rd1772;
	add.u64 	%rd1774, %SP, 48;
	{ // callseq 14, 0
	.param .b64 param0;
	st.param.b64 	[param0], %rd1773;
	.param .b64 param1;
	st.param.b64 	[param1], %rd1774;
	.param .b32 retval0;
	call.uni (retval0), 
	vprintf, 
	(
	param0, 
	param1
	);
	ld.param.b32 	%r794, [retval0];
	} // callseq 14
	ld.global.u64 	%rd2455, [fcbs];
$L__BB0_693:
	add.s64 	%rd481, %rd2455, %rd1755;
	add.s64 	%rd482, %rd481, 140;
	ld.u8 	%rs1401, [%rd481+140];
	setp.eq.s16 	%p626, %rs1401, 0;
	@%p626 bra 	$L__BB0_695;
	ld.u8 	%r796, [%rd481+160];
	ld.u8 	%r797, [%rd481+161];
	shl.b32 	%r798, %r797, 8;
	or.b32  	%r799, %r798, %r796;
	st.local.u64 	[%rd7], %rd482;
	st.local.u32 	[%rd7+8], %r799;
	mov.u64 	%rd1776, $str$3;
	cvta.global.u64 	%rd1777, %rd1776;
	add.u64 	%rd1778, %SP, 48;
	{ // callseq 15, 0
	.param .b64 param0;
	st.param.b64 	[param0], %rd1777;
	.param .b64 param1;
	st.param.b64 	[param1], %rd1778;
	.param .b32 retval0;
	call.uni (retval0), 
	vprintf, 
	(
	param0, 
	param1
	);
	ld.param.b32 	%r800, [retval0];
	} // callseq 15
	ld.global.u64 	%rd2455, [fcbs];
$L__BB0_695:
	add.s64 	%rd485, %rd2455, %rd1755;
	add.s64 	%rd486, %rd485, 168;
	ld.u8 	%rs1402, [%rd485+168];
	setp.eq.s16 	%p627, %rs1402, 0;
	@%p627 bra 	$L__BB0_697;
	ld.u8 	%r802, [%rd485+188];
	ld.u8 	%r803, [%rd485+189];
	shl.b32 	%r804, %r803, 8;
	or.b32  	%r805, %r804, %r802;
	st.local.u64 	[%rd7], %rd486;
	st.local.u32 	[%rd7+8], %r805;
	mov.u64 	%rd1780, $str$3;
	cvta.global.u64 	%rd1781, %rd1780;
	add.u64 	%rd1782, %SP, 48;
	{ // callseq 16, 0
	.param .b64 param0;
	st.param.b64 	[param0], %rd1781;
	.param .b64 param1;
	st.param.b64 	[param1], %rd1782;
	.param .b32 retval0;
	call.uni (retval0), 
	vprintf, 
	(
	param0, 
	param1
	);
	ld.param.b32 	%r806, [retval0];
	} // callseq 16
	ld.global.u64 	%rd2455, [fcbs];
$L__BB0_697:
	add.s64 	%rd489, %rd2455, %rd1755;
	add.s64 	%rd490, %rd489, 196;
	ld.u8 	%rs1403, [%rd489+196];
	setp.eq.s16 	%p628, %rs1403, 0;
	@%p628 bra 	$L__BB0_699;
	ld.u8 	%r808, [%rd489+216];
	ld.u8 	%r809, [%rd489+217];
	shl.b32 	%r810, %r809, 8;
	or.b32  	%r811, %r810, %r808;
	st.local.u64 	[%rd7], %rd490;
	st.local.u32 	[%rd7+8], %r811;
	mov.u64 	%rd1784, $str$3;
	cvta.global.u64 	%rd1785, %rd1784;
	add.u64 	%rd1786, %SP, 48;
	{ // callseq 17, 0
	.param .b64 param0;
	st.param.b64 	[param0], %rd1785;
	.param .b64 param1;
	st.param.b64 	[param1], %rd1786;
	.param .b32 retval0;
	call.uni (retval0), 
	vprintf, 
	(
	param0, 
	param1
	);
	ld.param.b32 	%r812, [retval0];
	} // callseq 17
	ld.global.u64 	%rd2455, [fcbs];
$L__BB0_699:
	add.s32 	%r1117, %r1117, 8;
	setp.ne.s32 	%p629, %r1117, 1024;
	@%p629 bra 	$L__BB0_683;
	mov.b32 	%r1118, 0;
$L__BB0_701:
	mul.wide.u32 	%rd1787, %r1118, 28;
	add.s64 	%rd493, %rd2455, %rd1787;
	ld.u8 	%rs1404, [%rd493];
	setp.ne.s16 	%p630, %rs1404, 98;
	@%p630 bra 	$L__BB0_708;
	ld.u8 	%rs1405, [%rd493+1];
	setp.ne.s16 	%p631, %rs1405, 46;
	@%p631 bra 	$L__BB0_708;
	ld.u8 	%rs1406, [%rd493+2];
	setp.ne.s16 	%p632, %rs1406, 116;
	@%p632 bra 	$L__BB0_708;
	ld.u8 	%rs1407, [%rd493+3];
	setp.ne.s16 	%p633, %rs1407, 120;
	@%p633 bra 	$L__BB0_708;
	ld.u8 	%rs1408, [%rd493+4];
	setp.ne.s16 	%p634, %rs1408, 116;
	@%p634 bra 	$L__BB0_708;
	ld.u8 	%rs1409, [%rd493+5];
	setp.ne.s16 	%p635, %rs1409, 0;
	mov.u32 	%r1119, %r1118;
	@%p635 bra 	$L__BB0_708;
$L__BB0_707:
	cvt.u16.u32 	%rs1994, %r1119;
	bra.uni 	$L__BB0_727;
$L__BB0_708:
	ld.u8 	%rs1410, [%rd493+28];
	setp.ne.s16 	%p636, %rs1410, 98;
	@%p636 bra 	$L__BB0_714;
	ld.u8 	%rs1411, [%rd493+29];
	setp.ne.s16 	%p637, %rs1411, 46;
	@%p637 bra 	$L__BB0_714;
	ld.u8 	%rs1412, [%rd493+30];
	setp.ne.s16 	%p638, %rs1412, 116;
	@%p638 bra 	$L__BB0_714;
	ld.u8 	%rs1413, [%rd493+31];
	setp.ne.s16 	%p639, %rs1413, 120;
	@%p639 bra 	$L__BB0_714;
	ld.u8 	%rs1414, [%rd493+32];
	setp.ne.s16 	%p640, %rs1414, 116;
	@%p640 bra 	$L__BB0_714;
	ld.u8 	%rs1415, [%rd493+33];
	setp.eq.s16 	%p641, %rs1415, 0;
	add.s32 	%r1119, %r1118, 1;
	@%p641 bra 	$L__BB0_707;
$L__BB0_714:
	ld.u8 	%rs1416, [%rd493+56];
	setp.ne.s16 	%p642, %rs1416, 98;
	@%p642 bra 	$L__BB0_720;
	ld.u8 	%rs1417, [%rd493+57];
	setp.ne.s16 	%p643, %rs1417, 46;
	@%p643 bra 	$L__BB0_720;
	ld.u8 	%rs1418, [%rd493+58];
	setp.ne.s16 	%p644, %rs1418, 116;
	@%p644 bra 	$L__BB0_720;
	ld.u8 	%rs1419, [%rd493+59];
	setp.ne.s16 	%p645, %rs1419, 120;
	@%p645 bra 	$L__BB0_720;
	ld.u8 	%rs1420, [%rd493+60];
	setp.ne.s16 	%p646, %rs1420, 116;
	@%p646 bra 	$L__BB0_720;
	ld.u8 	%rs1421, [%rd493+61];
	setp.eq.s16 	%p647, %rs1421, 0;
	add.s32 	%r1119, %r1118, 2;
	@%p647 bra 	$L__BB0_707;
$L__BB0_720:
	ld.u8 	%rs1422, [%rd493+84];
	setp.ne.s16 	%p648, %rs1422, 98;
	@%p648 bra 	$L__BB0_726;
	ld.u8 	%rs1423, [%rd493+85];
	setp.ne.s16 	%p649, %rs1423, 46;
	@%p649 bra 	$L__BB0_726;
	ld.u8 	%rs1424, [%rd493+86];
	setp.ne.s16 	%p650, %rs1424, 116;
	@%p650 bra 	$L__BB0_726;
	ld.u8 	%rs1425, [%rd493+87];
	setp.ne.s16 	%p651, %rs1425, 120;
	@%p651 bra 	$L__BB0_726;
	ld.u8 	%rs1426, [%rd493+88];
	setp.ne.s16 	%p652, %rs1426, 116;
	@%p652 bra 	$L__BB0_726;
	ld.u8 	%rs1427, [%rd493+89];
	setp.eq.s16 	%p653, %rs1427, 0;
	add.s32 	%r1119, %r1118, 3;
	@%p653 bra 	$L__BB0_707;
$L__BB0_726:
	add.s32 	%r1118, %r1118, 4;
	setp.ne.s32 	%p654, %r1118, 1024;
	mov.b16 	%rs1994, -536;
	@%p654 bra 	$L__BB0_701;
$L__BB0_727:
	setp.ne.s16 	%p655, %rs1994, -536;
	@%p655 bra 	$L__BB0_839;
	mov.b32 	%r1120, 0;
	mov.u64 	%rd1789, bitVector;
$L__BB0_729:
	cvt.u64.u32 	%rd1788, %r1120;
	add.s64 	%rd494, %rd1789, %rd1788;
	ld.global.u8 	%rs1429, [%rd494];
	setp.eq.s16 	%p656, %rs1429, 0;
	mov.u32 	%r1121, %r1120;
	@%p656 bra 	$L__BB0_762;
	add.s32 	%r1121, %r1120, 1;
	ld.global.u8 	%rs1430, [%rd494+1];
	setp.eq.s16 	%p657, %rs1430, 0;
	@%p657 bra 	$L__BB0_762;
	add.s32 	%r1121, %r1120, 2;
	ld.global.u8 	%rs1431, [%rd494+2];
	setp.eq.s16 	%p658, %rs1431, 0;
	@%p658 bra 	$L__BB0_762;
	add.s32 	%r1121, %r1120, 3;
	ld.global.u8 	%rs1432, [%rd494+3];
	setp.eq.s16 	%p659, %rs1432, 0;
	@%p659 bra 	$L__BB0_762;
	add.s32 	%r1121, %r1120, 4;
	ld.global.u8 	%rs1433, [%rd494+4];
	setp.eq.s16 	%p660, %rs1433, 0;
	@%p660 bra 	$L__BB0_762;
	add.s32 	%r1121, %r1120, 5;
	ld.global.u8 	%rs1434, [%rd494+5];
	setp.eq.s16 	%p661, %rs1434, 0;
	@%p661 bra 	$L__BB0_762;
	add.s32 	%r1121, %r1120, 6;
	ld.global.u8 	%rs1435, [%rd494+6];
	setp.eq.s16 	%p662, %rs1435, 0;
	@%p662 bra 	$L__BB0_762;
	add.s32 	%r1121, %r1120, 7;
	ld.global.u8 	%rs1436, [%rd494+7];
	setp.eq.s16 	%p663, %rs1436, 0;
	@%p663 bra 	$L__BB0_762;
	add.s32 	%r1121, %r1120, 8;
	ld.global.u8 	%rs1437, [%rd494+8];
	setp.eq.s16 	%p664, %rs1437, 0;
	@%p664 bra 	$L__BB0_762;
	add.s32 	%r1121, %r1120, 9;
	ld.global.u8 	%rs1438, [%rd494+9];
	setp.eq.s16 	%p665, %rs1438, 0;
	@%p665 bra 	$L__BB0_762;
	add.s32 	%r1121, %r1120, 10;
	ld.global.u8 	%rs1439, [%rd494+10];
	setp.eq.s16 	%p666, %rs1439, 0;
	@%p666 bra 	$L__BB0_762;
	add.s32 	%r1121, %r1120, 11;
	ld.global.u8 	%rs1440, [%rd494+11];
	setp.eq.s16 	%p667, %rs1440, 0;
	@%p667 bra 	$L__BB0_762;
	add.s32 	%r1121, %r1120, 12;
	ld.global.u8 	%rs1441, [%rd494+12];
	setp.eq.s16 	%p668, %rs1441, 0;
	@%p668 bra 	$L__BB0_762;
	add.s32 	%r1121, %r1120, 13;
	ld.global.u8 	%rs1442, [%rd494+13];
	setp.eq.s16 	%p669, %rs1442, 0;
	@%p669 bra 	$L__BB0_762;
	add.s32 	%r1121, %r1120, 14;
	ld.global.u8 	%rs1443, [%rd494+14];
	setp.eq.s16 	%p670, %rs1443, 0;
	@%p670 bra 	$L__BB0_762;
	add.s32 	%r1121, %r1120, 15;
	ld.global.u8 	%rs1444, [%rd494+15];
	setp.eq.s16 	%p671, %rs1444, 0;
	@%p671 bra 	$L__BB0_762;
	add.s32 	%r1121, %r1120, 16;
	ld.global.u8 	%rs1445, [%rd494+16];
	setp.eq.s16 	%p672, %rs1445, 0;
	@%p672 bra 	$L__BB0_762;
	add.s32 	%r1121, %r1120, 17;
	ld.global.u8 	%rs1446, [%rd494+17];
	setp.eq.s16 	%p673, %rs1446, 0;
	@%p673 bra 	$L__BB0_762;
	add.s32 	%r1121, %r1120, 18;
	ld.global.u8 	%rs1447, [%rd494+18];
	setp.eq.s16 	%p674, %rs1447, 0;
	@%p674 bra 	$L__BB0_762;
	add.s32 	%r1121, %r1120, 19;
	ld.global.u8 	%rs1448, [%rd494+19];
	setp.eq.s16 	%p675, %rs1448, 0;
	@%p675 bra 	$L__BB0_762;
	add.s32 	%r1121, %r1120, 20;
	ld.global.u8 	%rs1449, [%rd494+20];
	setp.eq.s16 	%p676, %rs1449, 0;
	@%p676 bra 	$L__BB0_762;
	add.s32 	%r1121, %r1120, 21;
	ld.global.u8 	%rs1450, [%rd494+21];
	setp.eq.s16 	%p677, %rs1450, 0;
	@%p677 bra 	$L__BB0_762;
	add.s32 	%r1121, %r1120, 22;
	ld.global.u8 	%rs1451, [%rd494+22];
	setp.eq.s16 	%p678, %rs1451, 0;
	@%p678 bra 	$L__BB0_762;
	add.s32 	%r1121, %r1120, 23;
	ld.global.u8 	%rs1452, [%rd494+23];
	setp.eq.s16 	%p679, %rs1452, 0;
	@%p679 bra 	$L__BB0_762;
	add.s32 	%r1121, %r1120, 24;
	ld.global.u8 	%rs1453, [%rd494+24];
	setp.eq.s16 	%p680, %rs1453, 0;
	@%p680 bra 	$L__BB0_762;
	add.s32 	%r1121, %r1120, 25;
	ld.global.u8 	%rs1454, [%rd494+25];
	setp.eq.s16 	%p681, %rs1454, 0;
	@%p681 bra 	$L__BB0_762;
	add.s32 	%r1121, %r1120, 26;
	ld.global.u8 	%rs1455, [%rd494+26];
	setp.eq.s16 	%p682, %rs1455, 0;
	@%p682 bra 	$L__BB0_762;
	add.s32 	%r1121, %r1120, 27;
	ld.global.u8 	%rs1456, [%rd494+27];
	setp.eq.s16 	%p683, %rs1456, 0;
	@%p683 bra 	$L__BB0_762;
	add.s32 	%r1121, %r1120, 28;
	ld.global.u8 	%rs1457, [%rd494+28];
	setp.eq.s16 	%p684, %rs1457, 0;
	@%p684 bra 	$L__BB0_762;
	add.s32 	%r1121, %r1120, 29;
	ld.global.u8 	%rs1458, [%rd494+29];
	setp.eq.s16 	%p685, %rs1458, 0;
	@%p685 bra 	$L__BB0_762;
	add.s32 	%r1121, %r1120, 30;
	ld.global.u8 	%rs1459, [%rd494+30];
	setp.eq.s16 	%p686, %rs1459, 0;
	@%p686 bra 	$L__BB0_762;
	add.s32 	%r1121, %r1120, 31;
	ld.global.u8 	%rs1460, [%rd494+31];
	setp.eq.s16 	%p687, %rs1460, 0;
	@%p687 bra 	$L__BB0_762;
	add.s32 	%r1120, %r1120, 32;
	setp.eq.s32 	%p688, %r1120, 1024;
	@%p688 bra 	$L__BB0_884;
	bra.uni 	$L__BB0_729;
$L__BB0_762:
	mov.b32 	%r1122, 0;
$L__BB0_763:
	mul.wide.u32 	%rd1790, %r1122, 28;
	add.s64 	%rd495, %rd2455, %rd1790;
	ld.u8 	%rs1461, [%rd495];
	setp.eq.s16 	%p689, %rs1461, 0;
	mov.u32 	%r1123, %r1122;
	@%p689 bra 	$L__BB0_796;
	add.s32 	%r1123, %r1122, 1;
	ld.u8 	%rs1462, [%rd495+28];
	setp.eq.s16 	%p690, %rs1462, 0;
	@%p690 bra 	$L__BB0_796;
	add.s32 	%r1123, %r1122, 2;
	ld.u8 	%rs1463, [%rd495+56];
	setp.eq.s16 	%p691, %rs1463, 0;
	@%p691 bra 	$L__BB0_796;
	add.s32 	%r1123, %r1122, 3;
	ld.u8 	%rs1464, [%rd495+84];
	setp.eq.s16 	%p692, %rs1464, 0;
	@%p692 bra 	$L__BB0_796;
	add.s32 	%r1123, %r1122, 4;
	ld.u8 	%rs1465, [%rd495+112];
	setp.eq.s16 	%p693, %rs1465, 0;
	@%p693 bra 	$L__BB0_796;
	add.s32 	%r1123, %r1122, 5;
	ld.u8 	%rs1466, [%rd495+140];
	setp.eq.s16 	%p694, %rs1466, 0;
	@%p694 bra 	$L__BB0_796;
	add.s32 	%r1123, %r1122, 6;
	ld.u8 	%rs1467, [%rd495+168];
	setp.eq.s16 	%p695, %rs1467, 0;
	@%p695 bra 	$L__BB0_796;
	add.s32 	%r1123, %r1122, 7;
	ld.u8 	%rs1468, [%rd495+196];
	setp.eq.s16 	%p696, %rs1468, 0;
	@%p696 bra 	$L__BB0_796;
	add.s32 	%r1123, %r1122, 8;
	ld.u8 	%rs1469, [%rd495+224];
	setp.eq.s16 	%p697, %rs1469, 0;
	@%p697 bra 	$L__BB0_796;
	add.s32 	%r1123, %r1122, 9;
	ld.u8 	%rs1470, [%rd495+252];
	setp.eq.s16 	%p698, %rs1470, 0;
	@%p698 bra 	$L__BB0_796;
	add.s32 	%r1123, %r1122, 10;
	ld.u8 	%rs1471, [%rd495+280];
	setp.eq.s16 	%p699, %rs1471, 0;
	@%p699 bra 	$L__BB0_796;
	add.s32 	%r1123, %r1122, 11;
	ld.u8 	%rs1472, [%rd495+308];
	setp.eq.s16 	%p700, %rs1472, 0;
	@%p700 bra 	$L__BB0_796;
	add.s32 	%r1123, %r1122, 12;
	ld.u8 	%rs1473, [%rd495+336];
	setp.eq.s16 	%p701, %rs1473, 0;
	@%p701 bra 	$L__BB0_796;
	add.s32 	%r1123, %r1122, 13;
	ld.u8 	%rs1474, [%rd495+364];
	setp.eq.s16 	%p702, %rs1474, 0;
	@%p702 bra 	$L__BB0_796;
	add.s32 	%r1123, %r1122, 14;
	ld.u8 	%rs1475, [%rd495+392];
	setp.eq.s16 	%p703, %rs1475, 0;
	@%p703 bra 	$L__BB0_796;
	add.s32 	%r1123, %r1122, 15;
	ld.u8 	%rs1476, [%rd495+420];
	setp.eq.s16 	%p704, %rs1476, 0;
	@%p704 bra 	$L__BB0_796;
	add.s32 	%r1123, %r1122, 16;
	ld.u8 	%rs1477, [%rd495+448];
	setp.eq.s16 	%p705, %rs1477, 0;
	@%p705 bra 	$L__BB0_796;
	add.s32 	%r1123, %r1122, 17;
	ld.u8 	%rs1478, [%rd495+476];
	setp.eq.s16 	%p706, %rs1478, 0;
	@%p706 bra 	$L__BB0_796;
	add.s32 	%r1123, %r1122, 18;
	ld.u8 	%rs1479, [%rd495+504];
	setp.eq.s16 	%p707, %rs1479, 0;
	@%p707 bra 	$L__BB0_796;
	add.s32 	%r1123, %r1122, 19;
	ld.u8 	%rs1480, [%rd495+532];
	setp.eq.s16 	%p708, %rs1480, 0;
	@%p708 bra 	$L__BB0_796;
	add.s32 	%r1123, %r1122, 20;
	ld.u8 	%rs1481, [%rd495+560];
	setp.eq.s16 	%p709, %rs1481, 0;
	@%p709 bra 	$L__BB0_796;
	add.s32 	%r1123, %r1122, 21;
	ld.u8 	%rs1482, [%rd495+588];
	setp.eq.s16 	%p710, %rs1482, 0;
	@%p710 bra 	$L__BB0_796;
	add.s32 	%r1123, %r1122, 22;
	ld.u8 	%rs1483, [%rd495+616];
	setp.eq.s16 	%p711, %rs1483, 0;
	@%p711 bra 	$L__BB0_796;
	add.s32 	%r1123, %r1122, 23;
	ld.u8 	%rs1484, [%rd495+644];
	setp.eq.s16 	%p712, %rs1484, 0;
	@%p712 bra 	$L__BB0_796;
	add.s32 	%r1123, %r1122, 24;
	ld.u8 	%rs1485, [%rd495+672];
	setp.eq.s16 	%p713, %rs1485, 0;
	@%p713 bra 	$L__BB0_796;
	add.s32 	%r1123, %r1122, 25;
	ld.u8 	%rs1486, [%rd495+700];
	setp.eq.s16 	%p714, %rs1486, 0;
	@%p714 bra 	$L__BB0_796;
	add.s32 	%r1123, %r1122, 26;
	ld.u8 	%rs1487, [%rd495+728];
	setp.eq.s16 	%p715, %rs1487, 0;
	@%p715 bra 	$L__BB0_796;
	add.s32 	%r1123, %r1122, 27;
	ld.u8 	%rs1488, [%rd495+756];
	setp.eq.s16 	%p716, %rs1488, 0;
	@%p716 bra 	$L__BB0_796;
	add.s32 	%r1123, %r1122, 28;
	ld.u8 	%rs1489, [%rd495+784];
	setp.eq.s16 	%p717, %rs1489, 0;
	@%p717 bra 	$L__BB0_796;
	add.s32 	%r1123, %r1122, 29;
	ld.u8 	%rs1490, [%rd495+812];
	setp.eq.s16 	%p718, %rs1490, 0;
	@%p718 bra 	$L__BB0_796;
	add.s32 	%r1123, %r1122, 30;
	ld.u8 	%rs1491, [%rd495+840];
	setp.eq.s16 	%p719, %rs1491, 0;
	@%p719 bra 	$L__BB0_796;
	add.s32 	%r1123, %r1122, 31;
	ld.u8 	%rs1492, [%rd495+868];
	setp.eq.s16 	%p720, %rs1492, 0;
	@%p720 bra 	$L__BB0_796;
	add.s32 	%r1122, %r1122, 32;
	setp.eq.s32 	%p721, %r1122, 1024;
	@%p721 bra 	$L__BB0_884;
	bra.uni 	$L__BB0_763;
$L__BB0_796:
	cvt.u16.u32 	%rs1994, %r1123;
	ld.global.u16 	%rs1493, [fileCreatedTimeCount];
	add.s16 	%rs1494, %rs1493, 1;
	st.global.u16 	[fileCreatedTimeCount], %rs1494;
	cvt.u64.u32 	%rd1791, %r1121;
	add.s64 	%rd1793, %rd1789, %rd1791;
	mov.b16 	%rs1495, 1;
	st.global.u8 	[%rd1793], %rs1495;
	mul.wide.u32 	%rd1794, %r1123, 28;
	add.s64 	%rd1795, %rd2455, %rd1794;
	mov.b16 	%rs1496, 98;
	st.u8 	[%rd1795], %rs1496;
	mov.b16 	%rs1497, 46;
	st.u8 	[%rd1795+1], %rs1497;
	mov.b16 	%rs1498, 116;
	st.u8 	[%rd1795+2], %rs1498;
	mov.b16 	%rs1499, 120;
	st.u8 	[%rd1795+3], %rs1499;
	st.u8 	[%rd1795+4], %rs1498;
	mov.b16 	%rs1500, 0;
	st.u8 	[%rd1795+5], %rs1500;
	ld.global.u16 	%rs1501, [fileCreatedTimeCount];
	ld.global.u64 	%rd1796, [fcbs];
	add.s64 	%rd1797, %rd1796, %rd1794;
	shr.u16 	%rs1502, %rs1501, 8;
	st.u8 	[%rd1797+23], %rs1502;
	st.u8 	[%rd1797+22], %rs1501;
	ld.global.u16 	%rs1503, [fileCreatedTimeCount];
	ld.global.u64 	%rd1798, [fcbs];
	add.s64 	%rd1799, %rd1798, %rd1794;
	shr.u16 	%rs1504, %rs1503, 8;
	st.u8 	[%rd1799+25], %rs1504;
	st.u8 	[%rd1799+24], %rs1503;
	ld.global.u64 	%rd1800, [fcbs];
	add.s64 	%rd1801, %rd1800, %rd1794;
	st.u8 	[%rd1801+21], %rs1500;
	st.u8 	[%rd1801+20], %rs1500;
	ld.global.u64 	%rd1802, [fcbs];
	add.s64 	%rd1803, %rd1802, %rd1794;
	shr.u32 	%r817, %r1121, 8;
	st.u8 	[%rd1803+27], %r817;
	st.u8 	[%rd1803+26], %r1121;
	ld.global.u16 	%rs1505, [fileCreatedTimeCount];
	setp.gt.u16 	%p722, %rs1505, -537;
	@%p722 bra 	$L__BB0_798;
	ld.global.u64 	%rd2455, [fcbs];
	bra.uni 	$L__BB0_839;
$L__BB0_798:
	mov.b32 	%r1124, 0;
	ld.global.u64 	%rd2455, [fcbs];
$L__BB0_799:
	mul.wide.u32 	%rd1804, %r1124, 28;
	add.s64 	%rd1805, %rd2455, %rd1804;
	ld.u8 	%rs1506, [%rd1805];
	setp.eq.s16 	%p723, %rs1506, 0;
	@%p723 bra 	$L__BB0_820;
	mov.b32 	%r1125, 0;
$L__BB0_801:
	mul.wide.u32 	%rd1806, %r1125, 28;
	add.s64 	%rd2446, %rd2455, %rd1806;
	ld.u8 	%rs1982, [%rd2446];
	setp.eq.s16 	%p724, %rs1982, 0;
	setp.eq.s32 	%p725, %r1124, %r1125;
	or.pred  	%p726, %p725, %p724;
	@%p726 bra 	$L__BB0_819;
	add.s64 	%rd1808, %rd2455, %rd1804;
	add.s64 	%rd503, %rd1808, 22;
	ld.u8 	%rs1507, [%rd1808+22];
	ld.u8 	%rs1508, [%rd1808+23];
	shl.b16 	%rs1509, %rs1508, 8;
	or.b16  	%rs1510, %rs1509, %rs1507;
	ld.u8 	%rs1511, [%rd2446+22];
	ld.u8 	%rs1512, [%rd2446+23];
	shl.b16 	%rs1513, %rs1512, 8;
	or.b16  	%rs241, %rs1513, %rs1511;
	setp.ge.u16 	%p727, %rs1510, %rs241;
	@%p727 bra 	$L__BB0_819;
	mov.b16 	%rs1514, 0;
	st.local.u8 	[%rd3], %rs1514;
	st.local.u8 	[%rd3+1], %rs1514;
	st.local.u8 	[%rd3+2], %rs1514;
	st.local.u8 	[%rd3+3], %rs1514;
	st.local.u8 	[%rd3+4], %rs1514;
	st.local.u8 	[%rd3+5], %rs1514;
	st.local.u8 	[%rd3+6], %rs1514;
	st.local.u8 	[%rd3+7], %rs1514;
	st.local.u8 	[%rd3+8], %rs1514;
	st.local.u8 	[%rd3+9], %rs1514;
	st.local.u8 	[%rd3+10], %rs1514;
	st.local.u8 	[%rd3+11], %rs1514;
	st.local.u8 	[%rd3+12], %rs1514;
	st.local.u8 	[%rd3+13], %rs1514;
	st.local.u8 	[%rd3+14], %rs1514;
	st.local.u8 	[%rd3+15], %rs1514;
	st.local.u8 	[%rd3+16], %rs1514;
	st.local.u8 	[%rd3+17], %rs1514;
	st.local.u8 	[%rd3+18], %rs1514;
	st.local.u8 	[%rd3+19], %rs1514;
	mov.b32 	%r1126, 0;
$L__BB0_804:
	mov.u32 	%r491, %r1126;
	cvt.u64.u32 	%rd1809, %r491;
	add.s64 	%rd1810, %rd2446, %rd1809;
	ld.u8 	%rs1515, [%rd1810];
	setp.ne.s16 	%p728, %rs1515, 0;
	add.s32 	%r1126, %r491, 1;
	@%p728 bra 	$L__BB0_804;
	setp.eq.s32 	%p729, %r491, 0;
	mov.u64 	%rd2443, %rd3;
	@%p729 bra 	$L__BB0_808;
	mov.b32 	%r1127, 0;
	mov.u64 	%rd2441, %rd2446;
	mov.u64 	%rd2443, %rd3;
$L__BB0_807:
	st.local.u8 	[%rd2443], %rs1982;
	add.s64 	%rd2443, %rd2443, 1;
	add.s64 	%rd507, %rd2441, 1;
	ld.u8 	%rs1982, [%rd2441+1];
	add.s32 	%r1127, %r1127, 1;
	setp.ne.s16 	%p730, %rs1982, 0;
	setp.lt.u32 	%p731, %r1127, %r491;
	and.pred  	%p732, %p730, %p731;
	mov.u64 	%rd2441, %rd507;
	@%p732 bra 	$L__BB0_807;
$L__BB0_808:
	mov.b16 	%rs1516, 0;
	st.local.u8 	[%rd2443], %rs1516;
	ld.u8 	%rs1517, [%rd2446+20];
	ld.u8 	%rs1518, [%rd2446+21];
	shl.b16 	%rs1519, %rs1518, 8;
	or.b16  	%rs244, %rs1519, %rs1517;
	st.local.u8 	[%rd3+21], %rs1518;
	st.local.u8 	[%rd3+20], %rs1517;
	ld.u8 	%rs1520, [%rd2446+26];
	ld.u8 	%rs1521, [%rd2446+27];
	shl.b16 	%rs1522, %rs1521, 8;
	or.b16  	%rs245, %rs1522, %rs1520;
	st.local.u8 	[%rd3+27], %rs1521;
	st.local.u8 	[%rd3+26], %rs1520;
	shr.u16 	%rs1523, %rs241, 8;
	st.local.u8 	[%rd3+23], %rs1523;
	st.local.u8 	[%rd3+22], %rs241;
	ld.u8 	%rs1524, [%rd2446+24];
	ld.u8 	%rs1525, [%rd2446+25];
	shl.b16 	%rs1526, %rs1525, 8;
	or.b16  	%rs246, %rs1526, %rs1524;
	st.local.u8 	[%rd3+25], %rs1525;
	st.local.u8 	[%rd3+24], %rs1524;
	add.s64 	%rd2444, %rd503, -22;
	mov.b32 	%r1128, 0;
$L__BB0_809:
	mov.u32 	%r495, %r1128;
	cvt.u64.u32 	%rd1811, %r495;
	add.s64 	%rd1812, %rd2444, %rd1811;
	ld.u8 	%rs1527, [%rd1812];
	setp.ne.s16 	%p733, %rs1527, 0;
	add.s32 	%r1128, %r495, 1;
	@%p733 bra 	$L__BB0_809;
	ld.u8 	%rs1983, [%rd2444];
	setp.eq.s16 	%p734, %rs1983, 0;
	setp.eq.s32 	%p735, %r495, 0;
	or.pred  	%p736, %p734, %p735;
	@%p736 bra 	$L__BB0_813;
	mov.b32 	%r1129, 0;
$L__BB0_812:
	st.u8 	[%rd2446], %rs1983;
	add.s64 	%rd2446, %rd2446, 1;
	add.s64 	%rd513, %rd2444, 1;
	ld.u8 	%rs1983, [%rd2444+1];
	add.s32 	%r1129, %r1129, 1;
	setp.ne.s16 	%p737, %rs1983, 0;
	setp.lt.u32 	%p738, %r1129, %r495;
	and.pred  	%p739, %p737, %p738;
	mov.u64 	%rd2444, %rd513;
	@%p739 bra 	$L__BB0_812;
$L__BB0_813:
	mov.b16 	%rs1528, 0;
	st.u8 	[%rd2446], %rs1528;
	ld.global.u64 	%rd1813, [fcbs];
	add.s64 	%rd1815, %rd1813, %rd1804;
	ld.u8 	%rs1529, [%rd1815+20];
	ld.u8 	%rs1530, [%rd1815+21];
	mul.wide.u32 	%rd1816, %r1125, 28;
	add.s64 	%rd1817, %rd1813, %rd1816;
	st.u8 	[%rd1817+21], %rs1530;
	st.u8 	[%rd1817+20], %rs1529;
	ld.global.u64 	%rd1818, [fcbs];
	add.s64 	%rd1819, %rd1818, %rd1804;
	ld.u8 	%rs1531, [%rd1819+26];
	ld.u8 	%rs1532, [%rd1819+27];
	add.s64 	%rd1820, %rd1818, %rd1816;
	st.u8 	[%rd1820+27], %rs1532;
	st.u8 	[%rd1820+26], %rs1531;
	ld.global.u64 	%rd1821, [fcbs];
	add.s64 	%rd1822, %rd1821, %rd1804;
	ld.u8 	%rs1533, [%rd1822+22];
	ld.u8 	%rs1534, [%rd1822+23];
	add.s64 	%rd1823, %rd1821, %rd1816;
	st.u8 	[%rd1823+23], %rs1534;
	st.u8 	[%rd1823+22], %rs1533;
	ld.global.u64 	%rd1824, [fcbs];
	add.s64 	%rd1825, %rd1824, %rd1804;
	ld.u8 	%rs1535, [%rd1825+24];
	ld.u8 	%rs1536, [%rd1825+25];
	add.s64 	%rd1826, %rd1824, %rd1816;
	st.u8 	[%rd1826+25], %rs1536;
	st.u8 	[%rd1826+24], %rs1535;
	ld.global.u64 	%rd1827, [fcbs];
	add.s64 	%rd2449, %rd1827, %rd1804;
	mov.b32 	%r1130, 0;
$L__BB0_814:
	mov.u32 	%r499, %r1130;
	cvt.u64.u32 	%rd1828, %r499;
	add.s64 	%rd1829, %rd3, %rd1828;
	ld.local.u8 	%rs1537, [%rd1829];
	setp.ne.s16 	%p740, %rs1537, 0;
	add.s32 	%r1130, %r499, 1;
	@%p740 bra 	$L__BB0_814;
	ld.local.u8 	%rs1984, [%rd3];
	setp.eq.s16 	%p741, %rs1984, 0;
	setp.eq.s32 	%p742, %r499, 0;
	or.pred  	%p743, %p741, %p742;
	@%p743 bra 	$L__BB0_818;
	mov.b32 	%r1131, 0;
	mov.u64 	%rd2447, %rd3;
$L__BB0_817:
	st.u8 	[%rd2449], %rs1984;
	add.s64 	%rd2449, %rd2449, 1;
	add.s64 	%rd519, %rd2447, 1;
	ld.local.u8 	%rs1984, [%rd2447+1];
	add.s32 	%r1131, %r1131, 1;
	setp.ne.s16 	%p744, %rs1984, 0;
	setp.lt.u32 	%p745, %r1131, %r499;
	and.pred  	%p746, %p744, %p745;
	mov.u64 	%rd2447, %rd519;
	@%p746 bra 	$L__BB0_817;
$L__BB0_818:
	mov.b16 	%rs1538, 0;
	st.u8 	[%rd2449], %rs1538;
	ld.global.u64 	%rd1830, [fcbs];
	add.s64 	%rd1832, %rd1830, %rd1804;
	shr.u16 	%rs1539, %rs244, 8;
	st.u8 	[%rd1832+21], %rs1539;
	st.u8 	[%rd1832+20], %rs244;
	ld.global.u64 	%rd1833, [fcbs];
	add.s64 	%rd1834, %rd1833, %rd1804;
	shr.u16 	%rs1540, %rs245, 8;
	st.u8 	[%rd1834+27], %rs1540;
	st.u8 	[%rd1834+26], %rs245;
	ld.global.u64 	%rd1835, [fcbs];
	add.s64 	%rd1836, %rd1835, %rd1804;
	shr.u16 	%rs1541, %rs241, 8;
	st.u8 	[%rd1836+23], %rs1541;
	st.u8 	[%rd1836+22], %rs241;
	ld.global.u64 	%rd1837, [fcbs];
	add.s64 	%rd1838, %rd1837, %rd1804;
	shr.u16 	%rs1542, %rs246, 8;
	st.u8 	[%rd1838+25], %rs1542;
	st.u8 	[%rd1838+24], %rs246;
	ld.global.u64 	%rd2455, [fcbs];
$L__BB0_819:
	add.s32 	%r1125, %r1125, 1;
	setp.ne.s32 	%p747, %r1125, 1024;
	@%p747 bra 	$L__BB0_801;
$L__BB0_820:
	add.s32 	%r1124, %r1124, 1;
	setp.ne.s32 	%p748, %r1124, 1024;
	@%p748 bra 	$L__BB0_799;
	mov.b16 	%rs1986, 1;
	st.global.u16 	[fileCreatedTimeCount], %rs1986;
	mov.b32 	%r1132, 0;
$L__BB0_822:
	mul.wide.u32 	%rd1839, %r1132, 28;
	add.s64 	%rd527, %rd2455, %rd1839;
	ld.u8 	%rs1544, [%rd527];
	setp.eq.s16 	%p749, %rs1544, 0;
	@%p749 bra 	$L__BB0_824;
	st.u8 	[%rd527+22], %rs1986;
	shr.u16 	%rs1545, %rs1986, 8;
	st.u8 	[%rd527+23], %rs1545;
	ld.global.u16 	%rs1546, [fileCreatedTimeCount];
	add.s16 	%rs1986, %rs1546, 1;
	st.global.u16 	[fileCreatedTimeCount], %rs1986;
	ld.global.u64 	%rd2455, [fcbs];
$L__BB0_824:
	add.s64 	%rd530, %rd2455, %rd1839;
	ld.u8 	%rs1547, [%rd530+28];
	setp.eq.s16 	%p750, %rs1547, 0;
	@%p750 bra 	$L__BB0_826;
	st.u8 	[%rd530+50], %rs1986;
	shr.u16 	%rs1548, %rs1986, 8;
	st.u8 	[%rd530+51], %rs1548;
	ld.global.u16 	%rs1549, [fileCreatedTimeCount];
	add.s16 	%rs1986, %rs1549, 1;
	st.global.u16 	[fileCreatedTimeCount], %rs1986;
	ld.global.u64 	%rd2455, [fcbs];
$L__BB0_826:
	add.s64 	%rd533, %rd2455, %rd1839;
	ld.u8 	%rs1550, [%rd533+56];
	setp.eq.s16 	%p751, %rs1550, 0;
	@%p751 bra 	$L__BB0_828;
	st.u8 	[%rd533+78], %rs1986;
	shr.u16 	%rs1551, %rs1986, 8;
	st.u8 	[%rd533+79], %rs1551;
	ld.global.u16 	%rs1552, [fileCreatedTimeCount];
	add.s16 	%rs1986, %rs1552, 1;
	st.global.u16 	[fileCreatedTimeCount], %rs1986;
	ld.global.u64 	%rd2455, [fcbs];
$L__BB0_828:
	add.s64 	%rd536, %rd2455, %rd1839;
	ld.u8 	%rs1553, [%rd536+84];
	setp.eq.s16 	%p752, %rs1553, 0;
	@%p752 bra 	$L__BB0_830;
	st.u8 	[%rd536+106], %rs1986;
	shr.u16 	%rs1554, %rs1986, 8;
	st.u8 	[%rd536+107], %rs1554;
	ld.global.u16 	%rs1555, [fileCreatedTimeCount];
	add.s16 	%rs1986, %rs1555, 1;
	st.global.u16 	[fileCreatedTimeCount], %rs1986;
	ld.global.u64 	%rd2455, [fcbs];
$L__BB0_830:
	add.s64 	%rd539, %rd2455, %rd1839;
	ld.u8 	%rs1556, [%rd539+112];
	setp.eq.s16 	%p753, %rs1556, 0;
	@%p753 bra 	$L__BB0_832;
	st.u8 	[%rd539+134], %rs1986;
	shr.u16 	%rs1557, %rs1986, 8;
	st.u8 	[%rd539+135], %rs1557;
	ld.global.u16 	%rs1558, [fileCreatedTimeCount];
	add.s16 	%rs1986, %rs1558, 1;
	st.global.u16 	[fileCreatedTimeCount], %rs1986;
	ld.global.u64 	%rd2455, [fcbs];
$L__BB0_832:
	add.s64 	%rd542, %rd2455, %rd1839;
	ld.u8 	%rs1559, [%rd542+140];
	setp.eq.s16 	%p754, %rs1559, 0;
	@%p754 bra 	$L__BB0_834;
	st.u8 	[%rd542+162], %rs1986;
	shr.u16 	%rs1560, %rs1986, 8;
	st.u8 	[%rd542+163], %rs1560;
	ld.global.u16 	%rs1561, [fileCreatedTimeCount];
	add.s16 	%rs1986, %rs1561, 1;
	st.global.u16 	[fileCreatedTimeCount], %rs1986;
	ld.global.u64 	%rd2455, [fcbs];
$L__BB0_834:
	add.s64 	%rd545, %rd2455, %rd1839;
	ld.u8 	%rs1562, [%rd545+168];
	setp.eq.s16 	%p755, %rs1562, 0;
	@%p755 bra 	$L__BB0_836;
	st.u8 	[%rd545+190], %rs1986;
	shr.u16 	%rs1563, %rs1986, 8;
	st.u8 	[%rd545+191], %rs1563;
	ld.global.u16 	%rs1564, [fileCreatedTimeCount];
	add.s16 	%rs1986, %rs1564, 1;
	st.global.u16 	[fileCreatedTimeCount], %rs1986;
	ld.global.u64 	%rd2455, [fcbs];
$L__BB0_836:
	add.s64 	%rd548, %rd2455, %rd1839;
	ld.u8 	%rs1565, [%rd548+196];
	setp.eq.s16 	%p756, %rs1565, 0;
	@%p756 bra 	$L__BB0_838;
	st.u8 	[%rd548+218], %rs1986;
	shr.u16 	%rs1566, %rs1986, 8;
	st.u8 	[%rd548+219], %rs1566;
	ld.global.u16 	%rs1567, [fileCreatedTimeCount];
	add.s16 	%rs1986, %rs1567, 1;
	st.global.u16 	[fileCreatedTimeCount], %rs1986;
	ld.global.u64 	%rd2455, [fcbs];
$L__BB0_838:
	add.s32 	%r1132, %r1132, 8;
	setp.ne.s32 	%p757, %r1132, 1024;
	@%p757 bra 	$L__BB0_822;
$L__BB0_839:
	cvt.u64.u16 	%rd552, %rs1994;
	cvt.u32.u16 	%r827, %rs1994;
	mul.wide.u32 	%rd1847, %r827, 28;
	add.s64 	%rd1848, %rd2455, %rd1847;
	add.s64 	%rd553, %rd1848, 20;
	ld.u8 	%rs1568, [%rd1848+20];
	ld.u8 	%rs1569, [%rd1848+21];
	shl.b16 	%rs1570, %rs1569, 8;
	or.b16  	%rs271, %rs1570, %rs1568;
	setp.eq.s16 	%p758, %rs271, 0;
	@%p758 bra 	$L__BB0_842;
	ld.u8 	%rs1571, [%rd553+6];
	ld.u8 	%rs1572, [%rd553+7];
	shl.b16 	%rs1573, %rs1572, 8;
	or.b16  	%rs1574, %rs1573, %rs1571;
	mul.wide.u16 	%r1133, %rs1574, 1024;
	cvt.u32.u16 	%r828, %rs271;
	setp.ge.u32 	%p759, %r1133, %r828;
	@%p759 bra 	$L__BB0_842;
$L__BB0_841:
	ld.global.u64 	%rd1849, [file_content];
	cvt.u64.u32 	%rd1850, %r1133;
	add.s64 	%rd1851, %rd1849, %rd1850;
	mov.b16 	%rs1575, 0;
	st.u8 	[%rd1851], %rs1575;
	add.s32 	%r1133, %r1133, 1;
	ld.global.u64 	%rd2455, [fcbs];
	mad.lo.s64 	%rd1852, %rd552, 28, %rd2455;
	ld.u8 	%r829, [%rd1852+20];
	ld.u8 	%r830, [%rd1852+21];
	shl.b32 	%r831, %r830, 8;
	or.b32  	%r832, %r831, %r829;
	setp.lt.u32 	%p760, %r1133, %r832;
	@%p760 bra 	$L__BB0_841;
$L__BB0_842:
	ld.global.u16 	%rs1576, [fileModifiedTimeCount];
	add.s16 	%rs1577, %rs1576, 1;
	st.global.u16 	[fileModifiedTimeCount], %rs1577;
	mul.lo.s64 	%rd1853, %rd552, 28;
	add.s64 	%rd1854, %rd2455, %rd1853;
	ld.u8 	%r833, [%rd1854+26];
	ld.u8 	%r834, [%rd1854+27];
	shl.b32 	%r835, %r834, 8;
	or.b32  	%r836, %r835, %r833;
	ld.global.u8 	%rs1578, [%rd2+64];
	ld.global.u64 	%rd1855, [file_content];
	mul.wide.u32 	%rd1856, %r836, 1024;
	add.s64 	%rd1857, %rd1855, %rd1856;
	st.u8 	[%rd1857], %rs1578;
	ld.global.u8 	%rs1579, [%rd2+65];
	ld.global.u64 	%rd1858, [file_content];
	add.s64 	%rd1859, %rd1858, %rd1856;
	st.u8 	[%rd1859+1], %rs1579;
	ld.global.u8 	%rs1580, [%rd2+66];
	ld.global.u64 	%rd1860, [file_content];
	add.s64 	%rd1861, %rd1860, %rd1856;
	st.u8 	[%rd1861+2], %rs1580;
	ld.global.u8 	%rs1581, [%rd2+67];
	ld.global.u64 	%rd1862, [file_content];
	add.s64 	%rd1863, %rd1862, %rd1856;
	st.u8 	[%rd1863+3], %rs1581;
	ld.global.u8 	%rs1582, [%rd2+68];
	ld.global.u64 	%rd1864, [file_content];
	add.s64 	%rd1865, %rd1864, %rd1856;
	st.u8 	[%rd1865+4], %rs1582;
	ld.global.u8 	%rs1583, [%rd2+69];
	ld.global.u64 	%rd1866, [file_content];
	add.s64 	%rd1867, %rd1866, %rd1856;
	st.u8 	[%rd1867+5], %rs1583;
	ld.global.u8 	%rs1584, [%rd2+70];
	ld.global.u64 	%rd1868, [file_content];
	add.s64 	%rd1869, %rd1868, %rd1856;
	st.u8 	[%rd1869+6], %rs1584;
	ld.global.u8 	%rs1585, [%rd2+71];
	ld.global.u64 	%rd1870, [file_content];
	add.s64 	%rd1871, %rd1870, %rd1856;
	st.u8 	[%rd1871+7], %rs1585;
	ld.global.u8 	%rs1586, [%rd2+72];
	ld.global.u64 	%rd1872, [file_content];
	add.s64 	%rd1873, %rd1872, %rd1856;
	st.u8 	[%rd1873+8], %rs1586;
	ld.global.u8 	%rs1587, [%rd2+73];
	ld.global.u64 	%rd1874, [file_content];
	add.s64 	%rd1875, %rd1874, %rd1856;
	st.u8 	[%rd1875+9], %rs1587;
	ld.global.u8 	%rs1588, [%rd2+74];
	ld.global.u64 	%rd1876, [file_content];
	add.s64 	%rd1877, %rd1876, %rd1856;
	st.u8 	[%rd1877+10], %rs1588;
	ld.global.u8 	%rs1589, [%rd2+75];
	ld.global.u64 	%rd1878, [file_content];
	add.s64 	%rd1879, %rd1878, %rd1856;
	st.u8 	[%rd1879+11], %rs1589;
	ld.global.u16 	%rs1590, [fileModifiedTimeCount];
	ld.global.u64 	%rd1880, [fcbs];
	add.s64 	%rd1881, %rd1880, %rd1853;
	shr.u16 	%rs1591, %rs1590, 8;
	st.u8 	[%rd1881+25], %rs1591;
	st.u8 	[%rd1881+24], %rs1590;
	ld.global.u64 	%rd1882, [fcbs];
	add.s64 	%rd1883, %rd1882, %rd1853;
	mov.b16 	%rs1592, 0;
	st.u8 	[%rd1883+21], %rs1592;
	mov.b16 	%rs1593, 12;
	st.u8 	[%rd1883+20], %rs1593;
	ld.global.u16 	%rs1594, [fileModifiedTimeCount];
	setp.lt.u16 	%p761, %rs1594, -536;
	@%p761 bra 	$L__BB0_884;
	mov.b32 	%r1134, 0;
	ld.global.u64 	%rd2483, [fcbs];
$L__BB0_844:
	mul.wide.u32 	%rd1884, %r1134, 28;
	add.s64 	%rd1885, %rd2483, %rd1884;
	ld.u8 	%rs1595, [%rd1885];
	setp.eq.s16 	%p762, %rs1595, 0;
	@%p762 bra 	$L__BB0_865;
	mov.b32 	%r1135, 0;
$L__BB0_846:
	mul.wide.u32 	%rd1886, %r1135, 28;
	add.s64 	%rd2474, %rd2483, %rd1886;
	ld.u8 	%rs1995, [%rd2474];
	setp.eq.s16 	%p763, %rs1995, 0;
	setp.eq.s32 	%p764, %r1134, %r1135;
	or.pred  	%p765, %p764, %p763;
	@%p765 bra 	$L__BB0_864;
	add.s64 	%rd1888, %rd2483, %rd1884;
	add.s64 	%rd562, %rd1888, 24;
	ld.u8 	%rs1596, [%rd1888+24];
	ld.u8 	%rs1597, [%rd1888+25];
	shl.b16 	%rs1598, %rs1597, 8;
	or.b16  	%rs1599, %rs1598, %rs1596;
	ld.u8 	%rs1600, [%rd2474+24];
	ld.u8 	%rs1601, [%rd2474+25];
	shl.b16 	%rs1602, %rs1601, 8;
	or.b16  	%rs273, %rs1602, %rs1600;
	setp.ge.u16 	%p766, %rs1599, %rs273;
	@%p766 bra 	$L__BB0_864;
	mov.b16 	%rs1603, 0;
	st.local.u8 	[%rd3], %rs1603;
	st.local.u8 	[%rd3+1], %rs1603;
	st.local.u8 	[%rd3+2], %rs1603;
	st.local.u8 	[%rd3+3], %rs1603;
	st.local.u8 	[%rd3+4], %rs1603;
	st.local.u8 	[%rd3+5], %rs1603;
	st.local.u8 	[%rd3+6], %rs1603;
	st.local.u8 	[%rd3+7], %rs1603;
	st.local.u8 	[%rd3+8], %rs1603;
	st.local.u8 	[%rd3+9], %rs1603;
	st.local.u8 	[%rd3+10], %rs1603;
	st.local.u8 	[%rd3+11], %rs1603;
	st.local.u8 	[%rd3+12], %rs1603;
	st.local.u8 	[%rd3+13], %rs1603;
	st.local.u8 	[%rd3+14], %rs1603;
	st.local.u8 	[%rd3+15], %rs1603;
	st.local.u8 	[%rd3+16], %rs1603;
	st.local.u8 	[%rd3+17], %rs1603;
	st.local.u8 	[%rd3+18], %rs1603;
	st.local.u8 	[%rd3+19], %rs1603;
	mov.b32 	%r1136, 0;
$L__BB0_849:
	mov.u32 	%r512, %r1136;
	cvt.u64.u32 	%rd1889, %r512;
	add.s64 	%rd1890, %rd2474, %rd1889;
	ld.u8 	%rs1604, [%rd1890];
	setp.ne.s16 	%p767, %rs1604, 0;
	add.s32 	%r1136, %r512, 1;
	@%p767 bra 	$L__BB0_849;
	setp.eq.s32 	%p768, %r512, 0;
	mov.u64 	%rd2471, %rd3;
	@%p768 bra 	$L__BB0_853;
	mov.b32 	%r1137, 0;
	mov.u64 	%rd2469, %rd2474;
	mov.u64 	%rd2471, %rd3;
$L__BB0_852:
	st.local.u8 	[%rd2471], %rs1995;
	add.s64 	%rd2471, %rd2471, 1;
	add.s64 	%rd566, %rd2469, 1;
	ld.u8 	%rs1995, [%rd2469+1];
	add.s32 	%r1137, %r1137, 1;
	setp.ne.s16 	%p769, %rs1995, 0;
	setp.lt.u32 	%p770, %r1137, %r512;
	and.pred  	%p771, %p769, %p770;
	mov.u64 	%rd2469, %rd566;
	@%p771 bra 	$L__BB0_852;
$L__BB0_853:
	mov.b16 	%rs1605, 0;
	st.local.u8 	[%rd2471], %rs1605;
	ld.u8 	%rs1606, [%rd2474+20];
	ld.u8 	%rs1607, [%rd2474+21];
	shl.b16 	%rs1608, %rs1607, 8;
	or.b16  	%rs276, %rs1608, %rs1606;
	st.local.u8 	[%rd3+21], %rs1607;
	st.local.u8 	[%rd3+20], %rs1606;
	ld.u8 	%rs1609, [%rd2474+26];
	ld.u8 	%rs1610, [%rd2474+27];
	shl.b16 	%rs1611, %rs1610, 8;
	or.b16  	%rs277, %rs1611, %rs1609;
	st.local.u8 	[%rd3+27], %rs1610;
	st.local.u8 	[%rd3+26], %rs1609;
	ld.u8 	%rs1612, [%rd2474+22];
	ld.u8 	%rs1613, [%rd2474+23];
	shl.b16 	%rs1614, %rs1613, 8;
	or.b16  	%rs278, %rs1614, %rs1612;
	st.local.u8 	[%rd3+23], %rs1613;
	st.local.u8 	[%rd3+22], %rs1612;
	shr.u16 	%rs1615, %rs273, 8;
	st.local.u8 	[%rd3+25], %rs1615;
	st.local.u8 	[%rd3+24], %rs273;
	add.s64 	%rd2472, %rd562, -24;
	mov.b32 	%r1138, 0;
$L__BB0_854:
	mov.u32 	%r516, %r1138;
	cvt.u64.u32 	%rd1891, %r516;
	add.s64 	%rd1892, %rd2472, %rd1891;
	ld.u8 	%rs1616, [%rd1892];
	setp.ne.s16 	%p772, %rs1616, 0;
	add.s32 	%r1138, %r516, 1;
	@%p772 bra 	$L__BB0_854;
	ld.u8 	%rs1996, [%rd2472];
	setp.eq.s16 	%p773, %rs1996, 0;
	setp.eq.s32 	%p774, %r516, 0;
	or.pred  	%p775, %p773, %p774;
	@%p775 bra 	$L__BB0_858;
	mov.b32 	%r1139, 0;
$L__BB0_857:
	st.u8 	[%rd2474], %rs1996;
	add.s64 	%rd2474, %rd2474, 1;
	add.s64 	%rd572, %rd2472, 1;
	ld.u8 	%rs1996, [%rd2472+1];
	add.s32 	%r1139, %r1139, 1;
	setp.ne.s16 	%p776, %rs1996, 0;
	setp.lt.u32 	%p777, %r1139, %r516;
	and.pred  	%p778, %p776, %p777;
	mov.u64 	%rd2472, %rd572;
	@%p778 bra 	$L__BB0_857;
$L__BB0_858:
	mov.b16 	%rs1617, 0;
	st.u8 	[%rd2474], %rs1617;
	ld.global.u64 	%rd1893, [fcbs];
	add.s64 	%rd1895, %rd1893, %rd1884;
	ld.u8 	%rs1618, [%rd1895+20];
	ld.u8 	%rs1619, [%rd1895+21];
	add.s64 	%rd1897, %rd1893, %rd1886;
	st.u8 	[%rd1897+21], %rs1619;
	st.u8 	[%rd1897+20], %rs1618;
	ld.global.u64 	%rd1898, [fcbs];
	add.s64 	%rd1899, %rd1898, %rd1884;
	ld.u8 	%rs1620, [%rd1899+26];
	ld.u8 	%rs1621, [%rd1899+27];
	add.s64 	%rd1900, %rd1898, %rd1886;
	st.u8 	[%rd1900+27], %rs1621;
	st.u8 	[%rd1900+26], %rs1620;
	ld.global.u64 	%rd1901, [fcbs];
	add.s64 	%rd1902, %rd1901, %rd1884;
	ld.u8 	%rs1622, [%rd1902+22];
	ld.u8 	%rs1623, [%rd1902+23];
	add.s64 	%rd1903, %rd1901, %rd1886;
	st.u8 	[%rd1903+23], %rs1623;
	st.u8 	[%rd1903+22], %rs1622;
	ld.global.u64 	%rd1904, [fcbs];
	add.s64 	%rd1905, %rd1904, %rd1884;
	ld.u8 	%rs1624, [%rd1905+24];
	ld.u8 	%rs1625, [%rd1905+25];
	add.s64 	%rd1906, %rd1904, %rd1886;
	st.u8 	[%rd1906+25], %rs1625;
	st.u8 	[%rd1906+24], %rs1624;
	ld.global.u64 	%rd1907, [fcbs];
	add.s64 	%rd2477, %rd1907, %rd1884;
	mov.b32 	%r1140, 0;
$L__BB0_859:
	mov.u32 	%r520, %r1140;
	cvt.u64.u32 	%rd1908, %r520;
	add.s64 	%rd1909, %rd3, %rd1908;
	ld.local.u8 	%rs1626, [%rd1909];
	setp.ne.s16 	%p779, %rs1626, 0;
	add.s32 	%r1140, %r520, 1;
	@%p779 bra 	$L__BB0_859;
	ld.local.u8 	%rs1997, [%rd3];
	setp.eq.s16 	%p780, %rs1997, 0;
	setp.eq.s32 	%p781, %r520, 0;
	or.pred  	%p782, %p780, %p781;
	@%p782 bra 	$L__BB0_863;
	mov.b32 	%r1141, 0;
	mov.u64 	%rd2475, %rd3;
$L__BB0_862:
	st.u8 	[%rd2477], %rs1997;
	add.s64 	%rd2477, %rd2477, 1;
	add.s64 	%rd578, %rd2475, 1;
	ld.local.u8 	%rs1997, [%rd2475+1];
	add.s32 	%r1141, %r1141, 1;
	setp.ne.s16 	%p783, %rs1997, 0;
	setp.lt.u32 	%p784, %r1141, %r520;
	and.pred  	%p785, %p783, %p784;
	mov.u64 	%rd2475, %rd578;
	@%p785 bra 	$L__BB0_862;
$L__BB0_863:
	mov.b16 	%rs1627, 0;
	st.u8 	[%rd2477], %rs1627;
	ld.global.u64 	%rd1910, [fcbs];
	add.s64 	%rd1912, %rd1910, %rd1884;
	shr.u16 	%rs1628, %rs276, 8;
	st.u8 	[%rd1912+21], %rs1628;
	st.u8 	[%rd1912+20], %rs276;
	ld.global.u64 	%rd1913, [fcbs];
	add.s64 	%rd1914, %rd1913, %rd1884;
	shr.u16 	%rs1629, %rs277, 8;
	st.u8 	[%rd1914+27], %rs1629;
	st.u8 	[%rd1914+26], %rs277;
	ld.global.u64 	%rd1915, [fcbs];
	add.s64 	%rd1916, %rd1915, %rd1884;
	shr.u16 	%rs1630, %rs278, 8;
	st.u8 	[%rd1916+23], %rs1630;
	st.u8 	[%rd1916+22], %rs278;
	ld.global.u64 	%rd1917, [fcbs];
	add.s64 	%rd1918, %rd1917, %rd1884;
	shr.u16 	%rs1631, %rs273, 8;
	st.u8 	[%rd1918+25], %rs1631;
	st.u8 	[%rd1918+24], %rs273;
	ld.global.u64 	%rd2483, [fcbs];
$L__BB0_864:
	add.s32 	%r1135, %r1135, 1;
	setp.ne.s32 	%p786, %r1135, 1024;
	@%p786 bra 	$L__BB0_846;
$L__BB0_865:
	add.s32 	%r1134, %r1134, 1;
	setp.ne.s32 	%p787, %r1134, 1024;
	@%p787 bra 	$L__BB0_844;
	mov.b16 	%rs1999, 1;
	st.global.u16 	[fileModifiedTimeCount], %rs1999;
	mov.b32 	%r1142, 0;
$L__BB0_867:
	mul.wide.u32 	%rd1919, %r1142, 28;
	add.s64 	%rd586, %rd2483, %rd1919;
	ld.u8 	%rs1633, [%rd586];
	setp.eq.s16 	%p788, %rs1633, 0;
	@%p788 bra 	$L__BB0_869;
	st.u8 	[%rd586+24], %rs1999;
	shr.u16 	%rs1634, %rs1999, 8;
	st.u8 	[%rd586+25], %rs1634;
	ld.global.u16 	%rs1635, [fileModifiedTimeCount];
	add.s16 	%rs1999, %rs1635, 1;
	st.global.u16 	[fileModifiedTimeCount], %rs1999;
	ld.global.u64 	%rd2483, [fcbs];
$L__BB0_869:
	add.s64 	%rd589, %rd2483, %rd1919;
	ld.u8 	%rs1636, [%rd589+28];
	setp.eq.s16 	%p789, %rs1636, 0;
	@%p789 bra 	$L__BB0_871;
	st.u8 	[%rd589+52], %rs1999;
	shr.u16 	%rs1637, %rs1999, 8;
	st.u8 	[%rd589+53], %rs1637;
	ld.global.u16 	%rs1638, [fileModifiedTimeCount];
	add.s16 	%rs1999, %rs1638, 1;
	st.global.u16 	[fileModifiedTimeCount], %rs1999;
	ld.global.u64 	%rd2483, [fcbs];
$L__BB0_871:
	add.s64 	%rd592, %rd2483, %rd1919;
	ld.u8 	%rs1639, [%rd592+56];
	setp.eq.s16 	%p790, %rs1639, 0;
	@%p790 bra 	$L__BB0_873;
	st.u8 	[%rd592+80], %rs1999;
	shr.u16 	%rs1640, %rs1999, 8;
	st.u8 	[%rd592+81], %rs1640;
	ld.global.u16 	%rs1641, [fileModifiedTimeCount];
	add.s16 	%rs1999, %rs1641, 1;
	st.global.u16 	[fileModifiedTimeCount], %rs1999;
	ld.global.u64 	%rd2483, [fcbs];
$L__BB0_873:
	add.s64 	%rd595, %rd2483, %rd1919;
	ld.u8 	%rs1642, [%rd595+84];
	setp.eq.s16 	%p791, %rs1642, 0;
	@%p791 bra 	$L__BB0_875;
	st.u8 	[%rd595+108], %rs1999;
	shr.u16 	%rs1643, %rs1999, 8;
	st.u8 	[%rd595+109], %rs1643;
	ld.global.u16 	%rs1644, [fileModifiedTimeCount];
	add.s16 	%rs1999, %rs1644, 1;
	st.global.u16 	[fileModifiedTimeCount], %rs1999;
	ld.global.u64 	%rd2483, [fcbs];
$L__BB0_875:
	add.s64 	%rd598, %rd2483, %rd1919;
	ld.u8 	%rs1645, [%rd598+112];
	setp.eq.s16 	%p792, %rs1645, 0;
	@%p792 bra 	$L__BB0_877;
	st.u8 	[%rd598+136], %rs1999;
	shr.u16 	%rs1646, %rs1999, 8;
	st.u8 	[%rd598+137], %rs1646;
	ld.global.u16 	%rs1647, [fileModifiedTimeCount];
	add.s16 	%rs1999, %rs1647, 1;
	st.global.u16 	[fileModifiedTimeCount], %rs1999;
	ld.global.u64 	%rd2483, [fcbs];
$L__BB0_877:
	add.s64 	%rd601, %rd2483, %rd1919;
	ld.u8 	%rs1648, [%rd601+140];
	setp.eq.s16 	%p793, %rs1648, 0;
	@%p793 bra 	$L__BB0_879;
	st.u8 	[%rd601+164], %rs1999;
	shr.u16 	%rs1649, %rs1999, 8;
	st.u8 	[%rd601+165], %rs1649;
	ld.global.u16 	%rs1650, [fileModifiedTimeCount];
	add.s16 	%rs1999, %rs1650, 1;
	st.global.u16 	[fileModifiedTimeCount], %rs1999;
	ld.global.u64 	%rd2483, [fcbs];
$L__BB0_879:
	add.s64 	%rd604, %rd2483, %rd1919;
	ld.u8 	%rs1651, [%rd604+168];
	setp.eq.s16 	%p794, %rs1651, 0;
	@%p794 bra 	$L__BB0_881;
	st.u8 	[%rd604+192], %rs1999;
	shr.u16 	%rs1652, %rs1999, 8;
	st.u8 	[%rd604+193], %rs1652;
	ld.global.u16 	%rs1653, [fileModifiedTimeCount];
	add.s16 	%rs1999, %rs1653, 1;
	st.global.u16 	[fileModifiedTimeCount], %rs1999;
	ld.global.u64 	%rd2483, [fcbs];
$L__BB0_881:
	add.s64 	%rd607, %rd2483, %rd1919;
	ld.u8 	%rs1654, [%rd607+196];
	setp.eq.s16 	%p795, %rs1654, 0;
	@%p795 bra 	$L__BB0_883;
	st.u8 	[%rd607+220], %rs1999;
	shr.u16 	%rs1655, %rs1999, 8;
	st.u8 	[%rd607+221], %rs1655;
	ld.global.u16 	%rs1656, [fileModifiedTimeCount];
	add.s16 	%rs1999, %rs1656, 1;
	st.global.u16 	[fileModifiedTimeCount], %rs1999;
	ld.global.u64 	%rd2483, [fcbs];
$L__BB0_883:
	add.s32 	%r1142, %r1142, 8;
	setp.ne.s32 	%p796, %r1142, 1024;
	@%p796 bra 	$L__BB0_867;
$L__BB0_884:
	mov.b32 	%r1143, 0;
$L__BB0_885:
	ld.global.u64 	%rd1927, [fcbs];
	mul.wide.u32 	%rd1928, %r1143, 28;
	add.s64 	%rd1929, %rd1927, %rd1928;
	ld.u8 	%rs1657, [%rd1929];
	setp.eq.s16 	%p797, %rs1657, 0;
	@%p797 bra 	$L__BB0_924;
	mov.b32 	%r1144, 0;
$L__BB0_887:
	ld.global.u64 	%rd610, [fcbs];
	mul.wide.u32 	%rd1930, %r1144, 28;
	add.s64 	%rd2505, %rd610, %rd1930;
	ld.u8 	%rs2007, [%rd2505];
	setp.eq.s16 	%p798, %rs2007, 0;
	setp.eq.s32 	%p799, %r1143, %r1144;
	or.pred  	%p800, %p799, %p798;
	@%p800 bra 	$L__BB0_923;
	add.s64 	%rd1932, %rd610, %rd1928;
	add.s64 	%rd612, %rd1932, 20;
	ld.u8 	%rs1658, [%rd1932+20];
	ld.u8 	%rs1659, [%rd1932+21];
	shl.b16 	%rs1660, %rs1659, 8;
	or.b16  	%rs303, %rs1660, %rs1658;
	ld.u8 	%rs1661, [%rd2505+20];
	ld.u8 	%rs1662, [%rd2505+21];
	shl.b16 	%rs1663, %rs1662, 8;
	or.b16  	%rs304, %rs1663, %rs1661;
	setp.le.u16 	%p801, %rs303, %rs304;
	@%p801 bra 	$L__BB0_905;
	mov.b16 	%rs1698, 0;
	st.local.u8 	[%rd4], %rs1698;
	st.local.u8 	[%rd4+1], %rs1698;
	st.local.u8 	[%rd4+2], %rs1698;
	st.local.u8 	[%rd4+3], %rs1698;
	st.local.u8 	[%rd4+4], %rs1698;
	st.local.u8 	[%rd4+5], %rs1698;
	st.local.u8 	[%rd4+6], %rs1698;
	st.local.u8 	[%rd4+7], %rs1698;
	st.local.u8 	[%rd4+8], %rs1698;
	st.local.u8 	[%rd4+9], %rs1698;
	st.local.u8 	[%rd4+10], %rs1698;
	st.local.u8 	[%rd4+11], %rs1698;
	st.local.u8 	[%rd4+12], %rs1698;
	st.local.u8 	[%rd4+13], %rs1698;
	st.local.u8 	[%rd4+14], %rs1698;
	st.local.u8 	[%rd4+15], %rs1698;
	st.local.u8 	[%rd4+16], %rs1698;
	st.local.u8 	[%rd4+17], %rs1698;
	st.local.u8 	[%rd4+18], %rs1698;
	st.local.u8 	[%rd4+19], %rs1698;
	mov.b32 	%r1145, 0;
$L__BB0_890:
	mov.u32 	%r530, %r1145;
	cvt.u64.u32 	%rd1963, %r530;
	add.s64 	%rd1964, %rd2505, %rd1963;
	ld.u8 	%rs1699, [%rd1964];
	setp.ne.s16 	%p823, %rs1699, 0;
	add.s32 	%r1145, %r530, 1;
	@%p823 bra 	$L__BB0_890;
	setp.eq.s32 	%p824, %r530, 0;
	mov.u64 	%rd2493, %rd4;
	@%p824 bra 	$L__BB0_894;
	mov.b32 	%r1146, 0;
	mov.u64 	%rd2491, %rd2505;
	mov.u64 	%rd2493, %rd4;
$L__BB0_893:
	st.local.u8 	[%rd2493], %rs2007;
	add.s64 	%rd2493, %rd2493, 1;
	add.s64 	%rd616, %rd2491, 1;
	ld.u8 	%rs2007, [%rd2491+1];
	add.s32 	%r1146, %r1146, 1;
	setp.ne.s16 	%p825, %rs2007, 0;
	setp.lt.u32 	%p826, %r1146, %r530;
	and.pred  	%p827, %p825, %p826;
	mov.u64 	%rd2491, %rd616;
	@%p827 bra 	$L__BB0_893;
$L__BB0_894:
	mov.b16 	%rs1700, 0;
	st.local.u8 	[%rd2493], %rs1700;
	shr.u16 	%rs1701, %rs304, 8;
	st.local.u8 	[%rd4+21], %rs1701;
	st.local.u8 	[%rd4+20], %rs304;
	ld.u8 	%rs1702, [%rd2505+26];
	ld.u8 	%rs1703, [%rd2505+27];
	shl.b16 	%rs1704, %rs1703, 8;
	or.b16  	%rs307, %rs1704, %rs1702;
	st.local.u8 	[%rd4+27], %rs1703;
	st.local.u8 	[%rd4+26], %rs1702;
	ld.u8 	%rs1705, [%rd2505+22];
	ld.u8 	%rs1706, [%rd2505+23];
	shl.b16 	%rs1707, %rs1706, 8;
	or.b16  	%rs308, %rs1707, %rs1705;
	st.local.u8 	[%rd4+23], %rs1706;
	st.local.u8 	[%rd4+22], %rs1705;
	ld.u8 	%rs1708, [%rd2505+24];
	ld.u8 	%rs1709, [%rd2505+25];
	shl.b16 	%rs1710, %rs1709, 8;
	or.b16  	%rs309, %rs1710, %rs1708;
	st.local.u8 	[%rd4+25], %rs1709;
	st.local.u8 	[%rd4+24], %rs1708;
	add.s64 	%rd2494, %rd612, -20;
	mov.b32 	%r1147, 0;
$L__BB0_895:
	mov.u32 	%r534, %r1147;
	cvt.u64.u32 	%rd1965, %r534;
	add.s64 	%rd1966, %rd2494, %rd1965;
	ld.u8 	%rs1711, [%rd1966];
	setp.ne.s16 	%p828, %rs1711, 0;
	add.s32 	%r1147, %r534, 1;
	@%p828 bra 	$L__BB0_895;
	ld.u8 	%rs2008, [%rd2494];
	setp.eq.s16 	%p829, %rs2008, 0;
	setp.eq.s32 	%p830, %r534, 0;
	or.pred  	%p831, %p829, %p830;
	@%p831 bra 	$L__BB0_899;
	mov.b32 	%r1148, 0;
$L__BB0_898:
	st.u8 	[%rd2505], %rs2008;
	add.s64 	%rd2505, %rd2505, 1;
	add.s64 	%rd622, %rd2494, 1;
	ld.u8 	%rs2008, [%rd2494+1];
	add.s32 	%r1148, %r1148, 1;
	setp.ne.s16 	%p832, %rs2008, 0;
	setp.lt.u32 	%p833, %r1148, %r534;
	and.pred  	%p834, %p832, %p833;
	mov.u64 	%rd2494, %rd622;
	@%p834 bra 	$L__BB0_898;
$L__BB0_899:
	mov.b16 	%rs1712, 0;
	st.u8 	[%rd2505], %rs1712;
	ld.global.u64 	%rd1967, [fcbs];
	add.s64 	%rd1969, %rd1967, %rd1928;
	ld.u8 	%rs1713, [%rd1969+20];
	ld.u8 	%rs1714, [%rd1969+21];
	add.s64 	%rd1971, %rd1967, %rd1930;
	st.u8 	[%rd1971+21], %rs1714;
	st.u8 	[%rd1971+20], %rs1713;
	ld.global.u64 	%rd1972, [fcbs];
	add.s64 	%rd1973, %rd1972, %rd1928;
	ld.u8 	%rs1715, [%rd1973+26];
	ld.u8 	%rs1716, [%rd1973+27];
	add.s64 	%rd1974, %rd1972, %rd1930;
	st.u8 	[%rd1974+27], %rs1716;
	st.u8 	[%rd1974+26], %rs1715;
	ld.global.u64 	%rd1975, [fcbs];
	add.s64 	%rd1976, %rd1975, %rd1928;
	ld.u8 	%rs1717, [%rd1976+22];
	ld.u8 	%rs1718, [%rd1976+23];
	add.s64 	%rd1977, %rd1975, %rd1930;
	st.u8 	[%rd1977+23], %rs1718;
	st.u8 	[%rd1977+22], %rs1717;
	ld.global.u64 	%rd1978, [fcbs];
	add.s64 	%rd1979, %rd1978, %rd1928;
	ld.u8 	%rs1719, [%rd1979+24];
	ld.u8 	%rs1720, [%rd1979+25];
	add.s64 	%rd1980, %rd1978, %rd1930;
	st.u8 	[%rd1980+25], %rs1720;
	st.u8 	[%rd1980+24], %rs1719;
	ld.global.u64 	%rd1981, [fcbs];
	add.s64 	%rd2499, %rd1981, %rd1928;
	mov.b32 	%r1149, 0;
$L__BB0_900:
	mov.u32 	%r538, %r1149;
	cvt.u64.u32 	%rd1982, %r538;
	add.s64 	%rd1983, %rd4, %rd1982;
	ld.local.u8 	%rs1721, [%rd1983];
	setp.ne.s16 	%p835, %rs1721, 0;
	add.s32 	%r1149, %r538, 1;
	@%p835 bra 	$L__BB0_900;
	ld.local.u8 	%rs2009, [%rd4];
	setp.eq.s16 	%p836, %rs2009, 0;
	setp.eq.s32 	%p837, %r538, 0;
	or.pred  	%p838, %p836, %p837;
	@%p838 bra 	$L__BB0_904;
	mov.b32 	%r1150, 0;
	mov.u64 	%rd2497, %rd4;
$L__BB0_903:
	st.u8 	[%rd2499], %rs2009;
	add.s64 	%rd2499, %rd2499, 1;
	add.s64 	%rd628, %rd2497, 1;
	ld.local.u8 	%rs2009, [%rd2497+1];
	add.s32 	%r1150, %r1150, 1;
	setp.ne.s16 	%p839, %rs2009, 0;
	setp.lt.u32 	%p840, %r1150, %r538;
	and.pred  	%p841, %p839, %p840;
	mov.u64 	%rd2497, %rd628;
	@%p841 bra 	$L__BB0_903;
$L__BB0_904:
	mov.b16 	%rs1722, 0;
	st.u8 	[%rd2499], %rs1722;
	ld.global.u64 	%rd1984, [fcbs];
	add.s64 	%rd1986, %rd1984, %rd1928;
	st.u8 	[%rd1986+21], %rs1701;
	st.u8 	[%rd1986+20], %rs304;
	ld.global.u64 	%rd1987, [fcbs];
	add.s64 	%rd1988, %rd1987, %rd1928;
	shr.u16 	%rs1724, %rs307, 8;
	st.u8 	[%rd1988+27], %rs1724;
	st.u8 	[%rd1988+26], %rs307;
	ld.global.u64 	%rd1989, [fcbs];
	add.s64 	%rd1990, %rd1989, %rd1928;
	shr.u16 	%rs1725, %rs308, 8;
	st.u8 	[%rd1990+23], %rs1725;
	st.u8 	[%rd1990+22], %rs308;
	ld.global.u64 	%rd1991, [fcbs];
	add.s64 	%rd1992, %rd1991, %rd1928;
	shr.u16 	%rs1726, %rs309, 8;
	st.u8 	[%rd1992+25], %rs1726;
	st.u8 	[%rd1992+24], %rs309;
	bra.uni 	$L__BB0_923;
$L__BB0_905:
	setp.ne.s16 	%p802, %rs303, %rs304;
	@%p802 bra 	$L__BB0_923;
	ld.u8 	%rs1664, [%rd612+2];
	ld.u8 	%rs1665, [%rd612+3];
	shl.b16 	%rs1666, %rs1665, 8;
	or.b16  	%rs1667, %rs1666, %rs1664;
	ld.u8 	%rs1668, [%rd2505+22];
	ld.u8 	%rs1669, [%rd2505+23];
	shl.b16 	%rs1670, %rs1669, 8;
	or.b16  	%rs316, %rs1670, %rs1668;
	setp.ge.u16 	%p803, %rs1667, %rs316;
	@%p803 bra 	$L__BB0_923;
	mov.b16 	%rs1671, 0;
	st.local.u8 	[%rd3], %rs1671;
	st.local.u8 	[%rd3+1], %rs1671;
	st.local.u8 	[%rd3+2], %rs1671;
	st.local.u8 	[%rd3+3], %rs1671;
	st.local.u8 	[%rd3+4], %rs1671;
	st.local.u8 	[%rd3+5], %rs1671;
	st.local.u8 	[%rd3+6], %rs1671;
	st.local.u8 	[%rd3+7], %rs1671;
	st.local.u8 	[%rd3+8], %rs1671;
	st.local.u8 	[%rd3+9], %rs1671;
	st.local.u8 	[%rd3+10], %rs1671;
	st.local.u8 	[%rd3+11], %rs1671;
	st.local.u8 	[%rd3+12], %rs1671;
	st.local.u8 	[%rd3+13], %rs1671;
	st.local.u8 	[%rd3+14], %rs1671;
	st.local.u8 	[%rd3+15], %rs1671;
	st.local.u8 	[%rd3+16], %rs1671;
	st.local.u8 	[%rd3+17], %rs1671;
	st.local.u8 	[%rd3+18], %rs1671;
	st.local.u8 	[%rd3+19], %rs1671;
	mov.b32 	%r1151, 0;
$L__BB0_908:
	mov.u32 	%r542, %r1151;
	cvt.u64.u32 	%rd1933, %r542;
	add.s64 	%rd1934, %rd2505, %rd1933;
	ld.u8 	%rs1672, [%rd1934];
	setp.ne.s16 	%p804, %rs1672, 0;
	add.s32 	%r1151, %r542, 1;
	@%p804 bra 	$L__BB0_908;
	setp.eq.s32 	%p805, %r542, 0;
	mov.u64 	%rd2502, %rd3;
	@%p805 bra 	$L__BB0_912;
	mov.b32 	%r1152, 0;
	mov.u64 	%rd2500, %rd2505;
	mov.u64 	%rd2502, %rd3;
$L__BB0_911:
	st.local.u8 	[%rd2502], %rs2007;
	add.s64 	%rd2502, %rd2502, 1;
	add.s64 	%rd633, %rd2500, 1;
	ld.u8 	%rs2007, [%rd2500+1];
	add.s32 	%r1152, %r1152, 1;
	setp.ne.s16 	%p806, %rs2007, 0;
	setp.lt.u32 	%p807, %r1152, %r542;
	and.pred  	%p808, %p806, %p807;
	mov.u64 	%rd2500, %rd633;
	@%p808 bra 	$L__BB0_911;
$L__BB0_912:
	mov.b16 	%rs1673, 0;
	st.local.u8 	[%rd2502], %rs1673;
	shr.u16 	%rs1674, %rs303, 8;
	st.local.u8 	[%rd3+21], %rs1674;
	st.local.u8 	[%rd3+20], %rs303;
	ld.u8 	%rs1675, [%rd2505+26];
	ld.u8 	%rs1676, [%rd2505+27];
	shl.b16 	%rs1677, %rs1676, 8;
	or.b16  	%rs319, %rs1677, %rs1675;
	st.local.u8 	[%rd3+27], %rs1676;
	st.local.u8 	[%rd3+26], %rs1675;
	shr.u16 	%rs1678, %rs316, 8;
	st.local.u8 	[%rd3+23], %rs1678;
	st.local.u8 	[%rd3+22], %rs316;
	ld.u8 	%rs1679, [%rd2505+24];
	ld.u8 	%rs1680, [%rd2505+25];
	shl.b16 	%rs1681, %rs1680, 8;
	or.b16  	%rs320, %rs1681, %rs1679;
	st.local.u8 	[%rd3+25], %rs1680;
	st.local.u8 	[%rd3+24], %rs1679;
	add.s64 	%rd2503, %rd612, -20;
	mov.b32 	%r1153, 0;
$L__BB0_913:
	mov.u32 	%r546, %r1153;
	cvt.u64.u32 	%rd1935, %r546;
	add.s64 	%rd1936, %rd2503, %rd1935;
	ld.u8 	%rs1682, [%rd1936];
	setp.ne.s16 	%p809, %rs1682, 0;
	add.s32 	%r1153, %r546, 1;
	@%p809 bra 	$L__BB0_913;
	ld.u8 	%rs2011, [%rd2503];
	setp.eq.s16 	%p810, %rs2011, 0;
	setp.eq.s32 	%p811, %r546, 0;
	or.pred  	%p812, %p810, %p811;
	@%p812 bra 	$L__BB0_917;
	mov.b32 	%r1154, 0;
$L__BB0_916:
	st.u8 	[%rd2505], %rs2011;
	add.s64 	%rd2505, %rd2505, 1;
	add.s64 	%rd639, %rd2503, 1;
	ld.u8 	%rs2011, [%rd2503+1];
	add.s32 	%r1154, %r1154, 1;
	setp.ne.s16 	%p813, %rs2011, 0;
	setp.lt.u32 	%p814, %r1154, %r546;
	and.pred  	%p815, %p813, %p814;
	mov.u64 	%rd2503, %rd639;
	@%p815 bra 	$L__BB0_916;
$L__BB0_917:
	mov.b16 	%rs1683, 0;
	st.u8 	[%rd2505], %rs1683;
	ld.global.u64 	%rd1937, [fcbs];
	add.s64 	%rd1939, %rd1937, %rd1928;
	ld.u8 	%rs1684, [%rd1939+20];
	ld.u8 	%rs1685, [%rd1939+21];
	add.s64 	%rd1941, %rd1937, %rd1930;
	st.u8 	[%rd1941+21], %rs1685;
	st.u8 	[%rd1941+20], %rs1684;
	ld.global.u64 	%rd1942, [fcbs];
	add.s64 	%rd1943, %rd1942, %rd1928;
	ld.u8 	%rs1686, [%rd1943+26];
	ld.u8 	%rs1687, [%rd1943+27];
	add.s64 	%rd1944, %rd1942, %rd1930;
	st.u8 	[%rd1944+27], %rs1687;
	st.u8 	[%rd1944+26], %rs1686;
	ld.global.u64 	%rd1945, [fcbs];
	add.s64 	%rd1946, %rd1945, %rd1928;
	ld.u8 	%rs1688, [%rd1946+22];
	ld.u8 	%rs1689, [%rd1946+23];
	add.s64 	%rd1947, %rd1945, %rd1930;
	st.u8 	[%rd1947+23], %rs1689;
	st.u8 	[%rd1947+22], %rs1688;
	ld.global.u64 	%rd1948, [fcbs];
	add.s64 	%rd1949, %rd1948, %rd1928;
	ld.u8 	%rs1690, [%rd1949+24];
	ld.u8 	%rs1691, [%rd1949+25];
	add.s64 	%rd1950, %rd1948, %rd1930;
	st.u8 	[%rd1950+25], %rs1691;
	st.u8 	[%rd1950+24], %rs1690;
	ld.global.u64 	%rd1951, [fcbs];
	add.s64 	%rd2508, %rd1951, %rd1928;
	mov.b32 	%r1155, 0;
$L__BB0_918:
	mov.u32 	%r550, %r1155;
	cvt.u64.u32 	%rd1952, %r550;
	add.s64 	%rd1953, %rd3, %rd1952;
	ld.local.u8 	%rs1692, [%rd1953];
	setp.ne.s16 	%p816, %rs1692, 0;
	add.s32 	%r1155, %r550, 1;
	@%p816 bra 	$L__BB0_918;
	ld.local.u8 	%rs2012, [%rd3];
	setp.eq.s16 	%p817, %rs2012, 0;
	setp.eq.s32 	%p818, %r550, 0;
	or.pred  	%p819, %p817, %p818;
	@%p819 bra 	$L__BB0_922;
	mov.b32 	%r1156, 0;
	mov.u64 	%rd2506, %rd3;
$L__BB0_921:
	st.u8 	[%rd2508], %rs2012;
	add.s64 	%rd2508, %rd2508, 1;
	add.s64 	%rd645, %rd2506, 1;
	ld.local.u8 	%rs2012, [%rd2506+1];
	add.s32 	%r1156, %r1156, 1;
	setp.ne.s16 	%p820, %rs2012, 0;
	setp.lt.u32 	%p821, %r1156, %r550;
	and.pred  	%p822, %p820, %p821;
	mov.u64 	%rd2506, %rd645;
	@%p822 bra 	$L__BB0_921;
$L__BB0_922:
	mov.b16 	%rs1693, 0;
	st.u8 	[%rd2508], %rs1693;
	ld.global.u64 	%rd1954, [fcbs];
	add.s64 	%rd1956, %rd1954, %rd1928;
	st.u8 	[%rd1956+21], %rs1674;
	st.u8 	[%rd1956+20], %rs303;
	ld.global.u64 	%rd1957, [fcbs];
	add.s64 	%rd1958, %rd1957, %rd1928;
	shr.u16 	%rs1695, %rs319, 8;
	st.u8 	[%rd1958+27], %rs1695;
	st.u8 	[%rd1958+26], %rs319;
	ld.global.u64 	%rd1959, [fcbs];
	add.s64 	%rd1960, %rd1959, %rd1928;
	st.u8 	[%rd1960+23], %rs1678;
	st.u8 	[%rd1960+22], %rs316;
	ld.global.u64 	%rd1961, [fcbs];
	add.s64 	%rd1962, %rd1961, %rd1928;
	shr.u16 	%rs1697, %rs320, 8;
	st.u8 	[%rd1962+25], %rs1697;
	st.u8 	[%rd1962+24], %rs320;
$L__BB0_923:
	add.s32 	%r1144, %r1144, 1;
	setp.ne.s32 	%p842, %r1144, 1024;
	@%p842 bra 	$L__BB0_887;
$L__BB0_924:
	add.s32 	%r1143, %r1143, 1;
	setp.ne.s32 	%p843, %r1143, 1024;
	@%p843 bra 	$L__BB0_885;
	cvta.global.u64 	%rd1994, %rd1753;
	{ // callseq 18, 0
	.param .b64 param0;
	st.param.b64 	[param0], %rd1994;
	.param .b64 param1;
	st.param.b64 	[param1], 0;
	.param .b32 retval0;
	call.uni (retval0), 
	vprintf, 
	(
	param0, 
	param1
	);
	ld.param.b32 	%r861, [retval0];
	} // callseq 18
	mov.b32 	%r1157, 0;
	ld.global.u64 	%rd2510, [fcbs];
$L__BB0_926:
	mul.wide.u32 	%rd1995, %r1157, 28;
	add.s64 	%rd649, %rd2510, %rd1995;
	ld.u8 	%rs1727, [%rd649];
	setp.eq.s16 	%p844, %rs1727, 0;
	@%p844 bra 	$L__BB0_928;
	ld.u8 	%r863, [%rd649+20];
	ld.u8 	%r864, [%rd649+21];
	shl.b32 	%r865, %r864, 8;
	or.b32  	%r866, %r865, %r863;
	st.local.u64 	[%rd6], %rd649;
	st.local.u32 	[%rd6+8], %r866;
	mov.u64 	%rd1996, $str$3;
	cvta.global.u64 	%rd1997, %rd1996;
	add.u64 	%rd1998, %SP, 48;
	{ // callseq 19, 0
	.param .b64 param0;
	st.param.b64 	[param0], %rd1997;
	.param .b64 param1;
	st.param.b64 	[param1], %rd1998;
	.param .b32 retval0;
	call.uni (retval0), 
	vprintf, 
	(
	param0, 
	param1
	);
	ld.param.b32 	%r867, [retval0];
	} // callseq 19
	ld.global.u64 	%rd2510, [fcbs];
$L__BB0_928:
	add.s64 	%rd652, %rd2510, %rd1995;
	add.s64 	%rd653, %rd652, 28;
	ld.u8 	%rs1728, [%rd652+28];
	setp.eq.s16 	%p845, %rs1728, 0;
	@%p845 bra 	$L__BB0_930;
	ld.u8 	%r869, [%rd652+48];
	ld.u8 	%r870, [%rd652+49];
	shl.b32 	%r871, %r870, 8;
	or.b32  	%r872, %r871, %r869;
	st.local.u64 	[%rd6], %rd653;
	st.local.u32 	[%rd6+8], %r872;
	mov.u64 	%rd2000, $str$3;
	cvta.global.u64 	%rd2001, %rd2000;
	add.u64 	%rd2002, %SP, 48;
	{ // callseq 20, 0
	.param .b64 param0;
	st.param.b64 	[param0], %rd2001;
	.param .b64 param1;
	st.param.b64 	[param1], %rd2002;
	.param .b32 retval0;
	call.uni (retval0), 
	vprintf, 
	(
	param0, 
	param1
	);
	ld.param.b32 	%r873, [retval0];
	} // callseq 20
	ld.global.u64 	%rd2510, [fcbs];
$L__BB0_930:
	add.s64 	%rd656, %rd2510, %rd1995;
	add.s64 	%rd657, %rd656, 56;
	ld.u8 	%rs1729, [%rd656+56];
	setp.eq.s16 	%p846, %rs1729, 0;
	@%p846 bra 	$L__BB0_932;
	ld.u8 	%r875, [%rd656+76];
	ld.u8 	%r876, [%rd656+77];
	shl.b32 	%r877, %r876, 8;
	or.b32  	%r878, %r877, %r875;
	st.local.u64 	[%rd6], %rd657;
	st.local.u32 	[%rd6+8], %r878;
	mov.u64 	%rd2004, $str$3;
	cvta.global.u64 	%rd2005, %rd2004;
	add.u64 	%rd2006, %SP, 48;
	{ // callseq 21, 0
	.param .b64 param0;
	st.param.b64 	[param0], %rd2005;
	.param .b64 param1;
	st.param.b64 	[param1], %rd2006;
	.param .b32 retval0;
	call.uni (retval0), 
	vprintf, 
	(
	param0, 
	param1
	);
	ld.param.b32 	%r879, [retval0];
	} // callseq 21
	ld.global.u64 	%rd2510, [fcbs];
$L__BB0_932:
	add.s64 	%rd660, %rd2510, %rd1995;
	add.s64 	%rd661, %rd660, 84;
	ld.u8 	%rs1730, [%rd660+84];
	setp.eq.s16 	%p847, %rs1730, 0;
	@%p847 bra 	$L__BB0_934;
	ld.u8 	%r881, [%rd660+104];
	ld.u8 	%r882, [%rd660+105];
	shl.b32 	%r883, %r882, 8;
	or.b32  	%r884, %r883, %r881;
	st.local.u64 	[%rd6], %rd661;
	st.local.u32 	[%rd6+8], %r884;
	mov.u64 	%rd2008, $str$3;
	cvta.global.u64 	%rd2009, %rd2008;
	add.u64 	%rd2010, %SP, 48;
	{ // callseq 22, 0
	.param .b64 param0;
	st.param.b64 	[param0], %rd2009;
	.param .b64 param1;
	st.param.b64 	[param1], %rd2010;
	.param .b32 retval0;
	call.uni (retval0), 
	vprintf, 
	(
	param0, 
	param1
	);
	ld.param.b32 	%r885, [retval0];
	} // callseq 22
	ld.global.u64 	%rd2510, [fcbs];
$L__BB0_934:
	add.s64 	%rd664, %rd2510, %rd1995;
	add.s64 	%rd665, %rd664, 112;
	ld.u8 	%rs1731, [%rd664+112];
	setp.eq.s16 	%p848, %rs1731, 0;
	@%p848 bra 	$L__BB0_936;
	ld.u8 	%r887, [%rd664+132];
	ld.u8 	%r888, [%rd664+133];
	shl.b32 	%r889, %r888, 8;
	or.b32  	%r890, %r889, %r887;
	st.local.u64 	[%rd6], %rd665;
	st.local.u32 	[%rd6+8], %r890;
	mov.u64 	%rd2012, $str$3;
	cvta.global.u64 	%rd2013, %rd2012;
	add.u64 	%rd2014, %SP, 48;
	{ // callseq 23, 0
	.param .b64 param0;
	st.param.b64 	[param0], %rd2013;
	.param .b64 param1;
	st.param.b64 	[param1], %rd2014;
	.param .b32 retval0;
	call.uni (retval0), 
	vprintf, 
	(
	param0, 
	param1
	);
	ld.param.b32 	%r891, [retval0];
	} // callseq 23
	ld.global.u64 	%rd2510, [fcbs];
$L__BB0_936:
	add.s64 	%rd668, %rd2510, %rd1995;
	add.s64 	%rd669, %rd668, 140;
	ld.u8 	%rs1732, [%rd668+140];
	setp.eq.s16 	%p849, %rs1732, 0;
	@%p849 bra 	$L__BB0_938;
	ld.u8 	%r893, [%rd668+160];
	ld.u8 	%r894, [%rd668+161];
	shl.b32 	%r895, %r894, 8;
	or.b32  	%r896, %r895, %r893;
	st.local.u64 	[%rd6], %rd669;
	st.local.u32 	[%rd6+8], %r896;
	mov.u64 	%rd2016, $str$3;
	cvta.global.u64 	%rd2017, %rd2016;
	add.u64 	%rd2018, %SP, 48;
	{ // callseq 24, 0
	.param .b64 param0;
	st.param.b64 	[param0], %rd2017;
	.param .b64 param1;
	st.param.b64 	[param1], %rd2018;
	.param .b32 retval0;
	call.uni (retval0), 
	vprintf, 
	(
	param0, 
	param1
	);
	ld.param.b32 	%r897, [retval0];
	} // callseq 24
	ld.global.u64 	%rd2510, [fcbs];
$L__BB0_938:
	add.s64 	%rd672, %rd2510, %rd1995;
	add.s64 	%rd673, %rd672, 168;
	ld.u8 	%rs1733, [%rd672+168];
	setp.eq.s16 	%p850, %rs1733, 0;
	@%p850 bra 	$L__BB0_940;
	ld.u8 	%r899, [%rd672+188];
	ld.u8 	%r900, [%rd672+189];
	shl.b32 	%r901, %r900, 8;
	or.b32  	%r902, %r901, %r899;
	st.local.u64 	[%rd6], %rd673;
	st.local.u32 	[%rd6+8], %r902;
	mov.u64 	%rd2020, $str$3;
	cvta.global.u64 	%rd2021, %rd2020;
	add.u64 	%rd2022, %SP, 48;
	{ // callseq 25, 0
	.param .b64 param0;
	st.param.b64 	[param0], %rd2021;
	.param .b64 param1;
	st.param.b64 	[param1], %rd2022;
	.param .b32 retval0;
	call.uni (retval0), 
	vprintf, 
	(
	param0, 
	param1
	);
	ld.param.b32 	%r903, [retval0];
	} // callseq 25
	ld.global.u64 	%rd2510, [fcbs];
$L__BB0_940:
	add.s64 	%rd676, %rd2510, %rd1995;
	add.s64 	%rd677, %rd676, 196;
	ld.u8 	%rs1734, [%rd676+196];
	setp.eq.s16 	%p851, %rs1734, 0;
	@%p851 bra 	$L__BB0_942;
	ld.u8 	%r905, [%rd676+216];
	ld.u8 	%r906, [%rd676+217];
	shl.b32 	%r907, %r906, 8;
	or.b32  	%r908, %r907, %r905;
	st.local.u64 	[%rd6], %rd677;
	st.local.u32 	[%rd6+8], %r908;
	mov.u64 	%rd2024, $str$3;
	cvta.global.u64 	%rd2025, %rd2024;
	add.u64 	%rd2026, %SP, 48;
	{ // callseq 26, 0
	.param .b64 param0;
	st.param.b64 	[param0], %rd2025;
	.param .b64 param1;
	st.param.b64 	[param1], %rd2026;
	.param .b32 retval0;
	call.uni (retval0), 
	vprintf, 
	(
	param0, 
	param1
	);
	ld.param.b32 	%r909, [retval0];
	} // callseq 26
	ld.global.u64 	%rd2510, [fcbs];
$L__BB0_942:
	add.s32 	%r1157, %r1157, 8;
	setp.ne.s32 	%p852, %r1157, 1024;
	@%p852 bra 	$L__BB0_926;
	mov.b32 	%r1158, 0;
$L__BB0_944:
	mul.wide.u32 	%rd2027, %r1158, 28;
	add.s64 	%rd2028, %rd2510, %rd2027;
	ld.u8 	%rs1735, [%rd2028];
	setp.eq.s16 	%p853, %rs1735, 0;
	@%p853 bra 	$L__BB0_965;
	mov.b32 	%r1159, 0;
$L__BB0_946:
	mul.wide.u32 	%rd2029, %r1159, 28;
	add.s64 	%rd2527, %rd2510, %rd2029;
	ld.u8 	%rs2013, [%rd2527];
	setp.eq.s16 	%p854, %rs2013, 0;
	setp.eq.s32 	%p855, %r1158, %r1159;
	or.pred  	%p856, %p855, %p854;
	@%p856 bra 	$L__BB0_964;
	add.s64 	%rd2031, %rd2510, %rd2027;
	add.s64 	%rd685, %rd2031, 24;
	ld.u8 	%rs1736, [%rd2031+24];
	ld.u8 	%rs1737, [%rd2031+25];
	shl.b16 	%rs1738, %rs1737, 8;
	or.b16  	%rs1739, %rs1738, %rs1736;
	ld.u8 	%rs1740, [%rd2527+24];
	ld.u8 	%rs1741, [%rd2527+25];
	shl.b16 	%rs1742, %rs1741, 8;
	or.b16  	%rs328, %rs1742, %rs1740;
	setp.le.u16 	%p857, %rs1739, %rs328;
	@%p857 bra 	$L__BB0_964;
	mov.b16 	%rs1743, 0;
	st.local.u8 	[%rd3], %rs1743;
	st.local.u8 	[%rd3+1], %rs1743;
	st.local.u8 	[%rd3+2], %rs1743;
	st.local.u8 	[%rd3+3], %rs1743;
	st.local.u8 	[%rd3+4], %rs1743;
	st.local.u8 	[%rd3+5], %rs1743;
	st.local.u8 	[%rd3+6], %rs1743;
	st.local.u8 	[%rd3+7], %rs1743;
	st.local.u8 	[%rd3+8], %rs1743;
	st.local.u8 	[%rd3+9], %rs1743;
	st.local.u8 	[%rd3+10], %rs1743;
	st.local.u8 	[%rd3+11], %rs1743;
	st.local.u8 	[%rd3+12], %rs1743;
	st.local.u8 	[%rd3+13], %rs1743;
	st.local.u8 	[%rd3+14], %rs1743;
	st.local.u8 	[%rd3+15], %rs1743;
	st.local.u8 	[%rd3+16], %rs1743;
	st.local.u8 	[%rd3+17], %rs1743;
	st.local.u8 	[%rd3+18], %rs1743;
	st.local.u8 	[%rd3+19], %rs1743;
	mov.b32 	%r1160, 0;
$L__BB0_949:
	mov.u32 	%r560, %r1160;
	cvt.u64.u32 	%rd2032, %r560;
	add.s64 	%rd2033, %rd2527, %rd2032;
	ld.u8 	%rs1744, [%rd2033];
	setp.ne.s16 	%p858, %rs1744, 0;
	add.s32 	%r1160, %r560, 1;
	@%p858 bra 	$L__BB0_949;
	setp.eq.s32 	%p859, %r560, 0;
	mov.u64 	%rd2524, %rd3;
	@%p859 bra 	$L__BB0_953;
	mov.b32 	%r1161, 0;
	mov.u64 	%rd2522, %rd2527;
	mov.u64 	%rd2524, %rd3;
$L__BB0_952:
	st.local.u8 	[%rd2524], %rs2013;
	add.s64 	%rd2524, %rd2524, 1;
	add.s64 	%rd689, %rd2522, 1;
	ld.u8 	%rs2013, [%rd2522+1];
	add.s32 	%r1161, %r1161, 1;
	setp.ne.s16 	%p860, %rs2013, 0;
	setp.lt.u32 	%p861, %r1161, %r560;
	and.pred  	%p862, %p860, %p861;
	mov.u64 	%rd2522, %rd689;
	@%p862 bra 	$L__BB0_952;
$L__BB0_953:
	mov.b16 	%rs1745, 0;
	st.local.u8 	[%rd2524], %rs1745;
	ld.u8 	%rs1746, [%rd2527+20];
	ld.u8 	%rs1747, [%rd2527+21];
	shl.b16 	%rs1748, %rs1747, 8;
	or.b16  	%rs331, %rs1748, %rs1746;
	st.local.u8 	[%rd3+21], %rs1747;
	st.local.u8 	[%rd3+20], %rs1746;
	ld.u8 	%rs1749, [%rd2527+26];
	ld.u8 	%rs1750, [%rd2527+27];
	shl.b16 	%rs1751, %rs1750, 8;
	or.b16  	%rs332, %rs1751, %rs1749;
	st.local.u8 	[%rd3+27], %rs1750;
	st.local.u8 	[%rd3+26], %rs1749;
	ld.u8 	%rs1752, [%rd2527+22];
	ld.u8 	%rs1753, [%rd2527+23];
	shl.b16 	%rs1754, %rs1753, 8;
	or.b16  	%rs333, %rs1754, %rs1752;
	st.local.u8 	[%rd3+23], %rs1753;
	st.local.u8 	[%rd3+22], %rs1752;
	shr.u16 	%rs1755, %rs328, 8;
	st.local.u8 	[%rd3+25], %rs1755;
	st.local.u8 	[%rd3+24], %rs328;
	add.s64 	%rd2525, %rd685, -24;
	mov.b32 	%r1162, 0;
$L__BB0_954:
	mov.u32 	%r564, %r1162;
	cvt.u64.u32 	%rd2034, %r564;
	add.s64 	%rd2035, %rd2525, %rd2034;
	ld.u8 	%rs1756, [%rd2035];
	setp.ne.s16 	%p863, %rs1756, 0;
	add.s32 	%r1162, %r564, 1;
	@%p863 bra 	$L__BB0_954;
	ld.u8 	%rs2014, [%rd2525];
	setp.eq.s16 	%p864, %rs2014, 0;
	setp.eq.s32 	%p865, %r564, 0;
	or.pred  	%p866, %p864, %p865;
	@%p866 bra 	$L__BB0_958;
	mov.b32 	%r1163, 0;
$L__BB0_957:
	st.u8 	[%rd2527], %rs2014;
	add.s64 	%rd2527, %rd2527, 1;
	add.s64 	%rd695, %rd2525, 1;
	ld.u8 	%rs2014, [%rd2525+1];
	add.s32 	%r1163, %r1163, 1;
	setp.ne.s16 	%p867, %rs2014, 0;
	setp.lt.u32 	%p868, %r1163, %r564;
	and.pred  	%p869, %p867, %p868;
	mov.u64 	%rd2525, %rd695;
	@%p869 bra 	$L__BB0_957;
$L__BB0_958:
	mov.b16 	%rs1757, 0;
	st.u8 	[%rd2527], %rs1757;
	ld.global.u64 	%rd2036, [fcbs];
	add.s64 	%rd2038, %rd2036, %rd2027;
	ld.u8 	%rs1758, [%rd2038+20];
	ld.u8 	%rs1759, [%rd2038+21];
	add.s64 	%rd2040, %rd2036, %rd2029;
	st.u8 	[%rd2040+21], %rs1759;
	st.u8 	[%rd2040+20], %rs1758;
	ld.global.u64 	%rd2041, [fcbs];
	add.s64 	%rd2042, %rd2041, %rd2027;
	ld.u8 	%rs1760, [%rd2042+26];
	ld.u8 	%rs1761, [%rd2042+27];
	add.s64 	%rd2043, %rd2041, %rd2029;
	st.u8 	[%rd2043+27], %rs1761;
	st.u8 	[%rd2043+26], %rs1760;
	ld.global.u64 	%rd2044, [fcbs];
	add.s64 	%rd2045, %rd2044, %rd2027;
	ld.u8 	%rs1762, [%rd2045+22];
	ld.u8 	%rs1763, [%rd2045+23];
	add.s64 	%rd2046, %rd2044, %rd2029;
	st.u8 	[%rd2046+23], %rs1763;
	st.u8 	[%rd2046+22], %rs1762;
	ld.global.u64 	%rd2047, [fcbs];
	add.s64 	%rd2048, %rd2047, %rd2027;
	ld.u8 	%rs1764, [%rd2048+24];
	ld.u8 	%rs1765, [%rd2048+25];
	add.s64 	%rd2049, %rd2047, %rd2029;
	st.u8 	[%rd2049+25], %rs1765;
	st.u8 	[%rd2049+24], %rs1764;
	ld.global.u64 	%rd2050, [fcbs];
	add.s64 	%rd2530, %rd2050, %rd2027;
	mov.b32 	%r1164, 0;
$L__BB0_959:
	mov.u32 	%r568, %r1164;
	cvt.u64.u32 	%rd2051, %r568;
	add.s64 	%rd2052, %rd3, %rd2051;
	ld.local.u8 	%rs1766, [%rd2052];
	setp.ne.s16 	%p870, %rs1766, 0;
	add.s32 	%r1164, %r568, 1;
	@%p870 bra 	$L__BB0_959;
	ld.local.u8 	%rs2015, [%rd3];
	setp.eq.s16 	%p871, %rs2015, 0;
	setp.eq.s32 	%p872, %r568, 0;
	or.pred  	%p873, %p871, %p872;
	@%p873 bra 	$L__BB0_963;
	mov.b32 	%r1165, 0;
	mov.u64 	%rd2528, %rd3;
$L__BB0_962:
	st.u8 	[%rd2530], %rs2015;
	add.s64 	%rd2530, %rd2530, 1;
	add.s64 	%rd701, %rd2528, 1;
	ld.local.u8 	%rs2015, [%rd2528+1];
	add.s32 	%r1165, %r1165, 1;
	setp.ne.s16 	%p874, %rs2015, 0;
	setp.lt.u32 	%p875, %r1165, %r568;
	and.pred  	%p876, %p874, %p875;
	mov.u64 	%rd2528, %rd701;
	@%p876 bra 	$L__BB0_962;
$L__BB0_963:
	mov.b16 	%rs1767, 0;
	st.u8 	[%rd2530], %rs1767;
	ld.global.u64 	%rd2053, [fcbs];
	add.s64 	%rd2055, %rd2053, %rd2027;
	shr.u16 	%rs1768, %rs331, 8;
	st.u8 	[%rd2055+21], %rs1768;
	st.u8 	[%rd2055+20], %rs331;
	ld.global.u64 	%rd2056, [fcbs];
	add.s64 	%rd2057, %rd2056, %rd2027;
	shr.u16 	%rs1769, %rs332, 8;
	st.u8 	[%rd2057+27], %rs1769;
	st.u8 	[%rd2057+26], %rs332;
	ld.global.u64 	%rd2058, [fcbs];
	add.s64 	%rd2059, %rd2058, %rd2027;
	shr.u16 	%rs1770, %rs333, 8;
	st.u8 	[%rd2059+23], %rs1770;
	st.u8 	[%rd2059+22], %rs333;
	ld.global.u64 	%rd2060, [fcbs];
	add.s64 	%rd2061, %rd2060, %rd2027;
	st.u8 	[%rd2061+25], %rs1755;
	st.u8 	[%rd2061+24], %rs328;
	ld.global.u64 	%rd2510, [fcbs];
$L__BB0_964:
	add.s32 	%r1159, %r1159, 1;
	setp.ne.s32 	%p877, %r1159, 1024;
	@%p877 bra 	$L__BB0_946;
$L__BB0_965:
	add.s32 	%r1158, %r1158, 1;
	setp.ne.s32 	%p878, %r1158, 1024;
	@%p878 bra 	$L__BB0_944;
	mov.u64 	%rd2062, $str;
	cvta.global.u64 	%rd2063, %rd2062;
	{ // callseq 27, 0
	.param .b64 param0;
	st.param.b64 	[param0], %rd2063;
	.param .b64 param1;
	st.param.b64 	[param1], 0;
	.param .b32 retval0;
	call.uni (retval0), 
	vprintf, 
	(
	param0, 
	param1
	);
	ld.param.b32 	%r920, [retval0];
	} // callseq 27
	mov.b32 	%r1166, 0;
	ld.global.u64 	%rd2536, [fcbs];
$L__BB0_967:
	mul.wide.u32 	%rd2064, %r1166, 28;
	add.s64 	%rd710, %rd2536, %rd2064;
	ld.u8 	%rs1772, [%rd710];
	setp.eq.s16 	%p879, %rs1772, 0;
	@%p879 bra 	$L__BB0_969;
	st.local.u64 	[%rd5], %rd710;
	mov.u64 	%rd2065, $str$2;
	cvta.global.u64 	%rd2066, %rd2065;
	add.u64 	%rd2067, %SP, 48;
	{ // callseq 28, 0
	.param .b64 param0;
	st.param.b64 	[param0], %rd2066;
	.param .b64 param1;
	st.param.b64 	[param1], %rd2067;
	.param .b32 retval0;
	call.uni (retval0), 
	vprintf, 
	(
	param0, 
	param1
	);
	ld.param.b32 	%r922, [retval0];
	} // callseq 28
	ld.global.u64 	%rd2536, [fcbs];
$L__BB0_969:
	add.s64 	%rd2069, %rd2536, %rd2064;
	add.s64 	%rd713, %rd2069, 28;
	ld.u8 	%rs1773, [%rd2069+28];
	setp.eq.s16 	%p880, %rs1773, 0;
	@%p880 bra 	$L__BB0_971;
	st.local.u64 	[%rd5], %rd713;
	mov.u64 	%rd2070, $str$2;
	cvta.global.u64 	%rd2071, %rd2070;
	add.u64 	%rd2072, %SP, 48;
	{ // callseq 29, 0
	.param .b64 param0;
	st.param.b64 	[param0], %rd2071;
	.param .b64 param1;
	st.param.b64 	[param1], %rd2072;
	.param .b32 retval0;
	call.uni (retval0), 
	vprintf, 
	(
	param0, 
	param1
	);
	ld.param.b32 	%r924, [retval0];
	} // callseq 29
	ld.global.u64 	%rd2536, [fcbs];
$L__BB0_971:
	add.s64 	%rd2074, %rd2536, %rd2064;
	add.s64 	%rd716, %rd2074, 56;
	ld.u8 	%rs1774, [%rd2074+56];
	setp.eq.s16 	%p881, %rs1774, 0;
	@%p881 bra 	$L__BB0_973;
	st.local.u64 	[%rd5], %rd716;
	mov.u64 	%rd2075, $str$2;
	cvta.global.u64 	%rd2076, %rd2075;
	add.u64 	%rd2077, %SP, 48;
	{ // callseq 30, 0
	.param .b64 param0;
	st.param.b64 	[param0], %rd2076;
	.param .b64 param1;
	st.param.b64 	[param1], %rd2077;
	.param .b32 retval0;
	call.uni (retval0), 
	vprintf, 
	(
	param0, 
	param1
	);
	ld.param.b32 	%r926, [retval0];
	} // callseq 30
	ld.global.u64 	%rd2536, [fcbs];
$L__BB0_973:
	add.s64 	%rd2079, %rd2536, %rd2064;
	add.s64 	%rd719, %rd2079, 84;
	ld.u8 	%rs1775, [%rd2079+84];
	setp.eq.s16 	%p882, %rs1775, 0;
	@%p882 bra 	$L__BB0_975;
	st.local.u64 	[%rd5], %rd719;
	mov.u64 	%rd2080, $str$2;
	cvta.global.u64 	%rd2081, %rd2080;
	add.u64 	%rd2082, %SP, 48;
	{ // callseq 31, 0
	.param .b64 param0;
	st.param.b64 	[param0], %rd2081;
	.param .b64 param1;
	st.param.b64 	[param1], %rd2082;
	.param .b32 retval0;
	call.uni (retval0), 
	vprintf, 
	(
	param0, 
	param1
	);
	ld.param.b32 	%r928, [retval0];
	} // callseq 31
	ld.global.u64 	%rd2536, [fcbs];
$L__BB0_975:
	add.s64 	%rd2084, %rd2536, %rd2064;
	add.s64 	%rd722, %rd2084, 112;
	ld.u8 	%rs1776, [%rd2084+112];
	setp.eq.s16 	%p883, %rs1776, 0;
	@%p883 bra 	$L__BB0_977;
	st.local.u64 	[%rd5], %rd722;
	mov.u64 	%rd2085, $str$2;
	cvta.global.u64 	%rd2086, %rd2085;
	add.u64 	%rd2087, %SP, 48;
	{ // callseq 32, 0
	.param .b64 param0;
	st.param.b64 	[param0], %rd2086;
	.param .b64 param1;
	st.param.b64 	[param1], %rd2087;
	.param .b32 retval0;
	call.uni (retval0), 
	vprintf, 
	(
	param0, 
	param1
	);
	ld.param.b32 	%r930, [retval0];
	} // callseq 32
	ld.global.u64 	%rd2536, [fcbs];
$L__BB0_977:
	add.s64 	%rd2089, %rd2536, %rd2064;
	add.s64 	%rd725, %rd2089, 140;
	ld.u8 	%rs1777, [%rd2089+140];
	setp.eq.s16 	%p884, %rs1777, 0;
	@%p884 bra 	$L__BB0_979;
	st.local.u64 	[%rd5], %rd725;
	mov.u64 	%rd2090, $str$2;
	cvta.global.u64 	%rd2091, %rd2090;
	add.u64 	%rd2092, %SP, 48;
	{ // callseq 33, 0
	.param .b64 param0;
	st.param.b64 	[param0], %rd2091;
	.param .b64 param1;
	st.param.b64 	[param1], %rd2092;
	.param .b32 retval0;
	call.uni (retval0), 
	vprintf, 
	(
	param0, 
	param1
	);
	ld.param.b32 	%r932, [retval0];
	} // callseq 33
	ld.global.u64 	%rd2536, [fcbs];
$L__BB0_979:
	add.s64 	%rd2094, %rd2536, %rd2064;
	add.s64 	%rd728, %rd2094, 168;
	ld.u8 	%rs1778, [%rd2094+168];
	setp.eq.s16 	%p885, %rs1778, 0;
	@%p885 bra 	$L__BB0_981;
	st.local.u64 	[%rd5], %rd728;
	mov.u64 	%rd2095, $str$2;
	cvta.global.u64 	%rd2096, %rd2095;
	add.u64 	%rd2097, %SP, 48;
	{ // callseq 34, 0
	.param .b64 param0;
	st.param.b64 	[param0], %rd2096;
	.param .b64 param1;
	st.param.b64 	[param1], %rd2097;
	.param .b32 retval0;
	call.uni (retval0), 
	vprintf, 
	(
	param0, 
	param1
	);
	ld.param.b32 	%r934, [retval0];
	} // callseq 34
	ld.global.u64 	%rd2536, [fcbs];
$L__BB0_981:
	add.s64 	%rd2099, %rd2536, %rd2064;
	add.s64 	%rd731, %rd2099, 196;
	ld.u8 	%rs1779, [%rd2099+196];
	setp.eq.s16 	%p886, %rs1779, 0;
	@%p886 bra 	$L__BB0_983;
	st.local.u64 	[%rd5], %rd731;
	mov.u64 	%rd2100, $str$2;
	cvta.global.u64 	%rd2101, %rd2100;
	add.u64 	%rd2102, %SP, 48;
	{ // callseq 35, 0
	.param .b64 param0;
	st.param.b64 	[param0], %rd2101;
	.param .b64 param1;
	st.param.b64 	[param1], %rd2102;
	.param .b32 retval0;
	call.uni (retval0), 
	vprintf, 
	(
	param0, 
	param1
	);
	ld.param.b32 	%r936, [retval0];
	} // callseq 35
	ld.global.u64 	%rd2536, [fcbs];
$L__BB0_983:
	add.s32 	%r1166, %r1166, 8;
	setp.ne.s32 	%p887, %r1166, 1024;
	@%p887 bra 	$L__BB0_967;
	mov.b32 	%r1167, 0;
$L__BB0_985:
	mul.wide.u32 	%rd2103, %r1167, 28;
	add.s64 	%rd734, %rd2536, %rd2103;
	ld.u8 	%rs1780, [%rd734];
	setp.ne.s16 	%p888, %rs1780, 116;
	@%p888 bra 	$L__BB0_991;
	ld.u8 	%rs1781, [%rd734+1];
	setp.ne.s16 	%p889, %rs1781, 46;
	@%p889 bra 	$L__BB0_991;
	ld.u8 	%rs1782, [%rd734+2];
	setp.ne.s16 	%p890, %rs1782, 116;
	@%p890 bra 	$L__BB0_991;
	ld.u8 	%rs1783, [%rd734+3];
	setp.ne.s16 	%p891, %rs1783, 120;
	@%p891 bra 	$L__BB0_991;
	ld.u8 	%rs1784, [%rd734+4];
	setp.ne.s16 	%p892, %rs1784, 116;
	@%p892 bra 	$L__BB0_991;
	ld.u8 	%rs1785, [%rd734+5];
	setp.eq.s16 	%p893, %rs1785, 0;
	mov.u32 	%r1168, %r1167;
	@%p893 bra 	$L__BB0_1010;
$L__BB0_991:
	ld.u8 	%rs1786, [%rd734+28];
	setp.ne.s16 	%p894, %rs1786, 116;
	@%p894 bra 	$L__BB0_997;
	ld.u8 	%rs1787, [%rd734+29];
	setp.ne.s16 	%p895, %rs1787, 46;
	@%p895 bra 	$L__BB0_997;
	ld.u8 	%rs1788, [%rd734+30];
	setp.ne.s16 	%p896, %rs1788, 116;
	@%p896 bra 	$L__BB0_997;
	ld.u8 	%rs1789, [%rd734+31];
	setp.ne.s16 	%p897, %rs1789, 120;
	@%p897 bra 	$L__BB0_997;
	ld.u8 	%rs1790, [%rd734+32];
	setp.ne.s16 	%p898, %rs1790, 116;
	@%p898 bra 	$L__BB0_997;
	ld.u8 	%rs1791, [%rd734+33];
	setp.eq.s16 	%p899, %rs1791, 0;
	add.s32 	%r1168, %r1167, 1;
	@%p899 bra 	$L__BB0_1010;
$L__BB0_997:
	ld.u8 	%rs1792, [%rd734+56];
	setp.ne.s16 	%p900, %rs1792, 116;
	@%p900 bra 	$L__BB0_1003;
	ld.u8 	%rs1793, [%rd734+57];
	setp.ne.s16 	%p901, %rs1793, 46;
	@%p901 bra 	$L__BB0_1003;
	ld.u8 	%rs1794, [%rd734+58];
	setp.ne.s16 	%p902, %rs1794, 116;
	@%p902 bra 	$L__BB0_1003;
	ld.u8 	%rs1795, [%rd734+59];
	setp.ne.s16 	%p903, %rs1795, 120;
	@%p903 bra 	$L__BB0_1003;
	ld.u8 	%rs1796, [%rd734+60];
	setp.ne.s16 	%p904, %rs1796, 116;
	@%p904 bra 	$L__BB0_1003;
	ld.u8 	%rs1797, [%rd734+61];
	setp.eq.s16 	%p905, %rs1797, 0;
	add.s32 	%r1168, %r1167, 2;
	@%p905 bra 	$L__BB0_1010;
$L__BB0_1003:
	ld.u8 	%rs1798, [%rd734+84];
	setp.ne.s16 	%p906, %rs1798, 116;
	@%p906 bra 	$L__BB0_1009;
	ld.u8 	%rs1799, [%rd734+85];
	setp.ne.s16 	%p907, %rs1799, 46;
	@%p907 bra 	$L__BB0_1009;
	ld.u8 	%rs1800, [%rd734+86];
	setp.ne.s16 	%p908, %rs1800, 116;
	@%p908 bra 	$L__BB0_1009;
	ld.u8 	%rs1801, [%rd734+87];
	setp.ne.s16 	%p909, %rs1801, 120;
	@%p909 bra 	$L__BB0_1009;
	ld.u8 	%rs1802, [%rd734+88];
	setp.ne.s16 	%p910, %rs1802, 116;
	@%p910 bra 	$L__BB0_1009;
	ld.u8 	%rs1803, [%rd734+89];
	setp.eq.s16 	%p911, %rs1803, 0;
	add.s32 	%r1168, %r1167, 3;
	@%p911 bra 	$L__BB0_1010;
$L__BB0_1009:
	add.s32 	%r1167, %r1167, 4;
	setp.eq.s32 	%p912, %r1167, 1024;
	@%p912 bra 	$L__BB0_1014;
	bra.uni 	$L__BB0_985;
$L__BB0_1010:
	mul.wide.u32 	%rd2104, %r1168, 28;
	add.s64 	%rd2105, %rd2536, %rd2104;
	add.s64 	%rd735, %rd2105, 20;
	ld.u8 	%rs1804, [%rd2105+20];
	ld.u8 	%rs1805, [%rd2105+21];
	shl.b16 	%rs1806, %rs1805, 8;
	or.b16  	%rs340, %rs1806, %rs1804;
	setp.eq.s16 	%p913, %rs340, 0;
	@%p913 bra 	$L__BB0_1013;
	ld.u8 	%rs1807, [%rd735+6];
	ld.u8 	%rs1808, [%rd735+7];
	shl.b16 	%rs1809, %rs1808, 8;
	or.b16  	%rs1810, %rs1809, %rs1807;
	mul.wide.u16 	%r1169, %rs1810, 1024;
	cvt.u32.u16 	%r939, %rs340;
	setp.ge.u32 	%p914, %r1169, %r939;
	@%p914 bra 	$L__BB0_1013;
$L__BB0_1012:
	ld.global.u64 	%rd2106, [file_content];
	cvt.u64.u32 	%rd2107, %r1169;
	add.s64 	%rd2108, %rd2106, %rd2107;
	mov.b16 	%rs1811, 0;
	st.u8 	[%rd2108], %rs1811;
	add.s32 	%r1169, %r1169, 1;
	ld.global.u64 	%rd2536, [fcbs];
	add.s64 	%rd2110, %rd2536, %rd2104;
	ld.u8 	%r940, [%rd2110+20];
	ld.u8 	%r941, [%rd2110+21];
	shl.b32 	%r942, %r941, 8;
	or.b32  	%r943, %r942, %r940;
	setp.lt.u32 	%p915, %r1169, %r943;
	@%p915 bra 	$L__BB0_1012;
$L__BB0_1013:
	add.s64 	%rd2112, %rd2536, %rd2104;
	mov.b16 	%rs1812, 0;
	st.u8 	[%rd2112], %rs1812;
	st.u8 	[%rd2112+1], %rs1812;
	st.u8 	[%rd2112+2], %rs1812;
	st.u8 	[%rd2112+3], %rs1812;
	st.u8 	[%rd2112+4], %rs1812;
	st.u8 	[%rd2112+5], %rs1812;
	st.u8 	[%rd2112+6], %rs1812;
	st.u8 	[%rd2112+7], %rs1812;
	st.u8 	[%rd2112+8], %rs1812;
	st.u8 	[%rd2112+9], %rs1812;
	st.u8 	[%rd2112+10], %rs1812;
	st.u8 	[%rd2112+11], %rs1812;
	st.u8 	[%rd2112+12], %rs1812;
	st.u8 	[%rd2112+13], %rs1812;
	st.u8 	[%rd2112+14], %rs1812;
	st.u8 	[%rd2112+15], %rs1812;
	st.u8 	[%rd2112+16], %rs1812;
	st.u8 	[%rd2112+17], %rs1812;
	st.u8 	[%rd2112+18], %rs1812;
	st.u8 	[%rd2112+19], %rs1812;
	st.u8 	[%rd2112+20], %rs1812;
	ld.global.u64 	%rd2113, [fcbs];
	add.s64 	%rd2114, %rd2113, %rd2104;
	mov.b16 	%rs1813, 253;
	st.u8 	[%rd2114+21], %rs1813;
	mov.b16 	%rs1814, 232;
	st.u8 	[%rd2114+20], %rs1814;
	ld.global.u64 	%rd2115, [fcbs];
	add.s64 	%rd2116, %rd2115, %rd2104;
	st.u8 	[%rd2116+23], %rs1813;
	st.u8 	[%rd2116+22], %rs1814;
	ld.global.u64 	%rd2117, [fcbs];
	add.s64 	%rd2118, %rd2117, %rd2104;
	st.u8 	[%rd2118+25], %rs1813;
	st.u8 	[%rd2118+24], %rs1814;
	ld.global.u64 	%rd2119, [fcbs];
	add.s64 	%rd2120, %rd2119, %rd2104;
	ld.u8 	%rd2121, [%rd2120+26];
	ld.u8 	%rd2122, [%rd2120+27];
	shl.b64 	%rd2123, %rd2122, 8;
	or.b64  	%rd2124, %rd2123, %rd2121;
	mov.u64 	%rd2125, bitVector;
	add.s64 	%rd2126, %rd2125, %rd2124;
	st.global.u8 	[%rd2126], %rs1812;
	st.u8 	[%rd2120+27], %rs1813;
	st.u8 	[%rd2120+26], %rs1814;
$L__BB0_1014:
	mov.b32 	%r1170, 0;
$L__BB0_1015:
	ld.global.u64 	%rd2127, [fcbs];
	mul.wide.u32 	%rd2128, %r1170, 28;
	add.s64 	%rd2129, %rd2127, %rd2128;
	ld.u8 	%rs1815, [%rd2129];
	setp.eq.s16 	%p916, %rs1815, 0;
	@%p916 bra 	$L__BB0_1054;
	mov.b32 	%r1171, 0;
$L__BB0_1017:
	ld.global.u64 	%rd738, [fcbs];
	mul.wide.u32 	%rd2130, %r1171, 28;
	add.s64 	%rd2560, %rd738, %rd2130;
	ld.u8 	%rs2016, [%rd2560];
	setp.eq.s16 	%p917, %rs2016, 0;
	setp.eq.s32 	%p918, %r1170, %r1171;
	or.pred  	%p919, %p918, %p917;
	@%p919 bra 	$L__BB0_1053;
	add.s64 	%rd2132, %rd738, %rd2128;
	add.s64 	%rd740, %rd2132, 20;
	ld.u8 	%rs1816, [%rd2132+20];
	ld.u8 	%rs1817, [%rd2132+21];
	shl.b16 	%rs1818, %rs1817, 8;
	or.b16  	%rs342, %rs1818, %rs1816;
	ld.u8 	%rs1819, [%rd2560+20];
	ld.u8 	%rs1820, [%rd2560+21];
	shl.b16 	%rs1821, %rs1820, 8;
	or.b16  	%rs343, %rs1821, %rs1819;
	setp.le.u16 	%p920, %rs342, %rs343;
	@%p920 bra 	$L__BB0_1035;
	mov.b16 	%rs1856, 0;
	st.local.u8 	[%rd4], %rs1856;
	st.local.u8 	[%rd4+1], %rs1856;
	st.local.u8 	[%rd4+2], %rs1856;
	st.local.u8 	[%rd4+3], %rs1856;
	st.local.u8 	[%rd4+4], %rs1856;
	st.local.u8 	[%rd4+5], %rs1856;
	st.local.u8 	[%rd4+6], %rs1856;
	st.local.u8 	[%rd4+7], %rs1856;
	st.local.u8 	[%rd4+8], %rs1856;
	st.local.u8 	[%rd4+9], %rs1856;
	st.local.u8 	[%rd4+10], %rs1856;
	st.local.u8 	[%rd4+11], %rs1856;
	st.local.u8 	[%rd4+12], %rs1856;
	st.local.u8 	[%rd4+13], %rs1856;
	st.local.u8 	[%rd4+14], %rs1856;
	st.local.u8 	[%rd4+15], %rs1856;
	st.local.u8 	[%rd4+16], %rs1856;
	st.local.u8 	[%rd4+17], %rs1856;
	st.local.u8 	[%rd4+18], %rs1856;
	st.local.u8 	[%rd4+19], %rs1856;
	mov.b32 	%r1172, 0;
$L__BB0_1020:
	mov.u32 	%r587, %r1172;
	cvt.u64.u32 	%rd2161, %r587;
	add.s64 	%rd2162, %rd2560, %rd2161;
	ld.u8 	%rs1857, [%rd2162];
	setp.ne.s16 	%p942, %rs1857, 0;
	add.s32 	%r1172, %r587, 1;
	@%p942 bra 	$L__BB0_1020;
	setp.eq.s32 	%p943, %r587, 0;
	mov.u64 	%rd2547, %rd4;
	@%p943 bra 	$L__BB0_1024;
	mov.b32 	%r1173, 0;
	mov.u64 	%rd2545, %rd2560;
	mov.u64 	%rd2547, %rd4;
$L__BB0_1023:
	st.local.u8 	[%rd2547], %rs2016;
	add.s64 	%rd2547, %rd2547, 1;
	add.s64 	%rd744, %rd2545, 1;
	ld.u8 	%rs2016, [%rd2545+1];
	add.s32 	%r1173, %r1173, 1;
	setp.ne.s16 	%p944, %rs2016, 0;
	setp.lt.u32 	%p945, %r1173, %r587;
	and.pred  	%p946, %p944, %p945;
	mov.u64 	%rd2545, %rd744;
	@%p946 bra 	$L__BB0_1023;
$L__BB0_1024:
	mov.b16 	%rs1858, 0;
	st.local.u8 	[%rd2547], %rs1858;
	shr.u16 	%rs1859, %rs343, 8;
	st.local.u8 	[%rd4+21], %rs1859;
	st.local.u8 	[%rd4+20], %rs343;
	ld.u8 	%rs1860, [%rd2560+26];
	ld.u8 	%rs1861, [%rd2560+27];
	shl.b16 	%rs1862, %rs1861, 8;
	or.b16  	%rs346, %rs1862, %rs1860;
	st.local.u8 	[%rd4+27], %rs1861;
	st.local.u8 	[%rd4+26], %rs1860;
	ld.u8 	%rs1863, [%rd2560+22];
	ld.u8 	%rs1864, [%rd2560+23];
	shl.b16 	%rs1865, %rs1864, 8;
	or.b16  	%rs347, %rs1865, %rs1863;
	st.local.u8 	[%rd4+23], %rs1864;
	st.local.u8 	[%rd4+22], %rs1863;
	ld.u8 	%rs1866, [%rd2560+24];
	ld.u8 	%rs1867, [%rd2560+25];
	shl.b16 	%rs1868, %rs1867, 8;
	or.b16  	%rs348, %rs1868, %rs1866;
	st.local.u8 	[%rd4+25], %rs1867;
	st.local.u8 	[%rd4+24], %rs1866;
	add.s64 	%rd2548, %rd740, -20;
	mov.b32 	%r1174, 0;
$L__BB0_1025:
	mov.u32 	%r591, %r1174;
	cvt.u64.u32 	%rd2163, %r591;
	add.s64 	%rd2164, %rd2548, %rd2163;
	ld.u8 	%rs1869, [%rd2164];
	setp.ne.s16 	%p947, %rs1869, 0;
	add.s32 	%r1174, %r591, 1;
	@%p947 bra 	$L__BB0_1025;
	ld.u8 	%rs2017, [%rd2548];
	setp.eq.s16 	%p948, %rs2017, 0;
	setp.eq.s32 	%p949, %r591, 0;
	or.pred  	%p950, %p948, %p949;
	@%p950 bra 	$L__BB0_1029;
	mov.b32 	%r1175, 0;
$L__BB0_1028:
	st.u8 	[%rd2560], %rs2017;
	add.s64 	%rd2560, %rd2560, 1;
	add.s64 	%rd750, %rd2548, 1;
	ld.u8 	%rs2017, [%rd2548+1];
	add.s32 	%r1175, %r1175, 1;
	setp.ne.s16 	%p951, %rs2017, 0;
	setp.lt.u32 	%p952, %r1175, %r591;
	and.pred  	%p953, %p951, %p952;
	mov.u64 	%rd2548, %rd750;
	@%p953 bra 	$L__BB0_1028;
$L__BB0_1029:
	mov.b16 	%rs1870, 0;
	st.u8 	[%rd2560], %rs1870;
	ld.global.u64 	%rd2165, [fcbs];
	add.s64 	%rd2167, %rd2165, %rd2128;
	ld.u8 	%rs1871, [%rd2167+20];
	ld.u8 	%rs1872, [%rd2167+21];
	add.s64 	%rd2169, %rd2165, %rd2130;
	st.u8 	[%rd2169+21], %rs1872;
	st.u8 	[%rd2169+20], %rs1871;
	ld.global.u64 	%rd2170, [fcbs];
	add.s64 	%rd2171, %rd2170, %rd2128;
	ld.u8 	%rs1873, [%rd2171+26];
	ld.u8 	%rs1874, [%rd2171+27];
	add.s64 	%rd2172, %rd2170, %rd2130;
	st.u8 	[%rd2172+27], %rs1874;
	st.u8 	[%rd2172+26], %rs1873;
	ld.global.u64 	%rd2173, [fcbs];
	add.s64 	%rd2174, %rd2173, %rd2128;
	ld.u8 	%rs1875, [%rd2174+22];
	ld.u8 	%rs1876, [%rd2174+23];
	add.s64 	%rd2175, %rd2173, %rd2130;
	st.u8 	[%rd2175+23], %rs1876;
	st.u8 	[%rd2175+22], %rs1875;
	ld.global.u64 	%rd2176, [fcbs];
	add.s64 	%rd2177, %rd2176, %rd2128;
	ld.u8 	%rs1877, [%rd2177+24];
	ld.u8 	%rs1878, [%rd2177+25];
	add.s64 	%rd2178, %rd2176, %rd2130;
	st.u8 	[%rd2178+25], %rs1878;
	st.u8 	[%rd2178+24], %rs1877;
	ld.global.u64 	%rd2179, [fcbs];
	add.s64 	%rd2553, %rd2179, %rd2128;
	mov.b32 	%r1176, 0;
$L__BB0_1030:
	mov.u32 	%r595, %r1176;
	cvt.u64.u32 	%rd2180, %r595;
	add.s64 	%rd2181, %rd4, %rd2180;
	ld.local.u8 	%rs1879, [%rd2181];
	setp.ne.s16 	%p954, %rs1879, 0;
	add.s32 	%r1176, %r595, 1;
	@%p954 bra 	$L__BB0_1030;
	ld.local.u8 	%rs2018, [%rd4];
	setp.eq.s16 	%p955, %rs2018, 0;
	setp.eq.s32 	%p956, %r595, 0;
	or.pred  	%p957, %p955, %p956;
	@%p957 bra 	$L__BB0_1034;
	mov.b32 	%r1177, 0;
	mov.u64 	%rd2551, %rd4;
$L__BB0_1033:
	st.u8 	[%rd2553], %rs2018;
	add.s64 	%rd2553, %rd2553, 1;
	add.s64 	%rd756, %rd2551, 1;
	ld.local.u8 	%rs2018, [%rd2551+1];
	add.s32 	%r1177, %r1177, 1;
	setp.ne.s16 	%p958, %rs2018, 0;
	setp.lt.u32 	%p959, %r1177, %r595;
	and.pred  	%p960, %p958, %p959;
	mov.u64 	%rd2551, %rd756;
	@%p960 bra 	$L__BB0_1033;
$L__BB0_1034:
	mov.b16 	%rs1880, 0;
	st.u8 	[%rd2553], %rs1880;
	ld.global.u64 	%rd2182, [fcbs];
	add.s64 	%rd2184, %rd2182, %rd2128;
	st.u8 	[%rd2184+21], %rs1859;
	st.u8 	[%rd2184+20], %rs343;
	ld.global.u64 	%rd2185, [fcbs];
	add.s64 	%rd2186, %rd2185, %rd2128;
	shr.u16 	%rs1882, %rs346, 8;
	st.u8 	[%rd2186+27], %rs1882;
	st.u8 	[%rd2186+26], %rs346;
	ld.global.u64 	%rd2187, [fcbs];
	add.s64 	%rd2188, %rd2187, %rd2128;
	shr.u16 	%rs1883, %rs347, 8;
	st.u8 	[%rd2188+23], %rs1883;
	st.u8 	[%rd2188+22], %rs347;
	ld.global.u64 	%rd2189, [fcbs];
	add.s64 	%rd2190, %rd2189, %rd2128;
	shr.u16 	%rs1884, %rs348, 8;
	st.u8 	[%rd2190+25], %rs1884;
	st.u8 	[%rd2190+24], %rs348;
	bra.uni 	$L__BB0_1053;
$L__BB0_1035:
	setp.ne.s16 	%p921, %rs342, %rs343;
	@%p921 bra 	$L__BB0_1053;
	ld.u8 	%rs1822, [%rd740+2];
	ld.u8 	%rs1823, [%rd740+3];
	shl.b16 	%rs1824, %rs1823, 8;
	or.b16  	%rs1825, %rs1824, %rs1822;
	ld.u8 	%rs1826, [%rd2560+22];
	ld.u8 	%rs1827, [%rd2560+23];
	shl.b16 	%rs1828, %rs1827, 8;
	or.b16  	%rs355, %rs1828, %rs1826;
	setp.ge.u16 	%p922, %rs1825, %rs355;
	@%p922 bra 	$L__BB0_1053;
	mov.b16 	%rs1829, 0;
	st.local.u8 	[%rd3], %rs1829;
	st.local.u8 	[%rd3+1], %rs1829;
	st.local.u8 	[%rd3+2], %rs1829;
	st.local.u8 	[%rd3+3], %rs1829;
	st.local.u8 	[%rd3+4], %rs1829;
	st.local.u8 	[%rd3+5], %rs1829;
	st.local.u8 	[%rd3+6], %rs1829;
	st.local.u8 	[%rd3+7], %rs1829;
	st.local.u8 	[%rd3+8], %rs1829;
	st.local.u8 	[%rd3+9], %rs1829;
	st.local.u8 	[%rd3+10], %rs1829;
	st.local.u8 	[%rd3+11], %rs1829;
	st.local.u8 	[%rd3+12], %rs1829;
	st.local.u8 	[%rd3+13], %rs1829;
	st.local.u8 	[%rd3+14], %rs1829;
	st.local.u8 	[%rd3+15], %rs1829;
	st.local.u8 	[%rd3+16], %rs1829;
	st.local.u8 	[%rd3+17], %rs1829;
	st.local.u8 	[%rd3+18], %rs1829;
	st.local.u8 	[%rd3+19], %rs1829;
	mov.b32 	%r1178, 0;
	mov.u64 	%rd2554, %rd2560;
$L__BB0_1038:
	mov.u32 	%r599, %r1178;
	ld.u8 	%rs1830, [%rd2554];
	setp.ne.s16 	%p923, %rs1830, 0;
	add.s32 	%r1178, %r599, 1;
	add.s64 	%rd2554, %rd2554, 1;
	@%p923 bra 	$L__BB0_1038;
	setp.eq.s32 	%p924, %r1178, 1;
	mov.u64 	%rd2557, %rd3;
	@%p924 bra 	$L__BB0_1042;
	mov.b32 	%r1179, 0;
	mov.u64 	%rd2555, %rd2560;
	mov.u64 	%rd2557, %rd3;
$L__BB0_1041:
	st.local.u8 	[%rd2557], %rs2016;
	add.s64 	%rd2557, %rd2557, 1;
	add.s64 	%rd763, %rd2555, 1;
	ld.u8 	%rs2016, [%rd2555+1];
	add.s32 	%r1179, %r1179, 1;
	setp.ne.s16 	%p925, %rs2016, 0;
	setp.lt.u32 	%p926, %r1179, %r599;
	and.pred  	%p927, %p925, %p926;
	mov.u64 	%rd2555, %rd763;
	@%p927 bra 	$L__BB0_1041;
$L__BB0_1042:
	mov.b16 	%rs1831, 0;
	st.local.u8 	[%rd2557], %rs1831;
	shr.u16 	%rs1832, %rs342, 8;
	st.local.u8 	[%rd3+21], %rs1832;
	st.local.u8 	[%rd3+20], %rs342;
	ld.u8 	%rs1833, [%rd2560+26];
	ld.u8 	%rs1834, [%rd2560+27];
	shl.b16 	%rs1835, %rs1834, 8;
	or.b16  	%rs358, %rs1835, %rs1833;
	st.local.u8 	[%rd3+27], %rs1834;
	st.local.u8 	[%rd3+26], %rs1833;
	shr.u16 	%rs1836, %rs355, 8;
	st.local.u8 	[%rd3+23], %rs1836;
	st.local.u8 	[%rd3+22], %rs355;
	ld.u8 	%rs1837, [%rd2560+24];
	ld.u8 	%rs1838, [%rd2560+25];
	shl.b16 	%rs1839, %rs1838, 8;
	or.b16  	%rs359, %rs1839, %rs1837;
	st.local.u8 	[%rd3+25], %rs1838;
	st.local.u8 	[%rd3+24], %rs1837;
	add.s64 	%rd2558, %rd740, -20;
	mov.b32 	%r1180, 0;
$L__BB0_1043:
	mov.u32 	%r603, %r1180;
	cvt.u64.u32 	%rd2133, %r603;
	add.s64 	%rd2134, %rd2558, %rd2133;
	ld.u8 	%rs1840, [%rd2134];
	setp.ne.s16 	%p928, %rs1840, 0;
	add.s32 	%r1180, %r603, 1;
	@%p928 bra 	$L__BB0_1043;
	ld.u8 	%rs2020, [%rd2558];
	setp.eq.s16 	%p929, %rs2020, 0;
	setp.eq.s32 	%p930, %r603, 0;
	or.pred  	%p931, %p929, %p930;
	@%p931 bra 	$L__BB0_1047;
	mov.b32 	%r1181, 0;
$L__BB0_1046:
	st.u8 	[%rd2560], %rs2020;
	add.s64 	%rd2560, %rd2560, 1;
	add.s64 	%rd769, %rd2558, 1;
	ld.u8 	%rs2020, [%rd2558+1];
	add.s32 	%r1181, %r1181, 1;
	setp.ne.s16 	%p932, %rs2020, 0;
	setp.lt.u32 	%p933, %r1181, %r603;
	and.pred  	%p934, %p932, %p933;
	mov.u64 	%rd2558, %rd769;
	@%p934 bra 	$L__BB0_1046;
$L__BB0_1047:
	mov.b16 	%rs1841, 0;
	st.u8 	[%rd2560], %rs1841;
	ld.global.u64 	%rd2135, [fcbs];
	add.s64 	%rd2137, %rd2135, %rd2128;
	ld.u8 	%rs1842, [%rd2137+20];
	ld.u8 	%rs1843, [%rd2137+21];
	add.s64 	%rd2139, %rd2135, %rd2130;
	st.u8 	[%rd2139+21], %rs1843;
	st.u8 	[%rd2139+20], %rs1842;
	ld.global.u64 	%rd2140, [fcbs];
	add.s64 	%rd2141, %rd2140, %rd2128;
	ld.u8 	%rs1844, [%rd2141+26];
	ld.u8 	%rs1845, [%rd2141+27];
	add.s64 	%rd2142, %rd2140, %rd2130;
	st.u8 	[%rd2142+27], %rs1845;
	st.u8 	[%rd2142+26], %rs1844;
	ld.global.u64 	%rd2143, [fcbs];
	add.s64 	%rd2144, %rd2143, %rd2128;
	ld.u8 	%rs1846, [%rd2144+22];
	ld.u8 	%rs1847, [%rd2144+23];
	add.s64 	%rd2145, %rd2143, %rd2130;
	st.u8 	[%rd2145+23], %rs1847;
	st.u8 	[%rd2145+22], %rs1846;
	ld.global.u64 	%rd2146, [fcbs];
	add.s64 	%rd2147, %rd2146, %rd2128;
	ld.u8 	%rs1848, [%rd2147+24];
	ld.u8 	%rs1849, [%rd2147+25];
	add.s64 	%rd2148, %rd2146, %rd2130;
	st.u8 	[%rd2148+25], %rs1849;
	st.u8 	[%rd2148+24], %rs1848;
	ld.global.u64 	%rd2149, [fcbs];
	add.s64 	%rd2563, %rd2149, %rd2128;
	mov.b32 	%r1182, 0;
$L__BB0_1048:
	mov.u32 	%r607, %r1182;
	cvt.u64.u32 	%rd2150, %r607;
	add.s64 	%rd2151, %rd3, %rd2150;
	ld.local.u8 	%rs1850, [%rd2151];
	setp.ne.s16 	%p935, %rs1850, 0;
	add.s32 	%r1182, %r607, 1;
	@%p935 bra 	$L__BB0_1048;
	ld.local.u8 	%rs2021, [%rd3];
	setp.eq.s16 	%p936, %rs2021, 0;
	setp.eq.s32 	%p937, %r607, 0;
	or.pred  	%p938, %p936, %p937;
	@%p938 bra 	$L__BB0_1052;
	mov.b32 	%r1183, 0;
	mov.u64 	%rd2561, %rd3;
$L__BB0_1051:
	st.u8 	[%rd2563], %rs2021;
	add.s64 	%rd2563, %rd2563, 1;
	add.s64 	%rd775, %rd2561, 1;
	ld.local.u8 	%rs2021, [%rd2561+1];
	add.s32 	%r1183, %r1183, 1;
	setp.ne.s16 	%p939, %rs2021, 0;
	setp.lt.u32 	%p940, %r1183, %r607;
	and.pred  	%p941, %p939, %p940;
	mov.u64 	%rd2561, %rd775;
	@%p941 bra 	$L__BB0_1051;
$L__BB0_1052:
	mov.b16 	%rs1851, 0;
	st.u8 	[%rd2563], %rs1851;
	ld.global.u64 	%rd2152, [fcbs];
	add.s64 	%rd2154, %rd2152, %rd2128;
	st.u8 	[%rd2154+21], %rs1832;
	st.u8 	[%rd2154+20], %rs342;
	ld.global.u64 	%rd2155, [fcbs];
	add.s64 	%rd2156, %rd2155, %rd2128;
	shr.u16 	%rs1853, %rs358, 8;
	st.u8 	[%rd2156+27], %rs1853;
	st.u8 	[%rd2156+26], %rs358;
	ld.global.u64 	%rd2157, [fcbs];
	add.s64 	%rd2158, %rd2157, %rd2128;
	st.u8 	[%rd2158+23], %rs1836;
	st.u8 	[%rd2158+22], %rs355;
	ld.global.u64 	%rd2159, [fcbs];
	add.s64 	%rd2160, %rd2159, %rd2128;
	shr.u16 	%rs1855, %rs359, 8;
	st.u8 	[%rd2160+25], %rs1855;
	st.u8 	[%rd2160+24], %rs359;
$L__BB0_1053:
	add.s32 	%r1171, %r1171, 1;
	setp.ne.s32 	%p961, %r1171, 1024;
	@%p961 bra 	$L__BB0_1017;
$L__BB0_1054:
	add.s32 	%r1170, %r1170, 1;
	setp.ne.s32 	%p962, %r1170, 1024;
	@%p962 bra 	$L__BB0_1015;
	cvta.global.u64 	%rd2193, %rd1753;
	{ // callseq 36, 0
	.param .b64 param0;
	st.param.b64 	[param0], %rd2193;
	.param .b64 param1;
	st.param.b64 	[param1], 0;
	.param .b32 retval0;
	call.uni (retval0), 
	vprintf, 
	(
	param0, 
	param1
	);
	ld.param.b32 	%r959, [retval0];
	} // callseq 36
	mov.b32 	%r1184, 0;
	mov.b64 	%rd2564, 0;
	ld.global.u64 	%rd2566, [fcbs];
	add.u64 	%rd2194, %SP, 32;
$L__BB0_1056:
	cvta.to.local.u64 	%rd780, %rd2194;
	add.s64 	%rd781, %rd2566, %rd2564;
	ld.u8 	%rs1885, [%rd781];
	setp.eq.s16 	%p963, %rs1885, 0;
	@%p963 bra 	$L__BB0_1058;
	ld.u8 	%r961, [%rd781+20];
	ld.u8 	%r962, [%rd781+21];
	shl.b32 	%r963, %r962, 8;
	or.b32  	%r964, %r963, %r961;
	st.local.u64 	[%rd780], %rd781;
	st.local.u32 	[%rd780+8], %r964;
	mov.u64 	%rd2195, $str$3;
	cvta.global.u64 	%rd2196, %rd2195;
	{ // callseq 37, 0
	.param .b64 param0;
	st.param.b64 	[param0], %rd2196;
	.param .b64 param1;
	st.param.b64 	[param1], %rd2194;
	.param .b32 retval0;
	call.uni (retval0), 
	vprintf, 
	(
	param0, 
	param1
	);
	ld.param.b32 	%r965, [retval0];
	} // callseq 37
	ld.global.u64 	%rd2566, [fcbs];
$L__BB0_1058:
	add.s64 	%rd784, %rd2566, %rd2564;
	add.s64 	%rd785, %rd784, 28;
	ld.u8 	%rs1886, [%rd784+28];
	setp.eq.s16 	%p964, %rs1886, 0;
	@%p964 bra 	$L__BB0_1060;
	ld.u8 	%r967, [%rd784+48];
	ld.u8 	%r968, [%rd784+49];
	shl.b32 	%r969, %r968, 8;
	or.b32  	%r970, %r969, %r967;
	st.local.u64 	[%rd780], %rd785;
	st.local.u32 	[%rd780+8], %r970;
	mov.u64 	%rd2198, $str$3;
	cvta.global.u64 	%rd2199, %rd2198;
	{ // callseq 38, 0
	.param .b64 param0;
	st.param.b64 	[param0], %rd2199;
	.param .b64 param1;
	st.param.b64 	[param1], %rd2194;
	.param .b32 retval0;
	call.uni (retval0), 
	vprintf, 
	(
	param0, 
	param1
	);
	ld.param.b32 	%r971, [retval0];
	} // callseq 38
	ld.global.u64 	%rd2566, [fcbs];
$L__BB0_1060:
	add.s64 	%rd788, %rd2566, %rd2564;
	add.s64 	%rd789, %rd788, 56;
	ld.u8 	%rs1887, [%rd788+56];
	setp.eq.s16 	%p965, %rs1887, 0;
	@%p965 bra 	$L__BB0_1062;
	ld.u8 	%r973, [%rd788+76];
	ld.u8 	%r974, [%rd788+77];
	shl.b32 	%r975, %r974, 8;
	or.b32  	%r976, %r975, %r973;
	st.local.u64 	[%rd780], %rd789;
	st.local.u32 	[%rd780+8], %r976;
	mov.u64 	%rd2201, $str$3;
	cvta.global.u64 	%rd2202, %rd2201;
	{ // callseq 39, 0
	.param .b64 param0;
	st.param.b64 	[param0], %rd2202;
	.param .b64 param1;
	st.param.b64 	[param1], %rd2194;
	.param .b32 retval0;
	call.uni (retval0), 
	vprintf, 
	(
	param0, 
	param1
	);
	ld.param.b32 	%r977, [retval0];
	} // callseq 39
	ld.global.u64 	%rd2566, [fcbs];
$L__BB0_1062:
	add.s64 	%rd792, %rd2566, %rd2564;
	add.s64 	%rd793, %rd792, 84;
	ld.u8 	%rs1888, [%rd792+84];
	setp.eq.s16 	%p966, %rs1888, 0;
	@%p966 bra 	$L__BB0_1064;
	ld.u8 	%r979, [%rd792+104];
	ld.u8 	%r980, [%rd792+105];
	shl.b32 	%r981, %r980, 8;
	or.b32  	%r982, %r981, %r979;
	st.local.u64 	[%rd780], %rd793;
	st.local.u32 	[%rd780+8], %r982;
	mov.u64 	%rd2204, $str$3;
	cvta.global.u64 	%rd2205, %rd2204;
	{ // callseq 40, 0
	.param .b64 param0;
	st.param.b64 	[param0], %rd2205;
	.param .b64 param1;
	st.param.b64 	[param1], %rd2194;
	.param .b32 retval0;
	call.uni (retval0), 
	vprintf, 
	(
	param0, 
	param1
	);
	ld.param.b32 	%r983, [retval0];
	} // callseq 40
	ld.global.u64 	%rd2566, [fcbs];
$L__BB0_1064:
	add.s64 	%rd796, %rd2566, %rd2564;
	add.s64 	%rd797, %rd796, 112;
	ld.u8 	%rs1889, [%rd796+112];
	setp.eq.s16 	%p967, %rs1889, 0;
	@%p967 bra 	$L__BB0_1066;
	ld.u8 	%r985, [%rd796+132];
	ld.u8 	%r986, [%rd796+133];
	shl.b32 	%r987, %r986, 8;
	or.b32  	%r988, %r987, %r985;
	st.local.u64 	[%rd780], %rd797;
	st.local.u32 	[%rd780+8], %r988;
	mov.u64 	%rd2207, $str$3;
	cvta.global.u64 	%rd2208, %rd2207;
	{ // callseq 41, 0
	.param .b64 param0;
	st.param.b64 	[param0], %rd2208;
	.param .b64 param1;
	st.param.b64 	[param1], %rd2194;
	.param .b32 retval0;
	call.uni (retval0), 
	vprintf, 
	(
	param0, 
	param1
	);
	ld.param.b32 	%r989, [retval0];
	} // callseq 41
	ld.global.u64 	%rd2566, [fcbs];
$L__BB0_1066:
	add.s64 	%rd800, %rd2566, %rd2564;
	add.s64 	%rd801, %rd800, 140;
	ld.u8 	%rs1890, [%rd800+140];
	setp.eq.s16 	%p968, %rs1890, 0;
	@%p968 bra 	$L__BB0_1068;
	ld.u8 	%r991, [%rd800+160];
	ld.u8 	%r992, [%rd800+161];
	shl.b32 	%r993, %r992, 8;
	or.b32  	%r994, %r993, %r991;
	st.local.u64 	[%rd780], %rd801;
	st.local.u32 	[%rd780+8], %r994;
	mov.u64 	%rd2210, $str$3;
	cvta.global.u64 	%rd2211, %rd2210;
	{ // callseq 42, 0
	.param .b64 param0;
	st.param.b64 	[param0], %rd2211;
	.param .b64 param1;
	st.param.b64 	[param1], %rd2194;
	.param .b32 retval0;
	call.uni (retval0), 
	vprintf, 
	(
	param0, 
	param1
	);
	ld.param.b32 	%r995, [retval0];
	} // callseq 42
	ld.global.u64 	%rd2566, [fcbs];
$L__BB0_1068:
	add.s64 	%rd804, %rd2566, %rd2564;
	add.s64 	%rd805, %rd804, 168;
	ld.u8 	%rs1891, [%rd804+168];
	setp.eq.s16 	%p969, %rs1891, 0;
	@%p969 bra 	$L__BB0_1070;
	ld.u8 	%r997, [%rd804+188];
	ld.u8 	%r998, [%rd804+189];
	shl.b32 	%r999, %r998, 8;
	or.b32  	%r1000, %r999, %r997;
	st.local.u64 	[%rd780], %rd805;
	st.local.u32 	[%rd780+8], %r1000;
	mov.u64 	%rd2213, $str$3;
	cvta.global.u64 	%rd2214, %rd2213;
	{ // callseq 43, 0
	.param .b64 param0;
	st.param.b64 	[param0], %rd2214;
	.param .b64 param1;
	st.param.b64 	[param1], %rd2194;
	.param .b32 retval0;
	call.uni (retval0), 
	vprintf, 
	(
	param0, 
	param1
	);
	ld.param.b32 	%r1001, [retval0];
	} // callseq 43
	ld.global.u64 	%rd2566, [fcbs];
$L__BB0_1070:
	add.s64 	%rd808, %rd2566, %rd2564;
	add.s64 	%rd809, %rd808, 196;
	ld.u8 	%rs1892, [%rd808+196];
	setp.eq.s16 	%p970, %rs1892, 0;
	@%p970 bra 	$L__BB0_1072;
	ld.u8 	%r1003, [%rd808+216];
	ld.u8 	%r1004, [%rd808+217];
	shl.b32 	%r1005, %r1004, 8;
	or.b32  	%r1006, %r1005, %r1003;
	st.local.u64 	[%rd780], %rd809;
	st.local.u32 	[%rd780+8], %r1006;
	mov.u64 	%rd2216, $str$3;
	cvta.global.u64 	%rd2217, %rd2216;
	{ // callseq 44, 0
	.param .b64 param0;
	st.param.b64 	[param0], %rd2217;
	.param .b64 param1;
	st.param.b64 	[param1], %rd2194;
	.param .b32 retval0;
	call.uni (retval0), 
	vprintf, 
	(
	param0, 
	param1
	);
	ld.param.b32 	%r1007, [retval0];
	} // callseq 44
	ld.global.u64 	%rd2566, [fcbs];
$L__BB0_1072:
	add.s32 	%r1184, %r1184, 8;
	add.s64 	%rd2564, %rd2564, 224;
	setp.ne.s32 	%p971, %r1184, 1024;
	@%p971 bra 	$L__BB0_1056;
	ret;

}


// ===== COMPILED SASS (sm_100) =====

	.target	sm_100

	.elftype	@"ET_EXEC"


//--------------------- .note.nv.tkinfo           --------------------------
	.section	.note.nv.tkinfo,"",@"SHT_NOTE"
	.sectionflags	@"SHF_NOTE_NV_TKINFO"
	.tkinfo
        /*0018*/ 	.word	0x00000002
        /*0030*/ 	.string	""
        /*0030*/ 	.string	"ptxas"
        /*0030*/ 	.string	"Cuda compilation tools, release 13.0, V13.0.88"
        /*0030*/ 	.string	"Build cuda_13.0.r13.0/compiler.36424714_0"
        /*0030*/ 	.string	"-arch sm_100 -m 64 "



//--------------------- .note.nv.cuinfo           --------------------------
	.section	.note.nv.cuinfo,"",@"SHT_NOTE"
	.sectionflags	@"SHF_NOTE_NV_CUINFO"
        /*0018*/ 	.short	0x0002
        /*001a*/ 	.short	0x0064
        /*001c*/ 	.short	0x0082
	.zero		2


//--------------------- .nv.info                  --------------------------
	.section	.nv.info,"",@"SHT_CUDA_INFO"
	.align	4


	//----- nvinfo : EIATTR_REGCOUNT
	.align		4
        /*0000*/ 	.byte	0x04, 0x2f
        /*0002*/ 	.short	(.L_10 - .L_9)
	.align		4
.L_9:
        /*0004*/ 	.word	index@(_Z8mykernelPhS_)
        /*0008*/ 	.word	0x00000020


	//----- nvinfo : EIATTR_FRAME_SIZE
	.align		4
.L_10:
        /*000c*/ 	.byte	0x04, 0x11
        /*000e*/ 	.short	(.L_12 - .L_11)
	.align		4
.L_11:
        /*0010*/ 	.word	index@(_Z8mykernelPhS_)
        /*0014*/ 	.word	0x00000040


	//----- nvinfo : EIATTR_MIN_STACK_SIZE
	.align		4
.L_12:
        /*0018*/ 	.byte	0x04, 0x12
        /*001a*/ 	.short	(.L_14 - .L_13)
	.align		4
.L_13:
        /*001c*/ 	.word	index@(_Z8mykernelPhS_)
        /*0020*/ 	.word	0x00000040
.L_14:


//--------------------- .nv.compat                --------------------------
	.section	.nv.compat,"",@"SHT_CUDA_COMPAT_INFO"
	.align	4
        /*0000*/ 	.byte	0x02, 0x09, 0x00, 0x00, 0x02, 0x02, 0x01, 0x00, 0x02, 0x05, 0x05, 0x00, 0x03, 0x07, 0x01, 0x01
        /*0010*/ 	.byte	0x02, 0x03, 0x00, 0x00, 0x02, 0x06, 0x01, 0x00, 0x04, 0x0b, 0x08, 0x00, 0x09, 0x00, 0x00, 0x00
        /*0020*/ 	.byte	0x00, 0x00, 0x00, 0x00


//--------------------- .nv.info._Z8mykernelPhS_  --------------------------
	.section	.nv.info._Z8mykernelPhS_,"",@"SHT_CUDA_INFO"
	.sectionflags	@""
	.align	4


	//----- nvinfo : EIATTR_CUDA_API_VERSION
	.align		4
        /*0000*/ 	.byte	0x04, 0x37
        /*0002*/ 	.short	(.L_16 - .L_15)
.L_15:
        /*0004*/ 	.word	0x00000082


	//----- nvinfo : EIATTR_KPARAM_INFO
	.align		4
.L_16:
        /*0008*/ 	.byte	0x04, 0x17
        /*000a*/ 	.short	(.L_18 - .L_17)
.L_17:
        /*000c*/ 	.word	0x00000000
        /*0010*/ 	.short	0x0001
        /*0012*/ 	.short	0x0008
        /*0014*/ 	.byte	0x00, 0xf5, 0x21, 0x00


	//----- nvinfo : EIATTR_KPARAM_INFO
	.align		4
.L_18:
        /*0018*/ 	.byte	0x04, 0x17
        /*001a*/ 	.short	(.L_20 - .L_19)
.L_19:
        /*001c*/ 	.word	0x00000000
        /*0020*/ 	.short	0x0000
        /*0022*/ 	.short	0x0000
        /*0024*/ 	.byte	0x00, 0xf5, 0x21, 0x00


	//----- nvinfo : EIATTR_SPARSE_MMA_MASK
	.align		4
.L_20:
        /*0028*/ 	.byte	0x03, 0x50
        /*002a*/ 	.short	0x0000


	//----- nvinfo : EIATTR_MAXREG_COUNT
	.align		4
        /*002c*/ 	.byte	0x03, 0x1b
        /*002e*/ 	.short	0x00ff


	//----- nvinfo : EIATTR_EXTERNS
	.align		4
        /*0030*/ 	.byte	0x04, 0x0f
        /*0032*/ 	.short	(.L_22 - .L_21)


	//   ....[0]....
	.align		4
.L_21:
        /*0034*/ 	.word	index@(vprintf)


	//----- nvinfo : EIATTR_MERCURY_ISA_VERSION
	.align		4
.L_22:
        /*0038*/ 	.byte	0x03, 0x5f
        /*003a*/ 	.short	0x0101


	//----- nvinfo : EIATTR_VRC_CTA_INIT_COUNT
	.align		4
        /*003c*/ 	.byte	0x02, 0x4a
	.zero		1
	.zero		1


	//----- nvinfo : EIATTR_SYSCALL_OFFSETS
	.align		4
        /*0040*/ 	.byte	0x04, 0x46
        /*0042*/ 	.short	(.L_24 - .L_23)


	//   ....[0]....
.L_23:
        /*0044*/ 	.word	0x00013e80


	//   ....[1]....
        /*0048*/ 	.word	0x00014030


	//   ....[2]....
        /*004c*/ 	.word	0x00014170


	//   ....[3]....
        /*0050*/ 	.word	0x000142b0


	//   ....[4]....
        /*0054*/ 	.word	0x000143f0


	//   ....[5]....
        /*0058*/ 	.word	0x00014530


	//   ....[6]....
        /*005c*/ 	.word	0x00014670


	//   ....[7]....
        /*0060*/ 	.word	0x000147b0


	//   ....[8]....
        /*0064*/ 	.word	0x000148f0


	//   ....[9]....
        /*0068*/ 	.word	0x00016390


	//   ....[10]....
        /*006c*/ 	.word	0x00016540


	//   ....[11]....
        /*0070*/ 	.word	0x000166c0


	//   ....[12]....
        /*0074*/ 	.word	0x00016840


	//   ....[13]....
        /*0078*/ 	.word	0x000169c0


	//   ....[14]....
        /*007c*/ 	.word	0x00016b40


	//   ....[15]....
        /*0080*/ 	.word	0x00016cc0


	//   ....[16]....
        /*0084*/ 	.word	0x00016e40


	//   ....[17]....
        /*0088*/ 	.word	0x00016fc0


	//   ....[18]....
        /*008c*/ 	.word	0x0001dda0


	//   ....[19]....
        /*0090*/ 	.word	0x0001df70


	//   ....[20]....
        /*0094*/ 	.word	0x0001e100


	//   ....[21]....
        /*0098*/ 	.word	0x0001e290


	//   ....[22]....
        /*009c*/ 	.word	0x0001e420


	//   ....[23]....
        /*00a0*/ 	.word	0x0001e5b0


	//   ....[24]....
        /*00a4*/ 	.word	0x0001e740


	//   ....[25]....
        /*00a8*/ 	.word	0x0001e8d0


	//   ....[26]....
        /*00ac*/ 	.word	0x0001ea60


	//   ....[27]....
        /*00b0*/ 	.word	0x0001f8d0


	//   ....[28]....
        /*00b4*/ 	.word	0x0001fa60


	//   ....[29]....
        /*00b8*/ 	.word	0x0001fbb0


	//   ....[30]....
        /*00bc*/ 	.word	0x0001fd00


	//   ....[31]....
        /*00c0*/ 	.word	0x0001fe50


	//   ....[32]....
        /*00c4*/ 	.word	0x0001ffa0


	//   ....[33]....
        /*00c8*/ 	.word	0x000200f0


	//   ....[34]....
        /*00cc*/ 	.word	0x00020240


	//   ....[35]....
        /*00d0*/ 	.word	0x00020390


	//   ....[36]....
        /*00d4*/ 	.word	0x000229a0


	//   ....[37]....
        /*00d8*/ 	.word	0x00022bb0


	//   ....[38]....
        /*00dc*/ 	.word	0x00022d70


	//   ....[39]....
        /*00e0*/ 	.word	0x00022f30


	//   ....[40]....
        /*00e4*/ 	.word	0x000230f0


	//   ....[41]....
        /*00e8*/ 	.word	0x000232b0


	//   ....[42]....
        /*00ec*/ 	.word	0x00023470


	//   ....[43]....
        /*00f0*/ 	.word	0x00023630


	//   ....[44]....
        /*00f4*/ 	.word	0x000237f0


	//----- nvinfo : EIATTR_EXIT_INSTR_OFFSETS
	.align		4
.L_24:
        /*00f8*/ 	.byte	0x04, 0x1c
        /*00fa*/ 	.short	(.L_26 - .L_25)


	//   ....[0]....
.L_25:
        /*00fc*/ 	.word	0x00023880


	//----- nvinfo : EIATTR_CRS_STACK_SIZE
	.align		4
.L_26:
        /*0100*/ 	.byte	0x04, 0x1e
        /*0102*/ 	.short	(.L_28 - .L_27)
.L_27:
        /*0104*/ 	.word	0x00000000


	//----- nvinfo : EIATTR_CBANK_PARAM_SIZE
	.align		4
.L_28:
        /*0108*/ 	.byte	0x03, 0x19
        /*010a*/ 	.short	0x0010


	//----- nvinfo : EIATTR_PARAM_CBANK
	.align		4
        /*010c*/ 	.byte	0x04, 0x0a
        /*010e*/ 	.short	(.L_30 - .L_29)
	.align		4
.L_29:
        /*0110*/ 	.word	index@(.nv.constant0._Z8mykernelPhS_)
        /*0114*/ 	.short	0x0380
        /*0116*/ 	.short	0x0010


	//----- nvinfo : EIATTR_SW_WAR
	.align		4
.L_30:
        /*0118*/ 	.byte	0x04, 0x36
        /*011a*/ 	.short	(.L_32 - .L_31)
.L_31:
        /*011c*/ 	.word	0x00000008
.L_32:


//--------------------- .nv.callgraph             --------------------------
	.section	.nv.callgraph,"",@"SHT_CUDA_CALLGRAPH"
	.align	4
	.sectionentsize	8
	.align		4
        /*0000*/ 	.word	0x00000000
	.align		4
        /*0004*/ 	.word	0xffffffff
	.align		4
        /*0008*/ 	.word	index@(_Z8mykernelPhS_)
	.align		4
        /*000c*/ 	.word	index@(vprintf)
	.align		4
        /*0010*/ 	.word	0x00000000
	.align		4
        /*0014*/ 	.word	0xfffffffe
	.align		4
        /*0018*/ 	.word	0x00000000
	.align		4
        /*001c*/ 	.word	0xfffffffd
	.align		4
        /*0020*/ 	.word	0x00000000
	.align		4
        /*0024*/ 	.word	0xfffffffc


//--------------------- .nv.constant4             --------------------------
	.section	.nv.constant4,"a",@progbits
	.align	8
	.align		8
.nv.constant4:
        /*0000*/ 	.dword	vprintf
	.align		8
        /*0008*/ 	.dword	bitVector
	.align		8
        /*0010*/ 	.dword	file_content
	.align		8
        /*0018*/ 	.dword	fileCreatedTimeCount
	.align		8
        /*0020*/ 	.dword	fileModifiedTimeCount
	.align		8
        /*0028*/ 	.dword	fcbs
	.align		8
        /*0030*/ 	.dword	$str
	.align		8
        /*0038*/ 	.dword	$str$1
	.align		8
        /*0040*/ 	.dword	$str$2
	.align		8
        /*0048*/ 	.dword	$str$3


//--------------------- .text._Z8mykernelPhS_     --------------------------
	.section	.text._Z8mykernelPhS_,"ax",@progbits
	.align	128
        .global         _Z8mykernelPhS_
        .type           _Z8mykernelPhS_,@function
        .size           _Z8mykernelPhS_,(.L_x_618 - _Z8mykernelPhS_)
        .other          _Z8mykernelPhS_,@"STO_CUDA_ENTRY STV_DEFAULT"
_Z8mykernelPhS_:
.text._Z8mykernelPhS_:
[----:B------:R-:W0:Y:S01]  /*0000*/  LDC R1, c[0x0][0x37c] ;  /* 0x0000df00ff017b82 */ /* 0x000e220000000800 */
[----:B------:R-:W1:Y:S01]  /*0010*/  LDCU UR4, c[0x0][0x2f8] ;  /* 0x00005f00ff0477ac */ /* 0x000e620008000800 */
[----:B0-----:R-:W-:Y:S02]  /*0020*/  VIADD R1, R1, 0xffffffc0 ;  /* 0xffffffc001017836 */ /* 0x001fe40000000000 */
[----:B------:R-:W-:Y:S01]  /*0030*/  IMAD.MOV.U32 R0, RZ, RZ, RZ ;  /* 0x000000ffff007224 */ /* 0x000fe200078e00ff */
[----:B------:R-:W0:Y:S01]  /*0040*/  LDCU UR5, c[0x0][0x2fc] ;  /* 0x00005f80ff0577ac */ /* 0x000e220008000800 */
[----:B------:R-:W2:Y:S01]  /*0050*/  LDCU.64 UR36, c[0x0][0x358] ;  /* 0x00006b00ff2477ac */ /* 0x000ea20008000a00 */
[----:B------:R-:W3:Y:S01]  /*0060*/  LDCU.64 UR6, c[0x4][0x8] ;  /* 0x01000100ff0677ac */ /* 0x000ee20008000a00 */
[----:B-1----:R-:W-:-:S05]  /*0070*/  IADD3 R19, P0, PT, R1, UR4, RZ ;  /* 0x0000000401137c10 */ /* 0x002fca000ff1e0ff */
[----:B0-----:R-:W-:-:S08]  /*0080*/  IMAD.X R24, RZ, RZ, UR5, P0 ;  /* 0x00000005ff187e24 */ /* 0x001fd000080e06ff */
.L_x_0:
[----:B------:R-:W0:Y:S01]  /*0090*/  LDC.64 R2, c[0x4][0x28] ;  /* 0x01000a00ff027b82 */ /* 0x000e220000000a00 */
[----:B---3--:R-:W-:-:S05]  /*00a0*/  IADD3 R4, P0, PT, R0, UR6, RZ ;  /* 0x0000000600047c10 */ /* 0x008fca000ff1e0ff */
[----:B------:R-:W-:-:S05]  /*00b0*/  IMAD.X R5, RZ, RZ, UR7, P0 ;  /* 0x00000007ff057e24 */ /* 0x000fca00080e06ff */
[----:B--2---:R-:W-:Y:S04]  /*00c0*/  STG.E.U8 desc[UR36][R4.64], RZ ;  /* 0x000000ff04007986 */ /* 0x004fe8000c101124 */
[----:B0-----:R-:W2:Y:S02]  /*00d0*/  LDG.E.64 R6, desc[UR36][R2.64] ;  /* 0x0000002402067981 */ /* 0x001ea4000c1e1b00 */
[----:B--2---:R-:W-:-:S05]  /*00e0*/  IMAD.WIDE.U32 R8, R0, 0x1c, R6 ;  /* 0x0000001c00087825 */ /* 0x004fca00078e0006 */
[----:B------:R-:W-:Y:S04]  /*00f0*/  ST.E.U8 desc[UR36][R8.64], RZ ;  /* 0x000000ff08007985 */ /* 0x000fe8000c101124 */
        /* <DEDUP_REMOVED lines=19> */
[----:B------:R0:W-:Y:S04]  /*0230*/  ST.E.U8 desc[UR36][R8.64+0x14], RZ ;  /* 0x000014ff08007985 */ /* 0x0001e8000c101124 */
[----:B------:R-:W2:Y:S01]  /*0240*/  LDG.E.64 R10, desc[UR36][R2.64] ;  /* 0x00000024020a7981 */ /* 0x000ea2000c1e1b00 */
[----:B------:R-:W-:-:S02]  /*0250*/  HFMA2 R7, -RZ, RZ, 0, 1.3828277587890625e-05 ;  /* 0x000000e8ff077431 */ /* 0x000fc400000001ff */
[----:B------:R-:W-:Y:S02]  /*0260*/  IMAD.MOV.U32 R6, RZ, RZ, 0xfd ;  /* 0x000000fdff067424 */ /* 0x000fe400078e00ff */
[----:B--2---:R-:W-:-:S05]  /*0270*/  IMAD.WIDE.U32 R10, R0, 0x1c, R10 ;  /* 0x0000001c000a7825 */ /* 0x004fca00078e000a */
[----:B------:R-:W-:Y:S04]  /*0280*/  ST.E.U8 desc[UR36][R10.64+0x15], R6 ;  /* 0x000015060a007985 */ /* 0x000fe8000c101124 */
[----:B------:R1:W-:Y:S04]  /*0290*/  ST.E.U8 desc[UR36][R10.64+0x14], R7 ;  /* 0x000014070a007985 */ /* 0x0003e8000c101124 */
[----:B------:R-:W2:Y:S02]  /*02a0*/  LDG.E.64 R12, desc[UR36][R2.64] ;  /* 0x00000024020c7981 */ /* 0x000ea4000c1e1b00 */
[----:B--2---:R-:W-:-:S05]  /*02b0*/  IMAD.WIDE.U32 R12, R0, 0x1c, R12 ;  /* 0x0000001c000c7825 */ /* 0x004fca00078e000c */
[----:B------:R-:W-:Y:S04]  /*02c0*/  ST.E.U8 desc[UR36][R12.64+0x17], R6 ;  /* 0x000017060c007985 */ /* 0x000fe8000c101124 */
[----:B------:R-:W-:Y:S04]  /*02d0*/  ST.E.U8 desc[UR36][R12.64+0x16], R7 ;  /* 0x000016070c007985 */ /* 0x000fe8000c101124 */
[----:B0-----:R-:W2:Y:S02]  /*02e0*/  LDG.E.64 R8, desc[UR36][R2.64] ;  /* 0x0000002402087981 */ /* 0x001ea4000c1e1b00 */
[----:B--2---:R-:W-:-:S05]  /*02f0*/  IMAD.WIDE.U32 R8, R0, 0x1c, R8 ;  /* 0x0000001c00087825 */ /* 0x004fca00078e0008 */
[----:B------:R-:W-:Y:S04]  /*0300*/  ST.E.U8 desc[UR36][R8.64+0x19], R6 ;  /* 0x0000190608007985 */ /* 0x000fe8000c101124 */
[----:B------:R0:W-:Y:S04]  /*0310*/  ST.E.U8 desc[UR36][R8.64+0x18], R7 ;  /* 0x0000180708007985 */ /* 0x0001e8000c101124 */
[----:B------:R-:W2:Y:S02]  /*0320*/  LDG.E.64 R14, desc[UR36][R2.64] ;  /* 0x00000024020e7981 */ /* 0x000ea4000c1e1b00 */
[----:B--2---:R-:W-:-:S05]  /*0330*/  IMAD.WIDE.U32 R14, R0, 0x1c, R14 ;  /* 0x0000001c000e7825 */ /* 0x004fca00078e000e */
[----:B------:R-:W-:Y:S04]  /*0340*/  ST.E.U8 desc[UR36][R14.64+0x1b], R6 ;  /* 0x00001b060e007985 */ /* 0x000fe8000c101124 */
[----:B------:R2:W-:Y:S04]  /*0350*/  ST.E.U8 desc[UR36][R14.64+0x1a], R7 ;  /* 0x00001a070e007985 */ /* 0x0005e8000c101124 */
[----:B------:R-:W-:Y:S04]  /*0360*/  STG.E.U8 desc[UR36][R4.64+0x1], RZ ;  /* 0x000001ff04007986 */ /* 0x000fe8000c101124 */
[----:B-1----:R-:W3:Y:S02]  /*0370*/  LDG.E.64 R10, desc[UR36][R2.64] ;  /* 0x00000024020a7981 */ /* 0x002ee4000c1e1b00 */
[----:B---3--:R-:W-:-:S05]  /*0380*/  IMAD.WIDE.U32 R10, R0, 0x1c, R10 ;  /* 0x0000001c000a7825 */ /* 0x008fca00078e000a */
        /* <DEDUP_REMOVED lines=21> */
[----:B0-----:R-:W3:Y:S02]  /*04e0*/  LDG.E.64 R8, desc[UR36][R2.64] ;  /* 0x0000002402087981 */ /* 0x001ee4000c1e1b00 */
[----:B---3--:R-:W-:-:S05]  /*04f0*/  IMAD.WIDE.U32 R8, R0, 0x1c, R8 ;  /* 0x0000001c00087825 */ /* 0x008fca00078e0008 */
[----:B------:R-:W-:Y:S04]  /*0500*/  ST.E.U8 desc[UR36][R8.64+0x31], R6 ;  /* 0x0000310608007985 */ /* 0x000fe8000c101124 */
[----:B------:R0:W-:Y:S04]  /*0510*/  ST.E.U8 desc[UR36][R8.64+0x30], R7 ;  /* 0x0000300708007985 */ /* 0x0001e8000c101124 */
[----:B------:R-:W3:Y:S02]  /*0520*/  LDG.E.64 R12, desc[UR36][R2.64] ;  /* 0x00000024020c7981 */ /* 0x000ee4000c1e1b00 */
[----:B---3--:R-:W-:-:S05]  /*0530*/  IMAD.WIDE.U32 R12, R0, 0x1c, R12 ;  /* 0x0000001c000c7825 */ /* 0x008fca00078e000c */
[----:B------:R-:W-:Y:S04]  /*0540*/  ST.E.U8 desc[UR36][R12.64+0x33], R6 ;  /* 0x000033060c007985 */ /* 0x000fe8000c101124 */
[----:B------:R-:W-:Y:S04]  /*0550*/  ST.E.U8 desc[UR36][R12.64+0x32], R7 ;  /* 0x000032070c007985 */ /* 0x000fe8000c101124 */
[----:B--2---:R-:W2:Y:S02]  /*0560*/  LDG.E.64 R14, desc[UR36][R2.64] ;  /* 0x00000024020e7981 */ /* 0x004ea4000c1e1b00 */
[----:B--2---:R-:W-:-:S05]  /*0570*/  IMAD.WIDE.U32 R14, R0, 0x1c, R14 ;  /* 0x0000001c000e7825 */ /* 0x004fca00078e000e */
[----:B------:R-:W-:Y:S04]  /*0580*/  ST.E.U8 desc[UR36][R14.64+0x35], R6 ;  /* 0x000035060e007985 */ /* 0x000fe8000c101124 */
[----:B------:R-:W-:Y:S04]  /*0590*/  ST.E.U8 desc[UR36][R14.64+0x34], R7 ;  /* 0x000034070e007985 */ /* 0x000fe8000c101124 */
[----:B-1----:R-:W2:Y:S02]  /*05a0*/  LDG.E.64 R10, desc[UR36][R2.64] ;  /* 0x00000024020a7981 */ /* 0x002ea4000c1e1b00 */
[----:B--2---:R-:W-:-:S05]  /*05b0*/  IMAD.WIDE.U32 R10, R0, 0x1c, R10 ;  /* 0x0000001c000a7825 */ /* 0x004fca00078e000a */
[----:B------:R-:W-:Y:S04]  /*05c0*/  ST.E.U8 desc[UR36][R10.64+0x37], R6 ;  /* 0x000037060a007985 */ /* 0x000fe8000c101124 */
[----:B------:R1:W-:Y:S04]  /*05d0*/  ST.E.U8 desc[UR36][R10.64+0x36], R7 ;  /* 0x000036070a007985 */ /* 0x0003e8000c101124 */
[----:B------:R-:W-:Y:S04]  /*05e0*/  STG.E.U8 desc[UR36][R4.64+0x2], RZ ;  /* 0x000002ff04007986 */ /* 0x000fe8000c101124 */
        /* <DEDUP_REMOVED lines=23> */
[----:B-1----:R-:W2:Y:S02]  /*0760*/  LDG.E.64 R10, desc[UR36][R2.64] ;  /* 0x00000024020a7981 */ /* 0x002ea4000c1e1b00 */
[----:B--2---:R-:W-:-:S05]  /*0770*/  IMAD.WIDE.U32 R10, R0, 0x1c, R10 ;  /* 0x0000001c000a7825 */ /* 0x004fca00078e000a */
[----:B------:R-:W-:Y:S04]  /*0780*/  ST.E.U8 desc[UR36][R10.64+0x4d], R6 ;  /* 0x00004d060a007985 */ /* 0x000fe8000c101124 */
[----:B------:R1:W-:Y:S04]  /*0790*/  ST.E.U8 desc[UR36][R10.64+0x4c], R7 ;  /* 0x00004c070a007985 */ /* 0x0003e8000c101124 */
[----:B------:R-:W2:Y:S02]  /*07a0*/  LDG.E.64 R12, desc[UR36][R2.64] ;  /* 0x00000024020c7981 */ /* 0x000ea4000c1e1b00 */
[----:B--2---:R-:W-:-:S05]  /*07b0*/  IMAD.WIDE.U32 R12, R0, 0x1c, R12 ;  /* 0x0000001c000c7825 */ /* 0x004fca00078e000c */
[----:B------:R-:W-:Y:S04]  /*07c0*/  ST.E.U8 desc[UR36][R12.64+0x4f], R6 ;  /* 0x00004f060c007985 */ /* 0x000fe8000c101124 */
[----:B------:R-:W-:Y:S04]  /*07d0*/  ST.E.U8 desc[UR36][R12.64+0x4e], R7 ;  /* 0x00004e070c007985 */ /* 0x000fe8000c101124 */
[----:B------:R-:W2:Y:S02]  /*07e0*/  LDG.E.64 R14, desc[UR36][R2.64] ;  /* 0x00000024020e7981 */ /* 0x000ea4000c1e1b00 */
[----:B--2---:R-:W-:-:S05]  /*07f0*/  IMAD.WIDE.U32 R14, R0, 0x1c, R14 ;  /* 0x0000001c000e7825 */ /* 0x004fca00078e000e */
[----:B------:R-:W-:Y:S04]  /*0800*/  ST.E.U8 desc[UR36][R14.64+0x51], R6 ;  /* 0x000051060e007985 */ /* 0x000fe8000c101124 */
[----:B------:R-:W-:Y:S04]  /*0810*/  ST.E.U8 desc[UR36][R14.64+0x50], R7 ;  /* 0x000050070e007985 */ /* 0x000fe8000c101124 */
[----:B0-----:R-:W2:Y:S02]  /*0820*/  LDG.E.64 R8, desc[UR36][R2.64] ;  /* 0x0000002402087981 */ /* 0x001ea4000c1e1b00 */
[----:B--2---:R-:W-:-:S05]  /*0830*/  IMAD.WIDE.U32 R8, R0, 0x1c, R8 ;  /* 0x0000001c00087825 */ /* 0x004fca00078e0008 */
[----:B------:R-:W-:Y:S04]  /*0840*/  ST.E.U8 desc[UR36][R8.64+0x53], R6 ;  /* 0x0000530608007985 */ /* 0x000fe8000c101124 */
[----:B------:R-:W-:Y:S04]  /*0850*/  ST.E.U8 desc[UR36][R8.64+0x52], R7 ;  /* 0x0000520708007985 */ /* 0x000fe8000c101124 */
[----:B------:R0:W-:Y:S04]  /*0860*/  STG.E.U8 desc[UR36][R4.64+0x3], RZ ;  /* 0x000003ff04007986 */ /* 0x0001e8000c101124 */
[----:B-1----:R-:W2:Y:S02]  /*0870*/  LDG.E.64 R10, desc[UR36][R2.64] ;  /* 0x00000024020a7981 */ /* 0x002ea4000c1e1b00 */
        /* <DEDUP_REMOVED lines=22> */
[----:B0-----:R-:W2:Y:S02]  /*09e0*/  LDG.E.64 R4, desc[UR36][R2.64] ;  /* 0x0000002402047981 */ /* 0x001ea4000c1e1b00 */
[----:B--2---:R-:W-:-:S05]  /*09f0*/  IMAD.WIDE.U32 R4, R0, 0x1c, R4 ;  /* 0x0000001c00047825 */ /* 0x004fca00078e0004 */
[----:B------:R0:W-:Y:S04]  /*0a00*/  ST.E.U8 desc[UR36][R4.64+0x69], R6 ;  /* 0x0000690604007985 */ /* 0x0001e8000c101124 */
[----:B------:R0:W-:Y:S04]  /*0a10*/  ST.E.U8 desc[UR36][R4.64+0x68], R7 ;  /* 0x0000680704007985 */ /* 0x0001e8000c101124 */
[----:B------:R-:W2:Y:S02]  /*0a20*/  LDG.E.64 R8, desc[UR36][R2.64] ;  /* 0x0000002402087981 */ /* 0x000ea4000c1e1b00 */
[----:B--2---:R-:W-:-:S05]  /*0a30*/  IMAD.WIDE.U32 R8, R0, 0x1c, R8 ;  /* 0x0000001c00087825 */ /* 0x004fca00078e0008 */
[----:B------:R0:W-:Y:S04]  /*0a40*/  ST.E.U8 desc[UR36][R8.64+0x6b], R6 ;  /* 0x00006b0608007985 */ /* 0x0001e8000c101124 */
[----:B------:R0:W-:Y:S04]  /*0a50*/  ST.E.U8 desc[UR36][R8.64+0x6a], R7 ;  /* 0x00006a0708007985 */ /* 0x0001e8000c101124 */
[----:B------:R-:W2:Y:S02]  /*0a60*/  LDG.E.64 R12, desc[UR36][R2.64] ;  /* 0x00000024020c7981 */ /* 0x000ea4000c1e1b00 */
[----:B--2---:R-:W-:-:S05]  /*0a70*/  IMAD.WIDE.U32 R12, R0, 0x1c, R12 ;  /* 0x0000001c000c7825 */ /* 0x004fca00078e000c */
[----:B------:R0:W-:Y:S04]  /*0a80*/  ST.E.U8 desc[UR36][R12.64+0x6d], R6 ;  /* 0x00006d060c007985 */ /* 0x0001e8000c101124 */
[----:B------:R0:W-:Y:S04]  /*0a90*/  ST.E.U8 desc[UR36][R12.64+0x6c], R7 ;  /* 0x00006c070c007985 */ /* 0x0001e8000c101124 */
[----:B-1----:R-:W2:Y:S02]  /*0aa0*/  LDG.E.64 R10, desc[UR36][R2.64] ;  /* 0x00000024020a7981 */ /* 0x002ea4000c1e1b00 */
[----:B--2---:R-:W-:-:S04]  /*0ab0*/  IMAD.WIDE.U32 R10, R0, 0x1c, R10 ;  /* 0x0000001c000a7825 */ /* 0x004fc800078e000a */
[----:B------:R-:W-:Y:S01]  /*0ac0*/  VIADD R0, R0, 0x4 ;  /* 0x0000000400007836 */ /* 0x000fe20000000000 */
[----:B------:R0:W-:Y:S04]  /*0ad0*/  ST.E.U8 desc[UR36][R10.64+0x6f], R6 ;  /* 0x00006f060a007985 */ /* 0x0001e8000c101124 */
[----:B------:R0:W-:Y:S01]  /*0ae0*/  ST.E.U8 desc[UR36][R10.64+0x6e], R7 ;  /* 0x00006e070a007985 */ /* 0x0001e2000c101124 */
[----:B------:R-:W-:-:S13]  /*0af0*/  ISETP.NE.AND P0, PT, R0, 0x400, PT ;  /* 0x000004000000780c */ /* 0x000fda0003f05270 */
[----:B0-----:R-:W-:Y:S05]  /*0b00*/  @P0 BRA `(.L_x_0) ;  /* 0xfffffff400600947 */ /* 0x001fea000383ffff */
[----:B------:R-:W-:-:S05]  /*0b10*/  UMOV UR4, URZ ;  /* 0x000000ff00047c82 */ /* 0x000fca0008000000 */
.L_x_1:
[----:B------:R-:W0:Y:S02]  /*0b20*/  LDC.64 R4, c[0x4][0x10] ;  /* 0x01000400ff047b82 */ /* 0x000e240000000a00 */
[----:B0--3--:R-:W2:Y:S02]  /*0b30*/  LDG.E.64 R6, desc[UR36][R4.64] ;  /* 0x0000002404067981 */ /* 0x009ea4000c1e1b00 */
[----:B--2---:R-:W-:-:S05]  /*0b40*/  IADD3 R8, P0, PT, R6, UR4, RZ ;  /* 0x0000000406087c10 */ /* 0x004fca000ff1e0ff */
[----:B------:R-:W-:-:S05]  /*0b50*/  IMAD.X R9, RZ, RZ, R7, P0 ;  /* 0x000000ffff097224 */ /* 0x000fca00000e0607 */
[----:B------:R0:W-:Y:S04]  /*0b60*/  ST.E.U8 desc[UR36][R8.64], RZ ;  /* 0x000000ff08007985 */ /* 0x0001e8000c101124 */
[----:B------:R-:W2:Y:S02]  /*0b70*/  LDG.E.64 R6, desc[UR36][R4.64] ;  /* 0x0000002404067981 */ /* 0x000ea4000c1e1b00 */
[----:B--2---:R-:W-:-:S05]  /*0b80*/  IADD3 R10, P0, PT, R6, UR4, RZ ;  /* 0x00000004060a7c10 */ /* 0x004fca000ff1e0ff */
[----:B------:R-:W-:-:S05]  /*0b90*/  IMAD.X R11, RZ, RZ, R7, P0 ;  /* 0x000000ffff0b7224 */ /* 0x000fca00000e0607 */
[----:B------:R1:W-:Y:S04]  /*0ba0*/  ST.E.U8 desc[UR36][R10.64+0x1], RZ ;  /* 0x000001ff0a007985 */ /* 0x0003e8000c101124 */
[----:B------:R-:W2:Y:S02]  /*0bb0*/  LDG.E.64 R6, desc[UR36][R4.64] ;  /* 0x0000002404067981 */ /* 0x000ea4000c1e1b00 */
[----:B--2---:R-:W-:-:S05]  /*0bc0*/  IADD3 R12, P0, PT, R6, UR4, RZ ;  /* 0x00000004060c7c10 */ /* 0x004fca000ff1e0ff */
[----:B------:R-:W-:-:S05]  /*0bd0*/  IMAD.X R13, RZ, RZ, R7, P0 ;  /* 0x000000ffff0d7224 */ /* 0x000fca00000e0607 */
[----:B------:R2:W-:Y:S04]  /*0be0*/  ST.E.U8 desc[UR36][R12.64+0x2], RZ ;  /* 0x000002ff0c007985 */ /* 0x0005e8000c101124 */
[----:B------:R-:W3:Y:S02]  /*0bf0*/  LDG.E.64 R6, desc[UR36][R4.64] ;  /* 0x0000002404067981 */ /* 0x000ee4000c1e1b00 */
[----:B---3--:R-:W-:-:S05]  /*0c00*/  IADD3 R14, P0, PT, R6, UR4, RZ ;  /* 0x00000004060e7c10 */ /* 0x008fca000ff1e0ff */
[----:B------:R-:W-:-:S05]  /*0c10*/  IMAD.X R15, RZ, RZ, R7, P0 ;  /* 0x000000ffff0f7224 */ /* 0x000fca00000e0607 */
[----:B------:R3:W-:Y:S04]  /*0c20*/  ST.E.U8 desc[UR36][R14.64+0x3], RZ ;  /* 0x000003ff0e007985 */ /* 0x0007e8000c101124 */
[----:B------:R-:W0:Y:S02]  /*0c30*/  LDG.E.64 R6, desc[UR36][R4.64] ;  /* 0x0000002404067981 */ /* 0x000e24000c1e1b00 */
[----:B0-----:R-:W-:-:S04]  /*0c40*/  IADD3 R8, P0, PT, R6, UR4, RZ ;  /* 0x0000000406087c10 */ /* 0x001fc8000ff1e0ff */
[----:B------:R-:W-:-:S05]  /*0c50*/  IADD3.X R9, PT, PT, RZ, R7, RZ, P0, !PT ;  /* 0x00000007ff097210 */ /* 0x000fca00007fe4ff */
[----:B------:R0:W-:Y:S04]  /*0c60*/  ST.E.U8 desc[UR36][R8.64+0x4], RZ ;  /* 0x000004ff08007985 */ /* 0x0001e8000c101124 */
[----:B------:R-:W1:Y:S02]  /*0c70*/  LDG.E.64 R6, desc[UR36][R4.64] ;  /* 0x0000002404067981 */ /* 0x000e64000c1e1b00 */
[----:B-1----:R-:W-:-:S05]  /*0c80*/  IADD3 R10, P0, PT, R6, UR4, RZ ;  /* 0x00000004060a7c10 */ /* 0x002fca000ff1e0ff */
        /* <DEDUP_REMOVED lines=11> */
[----:B0-----:R-:W-:-:S05]  /*0d40*/  IADD3 R8, P0, PT, R6, UR4, RZ ;  /* 0x0000000406087c10 */ /* 0x001fca000ff1e0ff */
[----:B------:R-:W-:-:S05]  /*0d50*/  IMAD.X R9, RZ, RZ, R7, P0 ;  /* 0x000000ffff097224 */ /* 0x000fca00000e0607 */
[----:B------:R0:W-:Y:S04]  /*0d60*/  ST.E.U8 desc[UR36][R8.64+0x8], RZ ;  /* 0x000008ff08007985 */ /* 0x0001e8000c101124 */
[----:B------:R-:W1:Y:S02]  /*0d70*/  LDG.E.64 R6, desc[UR36][R4.64] ;  /* 0x0000002404067981 */ /* 0x000e64000c1e1b00 */
[----:B-1----:R-:W-:-:S05]  /*0d80*/  IADD3 R10, P0, PT, R6, UR4, RZ ;  /* 0x00000004060a7c10 */ /* 0x002fca000ff1e0ff */
[----:B------:R-:W-:-:S05]  /*0d90*/  IMAD.X R11, RZ, RZ, R7, P0 ;  /* 0x000000ffff0b7224 */ /* 0x000fca00000e0607 */
[----:B------:R1:W-:Y:S04]  /*0da0*/  ST.E.U8 desc[UR36][R10.64+0x9], RZ ;  /* 0x000009ff0a007985 */ /* 0x0003e8000c101124 */
[----:B------:R-:W2:Y:S02]  /*0db0*/  LDG.E.64 R6, desc[UR36][R4.64] ;  /* 0x0000002404067981 */ /* 0x000ea4000c1e1b00 */
[----:B--2---:R-:W-:-:S04]  /*0dc0*/  IADD3 R12, P0, PT, R6, UR4, RZ ;  /* 0x00000004060c7c10 */ /* 0x004fc8000ff1e0ff */
[----:B------:R-:W-:-:S05]  /*0dd0*/  IADD3.X R13, PT, PT, RZ, R7, RZ, P0, !PT ;  /* 0x00000007ff0d7210 */ /* 0x000fca00007fe4ff */
        /* <DEDUP_REMOVED lines=81> */
[----:B------:R-:W2:Y:S02]  /*12f0*/  LDG.E.64 R6, desc[UR36][R4.64] ;  /* 0x0000002404067981 */ /* 0x000ea4000c1e1b00 */
[----:B--2---:R-:W-:Y:S01]  /*1300*/  IADD3 R6, P0, PT, R6, UR4, RZ ;  /* 0x0000000406067c10 */ /* 0x004fe2000ff1e0ff */
[----:B------:R-:W-:-:S04]  /*1310*/  UIADD3 UR4, UPT, UPT, UR4, 0x20, URZ ;  /* 0x0000002004047890 */ /* 0x000fc8000fffe0ff */
[----:B------:R-:W-:Y:S01]  /*1320*/  IMAD.X R7, RZ, RZ, R7, P0 ;  /* 0x000000ffff077224 */ /* 0x000fe200000e0607 */
[----:B------:R-:W-:-:S04]  /*1330*/  UISETP.NE.AND UP0, UPT, UR4, 0x100000, UPT ;  /* 0x001000000400788c */ /* 0x000fc8000bf05270 */
[----:B------:R3:W-:Y:S05]  /*1340*/  ST.E.U8 desc[UR36][R6.64+0x1f], RZ ;  /* 0x00001fff06007985 */ /* 0x0007ea000c101124 */
[----:B------:R-:W-:Y:S05]  /*1350*/  BRA.U UP0, `(.L_x_1) ;  /* 0xfffffff500f07547 */ /* 0x000fea000b83ffff */
[----:B------:R-:W5:Y:S01]  /*1360*/  LDG.E.64 R2, desc[UR36][R2.64] ;  /* 0x0000002402027981 */ /* 0x000f62000c1e1b00 */
[----:B------:R-:W-:Y:S01]  /*1370*/  BSSY.RECONVERGENT B1, `(.L_x_2) ;  /* 0x000005f000017945 */ /* 0x000fe20003800200 */
[----:B---3--:R-:W-:-:S07]  /*1380*/  IMAD.MOV.U32 R7, RZ, RZ, RZ ;  /* 0x000000ffff077224 */ /* 0x008fce00078e00ff */
.L_x_12:
[----:B-----5:R-:W-:-:S05]  /*1390*/  IMAD.WIDE.U32 R4, R7, 0x1c, R2 ;  /* 0x0000001c07047825 */ /* 0x020fca00078e0002 */
[----:B------:R-:W2:Y:S01]  /*13a0*/  LD.E.U8 R0, desc[UR36][R4.64] ;  /* 0x0000002404007980 */ /* 0x000ea2000c101100 */
[----:B------:R-:W-:Y:S01]  /*13b0*/  BSSY.RELIABLE B11, `(.L_x_3) ;  /* 0x00000140000b7945 */ /* 0x000fe20003800100 */
[----:B--2---:R-:W-:-:S13]  /*13c0*/  ISETP.NE.AND P0, PT, R0, 0x74, PT ;  /* 0x000000740000780c */ /* 0x004fda0003f05270 */
[----:B------:R-:W-:Y:S05]  /*13d0*/  @P0 BRA `(.L_x_4) ;  /* 0x0000000000440947 */ /* 0x000fea0003800000 */
[----:B------:R-:W2:Y:S02]  /*13e0*/  LD.E.U8 R0, desc[UR36][R4.64+0x1] ;  /* 0x0000012404007980 */ /* 0x000ea4000c101100 */
        /* <DEDUP_REMOVED lines=11> */
[----:B------:R-:W2:Y:S01]  /*14a0*/  LD.E.U8 R0, desc[UR36][R4.64+0x5] ;  /* 0x0000052404007980 */ /* 0x000ea2000c101100 */
[----:B------:R-:W-:Y:S01]  /*14b0*/  IMAD.MOV.U32 R14, RZ, RZ, R7 ;  /* 0x000000ffff0e7224 */ /* 0x000fe200078e0007 */
[----:B--2---:R-:W-:-:S13]  /*14c0*/  ISETP.NE.AND P0, PT, R0, RZ, PT ;  /* 0x000000ff0000720c */ /* 0x004fda0003f05270 */
[----:B------:R-:W-:Y:S05]  /*14d0*/  @!P0 BREAK.RELIABLE B11 ;  /* 0x00000000000b8942 */ /* 0x000fea0003800100 */
[----:B------:R-:W-:Y:S05]  /*14e0*/  @!P0 BRA `(.L_x_5) ;  /* 0x00000004001c8947 */ /* 0x000fea0003800000 */
.L_x_4:
[----:B------:R-:W-:Y:S05]  /*14f0*/  BSYNC.RELIABLE B11 ;  /* 0x00000000000b7941 */ /* 0x000fea0003800100 */
.L_x_3:
        /* <DEDUP_REMOVED lines=17> */
[----:B------:R-:W-:Y:S02]  /*1610*/  IADD3 R14, PT, PT, R7, 0x1, RZ ;  /* 0x00000001070e7810 */ /* 0x000fe40007ffe0ff */
[----:B--2---:R-:W-:-:S13]  /*1620*/  ISETP.NE.AND P0, PT, R0, RZ, PT ;  /* 0x000000ff0000720c */ /* 0x004fda0003f05270 */
[----:B------:R-:W-:Y:S05]  /*1630*/  @!P0 BREAK.RELIABLE B0 ;  /* 0x0000000000008942 */ /* 0x000fea0003800100 */
[----:B------:R-:W-:Y:S05]  /*1640*/  @!P0 BRA `(.L_x_5) ;  /* 0x0000000000c48947 */ /* 0x000fea0003800000 */
.L_x_7:
[----:B------:R-:W-:Y:S05]  /*1650*/  BSYNC.RELIABLE B0 ;  /* 0x0000000000007941 */ /* 0x000fea0003800100 */
.L_x_6:
        /* <DEDUP_REMOVED lines=17> */
[----:B------:R-:W-:Y:S01]  /*1770*/  VIADD R14, R7, 0x2 ;  /* 0x00000002070e7836 */ /* 0x000fe20000000000 */
[----:B--2---:R-:W-:-:S13]  /*1780*/  ISETP.NE.AND P0, PT, R0, RZ, PT ;  /* 0x000000ff0000720c */ /* 0x004fda0003f05270 */
[----:B------:R-:W-:Y:S05]  /*1790*/  @!P0 BREAK.RELIABLE B0 ;  /* 0x0000000000008942 */ /* 0x000fea0003800100 */
[----:B------:R-:W-:Y:S05]  /*17a0*/  @!P0 BRA `(.L_x_5) ;  /* 0x00000000006c8947 */ /* 0x000fea0003800000 */
.L_x_9:
[----:B------:R-:W-:Y:S05]  /*17b0*/  BSYNC.RELIABLE B0 ;  /* 0x0000000000007941 */ /* 0x000fea0003800100 */
.L_x_8:
        /* <DEDUP_REMOVED lines=21> */
.L_x_11:
[----:B------:R-:W-:Y:S05]  /*1910*/  BSYNC.RELIABLE B0 ;  /* 0x0000000000007941 */ /* 0x000fea0003800100 */
.L_x_10:
[----:B------:R-:W-:-:S05]  /*1920*/  VIADD R7, R7, 0x4 ;  /* 0x0000000407077836 */ /* 0x000fca0000000000 */
[----:B------:R-:W-:-:S13]  /*1930*/  ISETP.NE.AND P0, PT, R7, 0x400, PT ;  /* 0x000004000700780c */ /* 0x000fda0003f05270 */
[----:B------:R-:W-:Y:S05]  /*1940*/  @P0 BRA `(.L_x_12) ;  /* 0xfffffff800900947 */ /* 0x000fea000383ffff */
[----:B------:R-:W-:-:S07]  /*1950*/  IMAD.MOV.U32 R14, RZ, RZ, 0xfde8 ;  /* 0x0000fde8ff0e7424 */ /* 0x000fce00078e00ff */
.L_x_5:
[----:B------:R-:W-:Y:S05]  /*1960*/  BSYNC.RECONVERGENT B1 ;  /* 0x0000000000017941 */ /* 0x000fea0003800200 */
.L_x_2:
[----:B------:R-:W-:Y:S05]  /*1970*/  WARPSYNC.ALL ;  /* 0x0000000000007948 */ /* 0x000fea0003800000 */
[----:B------:R-:W-:Y:S01]  /*1980*/  PRMT R0, R14, 0x9910, RZ ;  /* 0x000099100e007816 */ /* 0x000fe200000000ff */
[----:B------:R-:W-:Y:S03]  /*1990*/  BSSY.RECONVERGENT B5, `(.L_x_13) ;  /* 0x0000578000057945 */ /* 0x000fe60003800200 */
[----:B------:R-:W-:-:S13]  /*19a0*/  ISETP.NE.AND P0, PT, R0, -0x218, PT ;  /* 0xfffffde80000780c */ /* 0x000fda0003f05270 */
[----:B------:R-:W-:Y:S05]  /*19b0*/  @P0 BRA `(.L_x_14) ;  /* 0x0000002c00800947 */ /* 0x000fea0003800000 */
[----:B------:R-:W0:Y:S02]  /*19c0*/  LDC.64 R4, c[0x4][0x8] ;  /* 0x01000200ff047b82 */ /* 0x000e240000000a00 */
[----:B0-----:R-:W2:Y:S01]  /*19d0*/  LDG.E.U8 R4, desc[UR36][R4.64] ;  /* 0x0000002404047981 */ /* 0x001ea2000c1e1100 */
[----:B------:R-:W-:Y:S01]  /*19e0*/  IMAD.MOV.U32 R0, RZ, RZ, RZ ;  /* 0x000000ffff007224 */ /* 0x000fe200078e00ff */
[----:B--2---:R-:W-:-:S13]  /*19f0*/  ISETP.NE.AND P0, PT, R4, RZ, PT ;  /* 0x000000ff0400720c */ /* 0x004fda0003f05270 */
[----:B------:R-:W-:Y:S05]  /*1a00*/  @!P0 BRA `(.L_x_15) ;  /* 0x0000000800ac8947 */ /* 0x000fea0003800000 */
[----:B------:R-:W0:Y:S01]  /*1a10*/  LDCU.64 UR6, c[0x4][0x8] ;  /* 0x01000100ff0677ac */ /* 0x000e220008000a00 */
[----:B------:R-:W1:Y:S01]  /*1a20*/  LDCU.64 UR8, c[0x4][0x8] ;  /* 0x01000100ff0877ac */ /* 0x000e620008000a00 */
[----:B------:R-:W-:-:S05]  /*1a30*/  UMOV UR4, URZ ;  /* 0x000000ff00047c82 */ /* 0x000fca0008000000 */
.L_x_17:
[----:B0-----:R-:W-:Y:S01]  /*1a40*/  MOV R4, UR6 ;  /* 0x0000000600047c02 */ /* 0x001fe20008000f00 */
[----:B------:R-:W-:-:S05]  /*1a50*/  IMAD.U32 R5, RZ, RZ, UR7 ;  /* 0x00000007ff057e24 */ /* 0x000fca000f8e00ff */
[----:B------:R-:W2:Y:S01]  /*1a60*/  LDG.E.U8 R0, desc[UR36][R4.64+0x1] ;  /* 0x0000012404007981 */ /* 0x000ea2000c1e1100 */
[----:B------:R-:W-:Y:S01]  /*1a70*/  UIADD3 UR5, UPT, UPT, UR4, 0x1, URZ ;  /* 0x0000000104057890 */ /* 0x000fe2000fffe0ff */
[----:B--2---:R-:W-:-:S05]  /*1a80*/  ISETP.NE.AND P0, PT, R0, RZ, PT ;  /* 0x000000ff0000720c */ /* 0x004fca0003f05270 */
[----:B------:R-:W-:-:S08]  /*1a90*/  IMAD.U32 R0, RZ, RZ, UR5 ;  /* 0x00000005ff007e24 */ /* 0x000fd0000f8e00ff */
[----:B------:R-:W-:Y:S05]  /*1aa0*/  @!P0 BRA `(.L_x_15) ;  /* 0x0000000800848947 */ /* 0x000fea0003800000 */
        /* <DEDUP_REMOVED lines=18> */
[----:B------:R-:W-:-:S08]  /*1bd0*/  MOV R0, UR5 ;  /* 0x0000000500007c02 */ /* 0x000fd00008000f00 */
        /* <DEDUP_REMOVED lines=127> */
[----:B------:R-:W-:-:S06]  /*23d0*/  UIADD3 UR5, UPT, UPT, UR4, 0x1f, URZ ;  /* 0x0000001f04057890 */ /* 0x000fcc000fffe0ff */
[----:B------:R-:W-:Y:S01]  /*23e0*/  IMAD.U32 R0, RZ, RZ, UR5 ;  /* 0x00000005ff007e24 */ /* 0x000fe2000f8e00ff */
[----:B--2---:R-:W-:-:S13]  /*23f0*/  ISETP.NE.AND P0, PT, R4, RZ, PT ;  /* 0x000000ff0400720c */ /* 0x004fda0003f05270 */
[----:B------:R-:W-:Y:S05]  /*2400*/  @!P0 BRA `(.L_x_15) ;  /* 0x00000000002c8947 */ /* 0x000fea0003800000 */
[----:B------:R-:W-:-:S04]  /*2410*/  UIADD3 UR4, UPT, UPT, UR4, 0x20, URZ ;  /* 0x0000002004047890 */ /* 0x000fc8000fffe0ff */
[----:B------:R-:W-:-:S09]  /*2420*/  UISETP.NE.AND UP0, UPT, UR4, 0x400, UPT ;  /* 0x000004000400788c */ /* 0x000fd2000bf05270 */
[----:B------:R-:W-:Y:S05]  /*2430*/  BRA.U !UP0, `(.L_x_16) ;  /* 0x0000004d08347547 */ /* 0x000fea000b800000 */
[----:B-1----:R-:W-:-:S04]  /*2440*/  UIADD3 UR6, UP0, UPT, UR4, UR8, URZ ;  /* 0x0000000804067290 */ /* 0x002fc8000ff1e0ff */
[----:B------:R-:W-:Y:S02]  /*2450*/  UIADD3.X UR7, UPT, UPT, URZ, UR9, URZ, UP0, !UPT ;  /* 0x00000009ff077290 */ /* 0x000fe400087fe4ff */
[----:B------:R-:W-:-:S04]  /*2460*/  IMAD.U32 R4, RZ, RZ, UR6 ;  /* 0x00000006ff047e24 */ /* 0x000fc8000f8e00ff */
[----:B------:R-:W-:-:S05]  /*2470*/  IMAD.U32 R5, RZ, RZ, UR7 ;  /* 0x00000007ff057e24 */ /* 0x000fca000f8e00ff */
[----:B------:R-:W2:Y:S02]  /*2480*/  LDG.E.U8 R4, desc[UR36][R4.64] ;  /* 0x0000002404047981 */ /* 0x000ea4000c1e1100 */
[----:B--2---:R-:W-:-:S13]  /*2490*/  ISETP.NE.AND P0, PT, R4, RZ, PT ;  /* 0x000000ff0400720c */ /* 0x004fda0003f05270 */
[----:B------:R-:W-:Y:S05]  /*24a0*/  @P0 BRA `(.L_x_17) ;  /* 0xfffffff400640947 */ /* 0x000fea000383ffff */
[----:B------:R-:W-:-:S07]  /*24b0*/  IMAD.U32 R0, RZ, RZ, UR4 ;  /* 0x00000004ff007e24 */ /* 0x000fce000f8e00ff */
.L_x_15:
[----:B------:R-:W2:Y:S01]  /*24c0*/  LD.E.U8 R4, desc[UR36][R2.64] ;  /* 0x0000002402047980 */ /* 0x000ea2000c101100 */
[----:B------:R-:W-:Y:S01]  /*24d0*/  HFMA2 R9, -RZ, RZ, 0, 0 ;  /* 0x00000000ff097431 */ /* 0x000fe200000001ff */
[----:B--2---:R-:W-:-:S13]  /*24e0*/  ISETP.NE.AND P0, PT, R4, RZ, PT ;  /* 0x000000ff0400720c */ /* 0x004fda0003f05270 */
[----:B------:R-:W-:Y:S05]  /*24f0*/  @!P0 BRA `(.L_x_18) ;  /* 0x0000000800a48947 */ /* 0x000fea0003800000 */
[----:B------:R-:W-:Y:S01]  /*2500*/  BSSY.RELIABLE B0, `(.L_x_19) ;  /* 0x00000a7000007945 */ /* 0x000fe20003800100 */
[----:B------:R-:W-:Y:S02]  /*2510*/  IMAD.MOV.U32 R7, RZ, RZ, RZ ;  /* 0x000000ffff077224 */ /* 0x000fe400078e00ff */
[----:B------:R-:W-:Y:S02]  /*2520*/  IMAD.MOV.U32 R4, RZ, RZ, R2 ;  /* 0x000000ffff047224 */ /* 0x000fe400078e0002 */
[----:B------:R-:W-:-:S07]  /*2530*/  IMAD.MOV.U32 R5, RZ, RZ, R3 ;  /* 0x000000ffff057224 */ /* 0x000fce00078e0003 */
.L_x_20:
[----:B------:R-:W2:Y:S01]  /*2540*/  LD.E.U8 R6, desc[UR36][R4.64+0x1c] ;  /* 0x00001c2404067980 */ /* 0x000ea2000c101100 */
[----:B------:R-:W-:Y:S01]  /*2550*/  VIADD R9, R7, 0x1 ;  /* 0x0000000107097836 */ /* 0x000fe20000000000 */
[----:B--2---:R-:W-:-:S13]  /*2560*/  ISETP.NE.AND P0, PT, R6, RZ, PT ;  /* 0x000000ff0600720c */ /* 0x004fda0003f05270 */
[----:B------:R-:W-:Y:S05]  /*2570*/  @!P0 BREAK.RELIABLE B0 ;  /* 0x0000000000008942 */ /* 0x000fea0003800100 */
[----:B------:R-:W-:Y:S05]  /*2580*/  @!P0 BRA `(.L_x_18) ;  /* 0x0000000800808947 */ /* 0x000fea0003800000 */
[----:B------:R-:W2:Y:S01]  /*2590*/  LD.E.U8 R6, desc[UR36][R4.64+0x38] ;  /* 0x0000382404067980 */ /* 0x000ea2000c101100 */
[----:B------:R-:W-:Y:S01]  /*25a0*/  VIADD R9, R7, 0x2 ;  /* 0x0000000207097836 */ /* 0x000fe20000000000 */
[----:B--2---:R-:W-:-:S13]  /*25b0*/  ISETP.NE.AND P0, PT, R6, RZ, PT ;  /* 0x000000ff0600720c */ /* 0x004fda0003f05270 */
[----:B------:R-:W-:Y:S05]  /*25c0*/  @!P0 BREAK.RELIABLE B0 ;  /* 0x0000000000008942 */ /* 0x000fea0003800100 */
[----:B------:R-:W-:Y:S05]  /*25d0*/  @!P0 BRA `(.L_x_18) ;  /* 0x00000008006c8947 */ /* 0x000fea0003800000 */
[----:B------:R-:W2:Y:S01]  /*25e0*/  LD.E.U8 R6, desc[UR36][R4.64+0x54] ;  /* 0x0000542404067980 */ /* 0x000ea2000c101100 */
[----:B------:R-:W-:Y:S02]  /*25f0*/  IADD3 R9, PT, PT, R7, 0x3, RZ ;  /* 0x0000000307097810 */ /* 0x000fe40007ffe0ff */
        /* <DEDUP_REMOVED lines=143> */
[----:B------:R-:W-:-:S05]  /*2ef0*/  VIADD R7, R7, 0x20 ;  /* 0x0000002007077836 */ /* 0x000fca0000000000 */
[----:B------:R-:W-:-:S13]  /*2f00*/  ISETP.NE.AND P0, PT, R7, 0x400, PT ;  /* 0x000004000700780c */ /* 0x000fda0003f05270 */
[----:B------:R-:W-:Y:S05]  /*2f10*/  @!P0 BREAK.RELIABLE B0 ;  /* 0x0000000000008942 */ /* 0x000fea0003800100 */
[----:B------:R-:W-:Y:S05]  /*2f20*/  @!P0 BRA `(.L_x_16) ;  /* 0x0000004000788947 */ /* 0x000fea0003800000 */
[----:B------:R-:W-:-:S05]  /*2f30*/  IMAD.WIDE.U32 R4, R7, 0x1c, R2 ;  /* 0x0000001c07047825 */ /* 0x000fca00078e0002 */
[----:B------:R-:W2:Y:S02]  /*2f40*/  LD.E.U8 R6, desc[UR36][R4.64] ;  /* 0x0000002404067980 */ /* 0x000ea4000c101100 */
[----:B--2---:R-:W-:-:S13]  /*2f50*/  ISETP.NE.AND P0, PT, R6, RZ, PT ;  /* 0x000000ff0600720c */ /* 0x004fda0003f05270 */
[----:B------:R-:W-:Y:S05]  /*2f60*/  @P0 BRA `(.L_x_20) ;  /* 0xfffffff400740947 */ /* 0x000fea000383ffff */
[----:B-1----:R-:W-:Y:S05]  /*2f70*/  BSYNC.RELIABLE B0 ;  /* 0x0000000000007941 */ /* 0x002fea0003800100 */
.L_x_19:
[----:B------:R-:W-:-:S07]  /*2f80*/  MOV R9, R7 ;  /* 0x0000000700097202 */ /* 0x000fce0000000f00 */
.L_x_18:
[----:B------:R-:W0:Y:S01]  /*2f90*/  LDC.64 R6, c[0x4][0x18] ;  /* 0x01000600ff067b82 */ /* 0x000e220000000a00 */
[----:B------:R-:W2:Y:S01]  /*2fa0*/  LDCU.64 UR4, c[0x4][0x8] ;  /* 0x01000100ff0477ac */ /* 0x000ea20008000a00 */
[----:B0-----:R-:W3:Y:S06]  /*2fb0*/  LDG.E.U16 R8, desc[UR36][R6.64] ;  /* 0x0000002406087981 */ /* 0x001eec000c1e1500 */
[----:B------:R-:W0:Y:S01]  /*2fc0*/  LDC.64 R4, c[0x4][0x28] ;  /* 0x01000a00ff047b82 */ /* 0x000e220000000a00 */
[----:B--2---:R-:W-:Y:S01]  /*2fd0*/  IADD3 R10, P0, PT, R0, UR4, RZ ;  /* 0x00000004000a7c10 */ /* 0x004fe2000ff1e0ff */
[----:B------:R-:W-:Y:S01]  /*2fe0*/  IMAD.MOV.U32 R12, RZ, RZ, 0x2e ;  /* 0x0000002eff0c7424 */ /* 0x000fe200078e00ff */
[----:B------:R-:W-:Y:S01]  /*2ff0*/  MOV R16, 0x78 ;  /* 0x0000007800107802 */ /* 0x000fe20000000f00 */
[----:B------:R-:W-:-:S02]  /*3000*/  IMAD.MOV.U32 R14, RZ, RZ, 0x74 ;  /* 0x00000074ff0e7424 */ /* 0x000fc400078e00ff */
[----:B------:R-:W-:Y:S02]  /*3010*/  IMAD.X R11, RZ, RZ, UR5, P0 ;  /* 0x00000005ff0b7e24 */ /* 0x000fe400080e06ff */
[----:B------:R-:W-:-:S04]  /*3020*/  IMAD.WIDE.U32 R2, R9, 0x1c, R2 ;  /* 0x0000001c09027825 */ /* 0x000fc800078e0002 */
[----:B---3--:R-:W-:Y:S02]  /*3030*/  VIADD R13, R8, 0x1 ;  /* 0x00000001080d7836 */ /* 0x008fe40000000000 */
[----:B------:R-:W-:-:S03]  /*3040*/  IMAD.MOV.U32 R8, RZ, RZ, 0x1 ;  /* 0x00000001ff087424 */ /* 0x000fc600078e00ff */
[----:B------:R-:W-:Y:S04]  /*3050*/  STG.E.U16 desc[UR36][R6.64], R13 ;  /* 0x0000000d06007986 */ /* 0x000fe8000c101524 */
[----:B------:R2:W-:Y:S04]  /*3060*/  STG.E.U8 desc[UR36][R10.64], R8 ;  /* 0x000000080a007986 */ /* 0x0005e8000c101124 */
[----:B------:R-:W-:Y:S04]  /*3070*/  ST.E.U8 desc[UR36][R2.64], R14 ;  /* 0x0000000e02007985 */ /* 0x000fe8000c101124 */
[----:B------:R-:W-:Y:S01]  /*3080*/  ST.E.U8 desc[UR36][R2.64+0x2], R14 ;  /* 0x0000020e02007985 */ /* 0x000fe2000c101124 */
[----:B--2---:R-:W-:-:S03]  /*3090*/  PRMT R11, R12, 0x7610, R11 ;  /* 0x000076100c0b7816 */ /* 0x004fc6000000000b */
[----:B------:R-:W-:Y:S04]  /*30a0*/  ST.E.U8 desc[UR36][R2.64+0x4], R14 ;  /* 0x0000040e02007985 */ /* 0x000fe8000c101124 */
[----:B------:R2:W-:Y:S04]  /*30b0*/  ST.E.U8 desc[UR36][R2.64+0x1], R11 ;  /* 0x0000010b02007985 */ /* 0x0005e8000c101124 */
[----:B------:R-:W-:Y:S04]  /*30c0*/  ST.E.U8 desc[UR36][R2.64+0x3], R16 ;  /* 0x0000031002007985 */ /* 0x000fe8000c101124 */
[----:B------:R3:W-:Y:S04]  /*30d0*/  ST.E.U8 desc[UR36][R2.64+0x5], RZ ;  /* 0x000005ff02007985 */ /* 0x0007e8000c101124 */
[----:B0-----:R-:W4:Y:S04]  /*30e0*/  LDG.E.64 R12, desc[UR36][R4.64] ;  /* 0x00000024040c7981 */ /* 0x001f28000c1e1b00 */
[----:B------:R-:W5:Y:S01]  /*30f0*/  LDG.E.U16 R15, desc[UR36][R6.64] ;  /* 0x00000024060f7981 */ /* 0x000f62000c1e1500 */
[----:B----4-:R-:W-:Y:S01]  /*3100*/  IMAD.WIDE.U32 R12, R9, 0x1c, R12 ;  /* 0x0000001c090c7825 */ /* 0x010fe200078e000c */
[----:B-----5:R-:W-:-:S04]  /*3110*/  SHF.R.U32.HI R17, RZ, 0x8, R15 ;  /* 0x00000008ff117819 */ /* 0x020fc8000001160f */
[----:B------:R-:W-:Y:S04]  /*3120*/  ST.E.U8 desc[UR36][R12.64+0x16], R15 ;  /* 0x0000160f0c007985 */ /* 0x000fe8000c101124 */
[----:B------:R0:W-:Y:S04]  /*3130*/  ST.E.U8 desc[UR36][R12.64+0x17], R17 ;  /* 0x000017110c007985 */ /* 0x0001e8000c101124 */
[----:B--2---:R-:W2:Y:S04]  /*3140*/  LDG.E.64 R10, desc[UR36][R4.64] ;  /* 0x00000024040a7981 */ /* 0x004ea8000c1e1b00 */
[----:B------:R-:W4:Y:S01]  /*3150*/  LDG.E.U16 R21, desc[UR36][R6.64] ;  /* 0x0000002406157981 */ /* 0x000f22000c1e1500 */
[----:B--2---:R-:W-:Y:S01]  /*3160*/  IMAD.WIDE.U32 R10, R9, 0x1c, R10 ;  /* 0x0000001c090a7825 */ /* 0x004fe200078e000a */
[----:B----4-:R-:W-:-:S04]  /*3170*/  SHF.R.U32.HI R23, RZ, 0x8, R21 ;  /* 0x00000008ff177819 */ /* 0x010fc80000011615 */
[----:B------:R2:W-:Y:S04]  /*3180*/  ST.E.U8 desc[UR36][R10.64+0x18], R21 ;  /* 0x000018150a007985 */ /* 0x0005e8000c101124 */
[----:B------:R2:W-:Y:S04]  /*3190*/  ST.E.U8 desc[UR36][R10.64+0x19], R23 ;  /* 0x000019170a007985 */ /* 0x0005e8000c101124 */
[----:B---3--:R-:W3:Y:S02]  /*31a0*/  LDG.E.64 R2, desc[UR36][R4.64] ;  /* 0x0000002404027981 */ /* 0x008ee4000c1e1b00 */
[----:B---3--:R-:W-:-:S05]  /*31b0*/  IMAD.WIDE.U32 R2, R9, 0x1c, R2 ;  /* 0x0000001c09027825 */ /* 0x008fca00078e0002 */
[----:B------:R2:W-:Y:S04]  /*31c0*/  ST.E.U8 desc[UR36][R2.64+0x15], RZ ;  /* 0x000015ff02007985 */ /* 0x0005e8000c101124 */
[----:B------:R2:W-:Y:S04]  /*31d0*/  ST.E.U8 desc[UR36][R2.64+0x14], RZ ;  /* 0x000014ff02007985 */ /* 0x0005e8000c101124 */
[----:B0-----:R-:W3:Y:S01]  /*31e0*/  LDG.E.64 R12, desc[UR36][R4.64] ;  /* 0x00000024040c7981 */ /* 0x001ee2000c1e1b00 */
[----:B------:R-:W-:Y:S01]  /*31f0*/  SHF.R.U32.HI R15, RZ, 0x8, R0 ;  /* 0x00000008ff0f7819 */ /* 0x000fe20000011600 */
[----:B---3--:R-:W-:-:S05]  /*3200*/  IMAD.WIDE.U32 R12, R9, 0x1c, R12 ;  /* 0x0000001c090c7825 */ /* 0x008fca00078e000c */
[----:B------:R2:W-:Y:S04]  /*3210*/  ST.E.U8 desc[UR36][R12.64+0x1b], R15 ;  /* 0x00001b0f0c007985 */ /* 0x0005e8000c101124 */
[----:B------:R2:W-:Y:S04]  /*3220*/  ST.E.U8 desc[UR36][R12.64+0x1a], R0 ;  /* 0x00001a000c007985 */ /* 0x0005e8000c101124 */
[----:B------:R-:W3:Y:S01]  /*3230*/  LDG.E.U16 R6, desc[UR36][R6.64] ;  /* 0x0000002406067981 */ /* 0x000ee2000c1e1500 */
[----:B------:R-:W-:Y:S01]  /*3240*/  BSSY.RECONVERGENT B4, `(.L_x_14) ;  /* 0x0000157000047945 */ /* 0x000fe20003800200 */
[----:B------:R-:W-:-:S02]  /*3250*/  PRMT R14, R9, 0x7610, R14 ;  /* 0x00007610090e7816 */ /* 0x000fc4000000000e */
[----:B---3--:R-:W-:-:S13]  /*3260*/  ISETP.GT.U32.AND P0, PT, R6, 0xfde7, PT ;  /* 0x0000fde70600780c */ /* 0x008fda0003f04070 */
[----:B--2---:R-:W-:Y:S05]  /*3270*/  @P0 BRA `(.L_x_21) ;  /* 0x0000000000080947 */ /* 0x004fea0003800000 */
[----:B------:R2:W5:Y:S01]  /*3280*/  LDG.E.64 R2, desc[UR36][R4.64] ;  /* 0x0000002404027981 */ /* 0x000562000c1e1b00 */
[----:B------:R-:W-:Y:S05]  /*3290*/  BRA `(.L_x_22) ;  /* 0x0000001400447947 */ /* 0x000fea0003800000 */
.L_x_21:
[----:B------:R0:W5:Y:S01]  /*32a0*/  LDG.E.64 R2, desc[UR36][R4.64] ;  /* 0x0000002404027981 */ /* 0x000162000c1e1b00 */
[----:B------:R-:W-:Y:S01]  /*32b0*/  BSSY.RECONVERGENT B3, `(.L_x_23) ;  /* 0x00000d7000037945 */ /* 0x000fe20003800200 */
[----:B------:R-:W-:-:S07]  /*32c0*/  IMAD.MOV.U32 R15, RZ, RZ, RZ ;  /* 0x000000ffff0f7224 */ /* 0x000fce00078e00ff */
.L_x_44:
[----:B0--3-5:R-:W-:-:S06]  /*32d0*/  IMAD.WIDE.U32 R4, R15, 0x1c, R2 ;  /* 0x0000001c0f047825 */ /* 0x029fcc00078e0002 */
[----:B------:R-:W2:Y:S01]  /*32e0*/  LD.E.U8 R4, desc[UR36][R4.64] ;  /* 0x0000002404047980 */ /* 0x000ea2000c101100 */
[----:B------:R-:W-:Y:S01]  /*32f0*/  BSSY.RECONVERGENT B2, `(.L_x_24) ;  /* 0x00000cf000027945 */ /* 0x000fe20003800200 */
[----:B--2---:R-:W-:-:S13]  /*3300*/  ISETP.NE.AND P0, PT, R4, RZ, PT ;  /* 0x000000ff0400720c */ /* 0x004fda0003f05270 */
[----:B------:R-:W-:Y:S05]  /*3310*/  @!P0 BRA `(.L_x_25) ;  /* 0x0000000c00308947 */ /* 0x000fea0003800000 */
[----:B------:R-:W-:-:S07]  /*3320*/  IMAD.MOV.U32 R16, RZ, RZ, RZ ;  /* 0x000000ffff107224 */ /* 0x000fce00078e00ff */
.L_x_43:
[----:B---3-5:R-:W-:-:S05]  /*3330*/  IMAD.WIDE.U32 R8, R16, 0x1c, R2 ;  /* 0x0000001c10087825 */ /* 0x028fca00078e0002 */
[----:B------:R-:W2:Y:S01]  /*3340*/  LD.E.U8 R4, desc[UR36][R8.64] ;  /* 0x0000002408047980 */ /* 0x000ea2000c101100 */
[----:B------:R-:W-:Y:S01]  /*3350*/  BSSY.RECONVERGENT B1, `(.L_x_26) ;  /* 0x00000c5000017945 */ /* 0x000fe20003800200 */
[----:B--2---:R-:W-:-:S04]  /*3360*/  ISETP.NE.AND P0, PT, R4, RZ, PT ;  /* 0x000000ff0400720c */ /* 0x004fc80003f05270 */
[----:B------:R-:W-:-:S13]  /*3370*/  ISETP.EQ.OR P0, PT, R15, R16, !P0 ;  /* 0x000000100f00720c */ /* 0x000fda0004702670 */
[----:B0-----:R-:W-:Y:S05]  /*3380*/  @P0 BRA `(.L_x_27) ;  /* 0x0000000c00040947 */ /* 0x001fea0003800000 */
[----:B------:R-:W-:Y:S01]  /*3390*/  IMAD.WIDE.U32 R12, R15, 0x1c, R2 ;  /* 0x0000001c0f0c7825 */ /* 0x000fe200078e0002 */
[----:B------:R-:W2:Y:S04]  /*33a0*/  LD.E.U8 R6, desc[UR36][R8.64+0x16] ;  /* 0x0000162408067980 */ /* 0x000ea8000c101100 */
[----:B------:R-:W3:Y:S04]  /*33b0*/  LD.E.U8 R0, desc[UR36][R12.64+0x16] ;  /* 0x000016240c007980 */ /* 0x000ee8000c101100 */
[----:B------:R-:W3:Y:S04]  /*33c0*/  LD.E.U8 R5, desc[UR36][R12.64+0x17] ;  /* 0x000017240c057980 */ /* 0x000ee8000c101100 */
[----:B------:R-:W2:Y:S01]  /*33d0*/  LD.E.U8 R7, desc[UR36][R8.64+0x17] ;  /* 0x0000172408077980 */ /* 0x000ea2000c101100 */
[----:B---3--:R-:W-:-:S02]  /*33e0*/  IMAD R5, R5, 0x100, R0 ;  /* 0x0000010005057824 */ /* 0x008fc400078e0200 */
[----:B--2---:R-:W-:-:S05]  /*33f0*/  IMAD R0, R7, 0x100, R6 ;  /* 0x0000010007007824 */ /* 0x004fca00078e0206 */
[----:B------:R-:W-:-:S13]  /*3400*/  ISETP.GE.U32.AND P0, PT, R5, R0, PT ;  /* 0x000000000500720c */ /* 0x000fda0003f06070 */
[----:B------:R-:W-:Y:S05]  /*3410*/  @P0 BRA `(.L_x_27) ;  /* 0x0000000800e00947 */ /* 0x000fea0003800000 */
[----:B------:R0:W-:Y:S01]  /*3420*/  STL.U8 [R1], RZ ;  /* 0x000000ff01007387 */ /* 0x0001e20000100000 */
[----:B------:R-:W-:Y:S01]  /*3430*/  BSSY.RECONVERGENT B6, `(.L_x_28) ;  /* 0x000001d000067945 */ /* 0x000fe20003800200 */
[----:B------:R-:W-:Y:S01]  /*3440*/  PRMT R2, R4, 0x7610, R2 ;  /* 0x0000761004027816 */ /* 0x000fe20000000002 */
[----:B------:R-:W-:Y:S01]  /*3450*/  IMAD.MOV.U32 R3, RZ, RZ, RZ ;  /* 0x000000ffff037224 */ /* 0x000fe200078e00ff */
[----:B------:R0:W-:Y:S04]  /*3460*/  STL.U8 [R1+0x1], RZ ;  /* 0x000001ff01007387 */ /* 0x0001e80000100000 */
        /* <DEDUP_REMOVED lines=17> */
[----:B------:R0:W-:Y:S02]  /*3580*/  STL.U8 [R1+0x13], RZ ;  /* 0x000013ff01007387 */ /* 0x0001e40000100000 */
.L_x_29:
[----:B------:R-:W-:-:S04]  /*3590*/  IADD3 R4, P0, PT, R8, R3, RZ ;  /* 0x0000000308047210 */ /* 0x000fc80007f1e0ff */
[----:B------:R-:W-:-:S05]  /*35a0*/  IADD3.X R5, PT, PT, RZ, R9, RZ, P0, !PT ;  /* 0x00000009ff057210 */ /* 0x000fca00007fe4ff */
[----:B------:R-:W2:Y:S01]  /*35b0*/  LD.E.U8 R4, desc[UR36][R4.64] ;  /* 0x0000002404047980 */ /* 0x000ea2000c101100 */
[----:B------:R-:W-:Y:S02]  /*35c0*/  IMAD.MOV.U32 R7, RZ, RZ, R3 ;  /* 0x000000ffff077224 */ /* 0x000fe400078e0003 */
[----:B------:R-:W-:Y:S01]  /*35d0*/  VIADD R3, R3, 0x1 ;  /* 0x0000000103037836 */ /* 0x000fe20000000000 */
[----:B--2---:R-:W-:-:S13]  /*35e0*/  ISETP.NE.AND P0, PT, R4, RZ, PT ;  /* 0x000000ff0400720c */ /* 0x004fda0003f05270 */
[----:B------:R-:W-:Y:S05]  /*35f0*/  @P0 BRA `(.L_x_29) ;  /* 0xfffffffc00e40947 */ /* 0x000fea000383ffff */
[----:B-1----:R-:W-:Y:S05]  /*3600*/  BSYNC.RECONVERGENT B6 ;  /* 0x0000000000067941 */ /* 0x002fea0003800200 */
.L_x_28:
[----:B------:R-:W-:Y:S01]  /*3610*/  ISETP.NE.AND P0, PT, R7, RZ, PT ;  /* 0x000000ff0700720c */ /* 0x000fe20003f05270 */
[----:B------:R-:W-:Y:S01]  /*3620*/  BSSY.RECONVERGENT B6, `(.L_x_30) ;  /* 0x0000012000067945 */ /* 0x000fe20003800200 */
[----:B------:R-:W-:-:S11]  /*3630*/  IMAD.MOV.U32 R11, RZ, RZ, R1 ;  /* 0x000000ffff0b7224 */ /* 0x000fd600078e0001 */
[----:B------:R-:W-:Y:S05]  /*3640*/  @!P0 BRA `(.L_x_31) ;  /* 0x00000000003c8947 */ /* 0x000fea0003800000 */
[----:B------:R-:W-:Y:S01]  /*3650*/  IMAD.MOV.U32 R4, RZ, RZ, RZ ;  /* 0x000000ffff047224 */ /* 0x000fe200078e00ff */
[----:B------:R-:W-:Y:S01]  /*3660*/  MOV R6, R9 ;  /* 0x0000000900067202 */ /* 0x000fe20000000f00 */
[----:B------:R-:W-:Y:S02]  /*3670*/  IMAD.MOV.U32 R5, RZ, RZ, R8 ;  /* 0x000000ffff057224 */ /* 0x000fe400078e0008 */
[----:B------:R-:W-:-:S07]  /*3680*/  IMAD.MOV.U32 R11, RZ, RZ, R1 ;  /* 0x000000ffff0b7224 */ /* 0x000fce00078e0001 */
.L_x_32:
[----:B------:R1:W-:Y:S01]  /*3690*/  STL.U8 [R11], R2 ;  /* 0x000000020b007387 */ /* 0x0003e20000100000 */
[----:B------:R-:W-:Y:S02]  /*36a0*/  IMAD.MOV.U32 R3, RZ, RZ, R6 ;  /* 0x000000ffff037224 */ /* 0x000fe400078e0006 */
[----:B-1----:R-:W-:-:S06]  /*36b0*/  IMAD.MOV.U32 R2, RZ, RZ, R5 ;  /* 0x000000ffff027224 */ /* 0x002fcc00078e0005 */
[----:B------:R-:W2:Y:S01]  /*36c0*/  LD.E.U8 R2, desc[UR36][R2.64+0x1] ;  /* 0x0000012402027980 */ /* 0x000ea2000c101100 */
[----:B------:R-:W-:Y:S01]  /*36d0*/  VIADD R4, R4, 0x1 ;  /* 0x0000000104047836 */ /* 0x000fe20000000000 */
[----:B------:R-:W-:Y:S02]  /*36e0*/  IADD3 R5, P1, PT, R5, 0x1, RZ ;  /* 0x0000000105057810 */ /* 0x000fe40007f3e0ff */
[----:B------:R-:W-:Y:S02]  /*36f0*/  IADD3 R11, PT, PT, R11, 0x1, RZ ;  /* 0x000000010b0b7810 */ /* 0x000fe40007ffe0ff */
[----:B------:R-:W-:Y:S01]  /*3700*/  ISETP.GE.U32.AND P0, PT, R4, R7, PT ;  /* 0x000000070400720c */ /* 0x000fe20003f06070 */
[----:B------:R-:W-:Y:S01]  /*3710*/  IMAD.X R6, RZ, RZ, R6, P1 ;  /* 0x000000ffff067224 */ /* 0x000fe200008e0606 */
[----:B--2---:R-:W-:-:S13]  /*3720*/  ISETP.NE.AND P2, PT, R2, RZ, PT ;  /* 0x000000ff0200720c */ /* 0x004fda0003f45270 */
[----:B------:R-:W-:Y:S05]  /*3730*/  @!P0 BRA P2, `(.L_x_32) ;  /* 0xfffffffc00d48947 */ /* 0x000fea000103ffff */
.L_x_31:
[----:B------:R-:W-:Y:S05]  /*3740*/  BSYNC.RECONVERGENT B6 ;  /* 0x0000000000067941 */ /* 0x000fea0003800200 */
.L_x_30:
[----:B------:R1:W-:Y:S04]  /*3750*/  STL.U8 [R11], RZ ;  /* 0x000000ff0b007387 */ /* 0x0003e80000100000 */
[----:B------:R-:W2:Y:S04]  /*3760*/  LD.E.U8 R5, desc[UR36][R8.64+0x15] ;  /* 0x0000152408057980 */ /* 0x000ea8000c101100 */
[----:B------:R-:W3:Y:S04]  /*3770*/  LD.E.U8 R4, desc[UR36][R8.64+0x14] ;  /* 0x0000142408047980 */ /* 0x000ee8000c101100 */
[----:B--2---:R-:W-:Y:S04]  /*3780*/  STL.U8 [R1+0x15], R5 ;  /* 0x0000150501007387 */ /* 0x004fe80000100000 */
[----:B---3--:R2:W-:Y:S04]  /*3790*/  STL.U8 [R1+0x14], R4 ;  /* 0x0000140401007387 */ /* 0x0085e80000100000 */
[----:B------:R-:W3:Y:S04]  /*37a0*/  LD.E.U8 R7, desc[UR36][R8.64+0x1b] ;  /* 0x00001b2408077980 */ /* 0x000ee8000c101100 */
[----:B------:R-:W4:Y:S01]  /*37b0*/  LD.E.U8 R10, desc[UR36][R8.64+0x1a] ;  /* 0x00001a24080a7980 */ /* 0x000f22000c101100 */
[----:B------:R-:W-:-:S03]  /*37c0*/  SHF.R.U32.HI R6, RZ, 0x8, R0 ;  /* 0x00000008ff067819 */ /* 0x000fc60000011600 */
[----:B------:R-:W-:Y:S04]  /*37d0*/  STL.U8 [R1+0x16], R0 ;  /* 0x0000160001007387 */ /* 0x000fe80000100000 */
[----:B------:R-:W-:Y:S04]  /*37e0*/  STL.U8 [R1+0x17], R6 ;  /* 0x0000170601007387 */ /* 0x000fe80000100000 */
[----:B---3--:R3:W-:Y:S04]  /*37f0*/  STL.U8 [R1+0x1b], R7 ;  /* 0x00001b0701007387 */ /* 0x0087e80000100000 */
[----:B----4-:R4:W-:Y:S04]  /*3800*/  STL.U8 [R1+0x1a], R10 ;  /* 0x00001a0a01007387 */ /* 0x0109e80000100000 */
[----:B-1----:R-:W5:Y:S04]  /*3810*/  LD.E.U8 R11, desc[UR36][R8.64+0x19] ;  /* 0x00001924080b7980 */ /* 0x002f68000c101100 */
[----:B------:R-:W4:Y:S01]  /*3820*/  LD.E.U8 R18, desc[UR36][R8.64+0x18] ;  /* 0x0000182408127980 */ /* 0x000f22000c101100 */
[----:B------:R-:W-:Y:S01]  /*3830*/  IADD3 R2, P0, PT, RZ, R12, RZ ;  /* 0x0000000cff027210 */ /* 0x000fe20007f1e0ff */
[----:B--2---:R-:W-:Y:S01]  /*3840*/  IMAD R4, R5, 0x100, R4 ;  /* 0x0000010005047824 */ /* 0x004fe200078e0204 */
[----:B------:R-:W-:Y:S01]  /*3850*/  BSSY.RECONVERGENT B6, `(.L_x_33) ;  /* 0x000000e000067945 */ /* 0x000fe20003800200 */
[----:B------:R-:W-:-:S02]  /*3860*/  IMAD R5, R7, 0x100, R10 ;  /* 0x0000010007057824 */ /* 0x000fc400078e020a */
[----:B------:R-:W-:Y:S02]  /*3870*/  IMAD.X R3, RZ, RZ, R13, P0 ;  /* 0x000000ffff037224 */ /* 0x000fe400000e060d */
[----:B---3--:R-:W-:Y:S01]  /*3880*/  IMAD.MOV.U32 R7, RZ, RZ, RZ ;  /* 0x000000ffff077224 */ /* 0x008fe200078e00ff */
[----:B-----5:R1:W-:Y:S04]  /*3890*/  STL.U8 [R1+0x19], R11 ;  /* 0x0000190b01007387 */ /* 0x0203e80000100000 */
[----:B----4-:R1:W-:Y:S01]  /*38a0*/  STL.U8 [R1+0x18], R18 ;  /* 0x0000181201007387 */ /* 0x0103e20000100000 */
[----:B------:R-:W-:-:S07]  /*38b0*/  IMAD R6, R11, 0x100, R18 ;  /* 0x000001000b067824 */ /* 0x000fce00078e0212 */
.L_x_34:
[----:B------:R-:W-:-:S04]  /*38c0*/  IADD3 R10, P0, PT, R7, R2, RZ ;  /* 0x00000002070a7210 */ /* 0x000fc80007f1e0ff */
[----:B-1----:R-:W-:-:S05]  /*38d0*/  IADD3.X R11, PT, PT, RZ, R3, RZ, P0, !PT ;  /* 0x00000003ff0b7210 */ /* 0x002fca00007fe4ff */
[----:B------:R-:W2:Y:S01]  /*38e0*/  LD.E.U8 R10, desc[UR36][R10.64] ;  /* 0x000000240a0a7980 */ /* 0x000ea2000c101100 */
[----:B------:R-:W-:Y:S02]  /*38f0*/  IMAD.MOV.U32 R12, RZ, RZ, R7 ;  /* 0x000000ffff0c7224 */ /* 0x000fe400078e0007 */
[----:B------:R-:W-:Y:S01]  /*3900*/  VIADD R7, R7, 0x1 ;  /* 0x0000000107077836 */ /* 0x000fe20000000000 */
[----:B--2---:R-:W-:-:S13]  /*3910*/  ISETP.NE.AND P0, PT, R10, RZ, PT ;  /* 0x000000ff0a00720c */ /* 0x004fda0003f05270 */
[----:B------:R-:W-:Y:S05]  /*3920*/  @P0 BRA `(.L_x_34) ;  /* 0xfffffffc00e40947 */ /* 0x000fea000383ffff */
[----:B------:R-:W-:Y:S05]  /*3930*/  BSYNC.RECONVERGENT B6 ;  /* 0x0000000000067941 */ /* 0x000fea0003800200 */
.L_x_33:
[----:B------:R-:W2:Y:S01]  /*3940*/  LD.E.U8 R7, desc[UR36][R2.64] ;  /* 0x0000002402077980 */ /* 0x000ea2000c101100 */
[----:B------:R-:W1:Y:S01]  /*3950*/  LDC.64 R10, c[0x4][0x28] ;  /* 0x01000a00ff0a7b82 */ /* 0x000e620000000a00 */
[----:B------:R-:W-:Y:S01]  /*3960*/  ISETP.NE.AND P0, PT, R12, RZ, PT ;  /* 0x000000ff0c00720c */ /* 0x000fe20003f05270 */
[----:B------:R-:W-:Y:S03]  /*3970*/  BSSY.RECONVERGENT B6, `(.L_x_35) ;  /* 0x0000010000067945 */ /* 0x000fe60003800200 */
[----:B--2---:R-:W-:-:S13]  /*3980*/  ISETP.EQ.OR P0, PT, R7, RZ, !P0 ;  /* 0x000000ff0700720c */ /* 0x004fda0004702670 */
[----:B-1----:R-:W-:Y:S05]  /*3990*/  @P0 BRA `(.L_x_36) ;  /* 0x0000000000340947 */ /* 0x002fea0003800000 */
[----:B------:R-:W-:-:S07]  /*39a0*/  IMAD.MOV.U32 R13, RZ, RZ, RZ ;  /* 0x000000ffff0d7224 */ /* 0x000fce00078e00ff */
.L_x_37:
[----:B------:R1:W-:Y:S04]  /*39b0*/  ST.E.U8 desc[UR36][R8.64], R7 ;  /* 0x0000000708007985 */ /* 0x0003e8000c101124 */
[----:B-1----:R1:W2:Y:S01]  /*39c0*/  LD.E.U8 R7, desc[UR36][R2.64+0x1] ;  /* 0x0000012402077980 */ /* 0x0022a2000c101100 */
[----:B------:R-:W-:Y:S01]  /*39d0*/  VIADD R13, R13, 0x1 ;  /* 0x000000010d0d7836 */ /* 0x000fe20000000000 */
[----:B------:R-:W-:-:S04]  /*39e0*/  IADD3 R17, P1, PT, R8, 0x1, RZ ;  /* 0x0000000108117810 */ /* 0x000fc80007f3e0ff */
[----:B------:R-:W-:Y:S01]  /*39f0*/  ISETP.GE.U32.AND P0, PT, R13, R12, PT ;  /* 0x0000000c0d00720c */ /* 0x000fe20003f06070 */
[----:B------:R-:W-:Y:S01]  /*3a00*/  IMAD.MOV.U32 R8, RZ, RZ, R17 ;  /* 0x000000ffff087224 */ /* 0x000fe200078e0011 */
[----:B------:R-:W-:Y:S02]  /*3a10*/  IADD3.X R18, PT, PT, RZ, R9, RZ, P1, !PT ;  /* 0x00000009ff127210 */ /* 0x000fe40000ffe4ff */
[----:B-1----:R-:W-:-:S03]  /*3a20*/  IADD3 R2, P2, PT, R2, 0x1, RZ ;  /* 0x0000000102027810 */ /* 0x002fc60007f5e0ff */
[----:B------:R-:W-:Y:S02]  /*3a30*/  IMAD.MOV.U32 R9, RZ, RZ, R18 ;  /* 0x000000ffff097224 */ /* 0x000fe400078e0012 */
[----:B------:R-:W-:Y:S01]  /*3a40*/  IMAD.X R3, RZ, RZ, R3, P2 ;  /* 0x000000ffff037224 */ /* 0x000fe200010e0603 */
[----:B--2---:R-:W-:-:S13]  /*3a50*/  ISETP.NE.AND P3, PT, R7, RZ, PT ;  /* 0x000000ff0700720c */ /* 0x004fda0003f65270 */
[----:B------:R-:W-:Y:S05]  /*3a60*/  @!P0 BRA P3, `(.L_x_37) ;  /* 0xfffffffc00d08947 */ /* 0x000fea000183ffff */
.L_x_36:
[----:B------:R-:W-:Y:S05]  /*3a70*/  BSYNC.RECONVERGENT B6 ;  /* 0x0000000000067941 */ /* 0x000fea0003800200 */
.L_x_35:
[----:B------:R1:W-:Y:S04]  /*3a80*/  ST.E.U8 desc[UR36][R8.64], RZ ;  /* 0x000000ff08007985 */ /* 0x0003e8000c101124 */
[----:B------:R-:W2:Y:S02]  /*3a90*/  LDG.E.64 R2, desc[UR36][R10.64] ;  /* 0x000000240a027981 */ /* 0x000ea4000c1e1b00 */
[----:B--2---:R-:W-:-:S05]  /*3aa0*/  IMAD.WIDE.U32 R12, R15, 0x1c, R2 ;  /* 0x0000001c0f0c7825 */ /* 0x004fca00078e0002 */
[----:B------:R-:W2:Y:S04]  /*3ab0*/  LD.E.U8 R17, desc[UR36][R12.64+0x15] ;  /* 0x000015240c117980 */ /* 0x000ea8000c101100 */
[----:B------:R-:W3:Y:S01]  /*3ac0*/  LD.E.U8 R7, desc[UR36][R12.64+0x14] ;  /* 0x000014240c077980 */ /* 0x000ee2000c101100 */
[----:B------:R-:W-:-:S05]  /*3ad0*/  IMAD.WIDE.U32 R20, R16, 0x1c, R2 ;  /* 0x0000001c10147825 */ /* 0x000fca00078e0002 */
[----:B--2---:R2:W-:Y:S04]  /*3ae0*/  ST.E.U8 desc[UR36][R20.64+0x15], R17 ;  /* 0x0000151114007985 */ /* 0x0045e8000c101124 */
[----:B---3--:R3:W-:Y:S04]  /*3af0*/  ST.E.U8 desc[UR36][R20.64+0x14], R7 ;  /* 0x0000140714007985 */ /* 0x0087e8000c101124 */
[----:B------:R-:W4:Y:S02]  /*3b00*/  LDG.E.64 R2, desc[UR36][R10.64] ;  /* 0x000000240a027981 */ /* 0x000f24000c1e1b00 */
[----:B----4-:R-:W-:-:S05]  /*3b10*/  IMAD.WIDE.U32 R22, R15, 0x1c, R2 ;  /* 0x0000001c0f167825 */ /* 0x010fca00078e0002 */
[----:B------:R-:W4:Y:S04]  /*3b20*/  LD.E.U8 R27, desc[UR36][R22.64+0x1b] ;  /* 0x00001b24161b7980 */ /* 0x000f28000c101100 */
[----:B------:R-:W5:Y:S01]  /*3b30*/  LD.E.U8 R25, desc[UR36][R22.64+0x1a] ;  /* 0x00001a2416197980 */ /* 0x000f62000c101100 */
[----:B-1----:R-:W-:-:S05]  /*3b40*/  IMAD.WIDE.U32 R8, R16, 0x1c, R2 ;  /* 0x0000001c10087825 */ /* 0x002fca00078e0002 */
[----:B----4-:R1:W-:Y:S04]  /*3b50*/  ST.E.U8 desc[UR36][R8.64+0x1b], R27 ;  /* 0x00001b1b08007985 */ /* 0x0103e8000c101124 */
[----:B-----5:R4:W-:Y:S04]  /*3b60*/  ST.E.U8 desc[UR36][R8.64+0x1a], R25 ;  /* 0x00001a1908007985 */ /* 0x0209e8000c101124 */
[----:B------:R-:W5:Y:S02]  /*3b70*/  LDG.E.64 R2, desc[UR36][R10.64] ;  /* 0x000000240a027981 */ /* 0x000f64000c1e1b00 */
[----:B-----5:R-:W-:-:S05]  /*3b80*/  IMAD.WIDE.U32 R12, R15, 0x1c, R2 ;  /* 0x0000001c0f0c7825 */ /* 0x020fca00078e0002 */
[----:B--2---:R-:W2:Y:S04]  /*3b90*/  LD.E.U8 R17, desc[UR36][R12.64+0x17] ;  /* 0x000017240c117980 */ /* 0x004ea8000c101100 */
[----:B---3--:R-:W3:Y:S01]  /*3ba0*/  LD.E.U8 R7, desc[UR36][R12.64+0x16] ;  /* 0x000016240c077980 */ /* 0x008ee2000c101100 */
[----:B------:R-:W-:-:S05]  /*3bb0*/  IMAD.WIDE.U32 R20, R16, 0x1c, R2 ;  /* 0x0000001c10147825 */ /* 0x000fca00078e0002 */
[----:B--2---:R2:W-:Y:S04]  /*3bc0*/  ST.E.U8 desc[UR36][R20.64+0x17], R17 ;  /* 0x0000171114007985 */ /* 0x0045e8000c101124 */
[----:B---3--:R2:W-:Y:S04]  /*3bd0*/  ST.E.U8 desc[UR36][R20.64+0x16], R7 ;  /* 0x0000160714007985 */ /* 0x0085e8000c101124 */
[----:B------:R-:W3:Y:S02]  /*3be0*/  LDG.E.64 R2, desc[UR36][R10.64] ;  /* 0x000000240a027981 */ /* 0x000ee4000c1e1b00 */
[----:B---3--:R-:W-:-:S05]  /*3bf0*/  IMAD.WIDE.U32 R22, R15, 0x1c, R2 ;  /* 0x0000001c0f167825 */ /* 0x008fca00078e0002 */
[----:B-1----:R-:W3:Y:S04]  /*3c00*/  LD.E.U8 R27, desc[UR36][R22.64+0x19] ;  /* 0x00001924161b7980 */ /* 0x002ee8000c101100 */
[----:B----4-:R-:W4:Y:S01]  /*3c10*/  LD.E.U8 R25, desc[UR36][R22.64+0x18] ;  /* 0x0000182416197980 */ /* 0x010f22000c101100 */
[----:B------:R-:W-:-:S05]  /*3c20*/  IMAD.WIDE.U32 R8, R16, 0x1c, R2 ;  /* 0x0000001c10087825 */ /* 0x000fca00078e0002 */
[----:B---3--:R2:W-:Y:S04]  /*3c30*/  ST.E.U8 desc[UR36][R8.64+0x19], R27 ;  /* 0x0000191b08007985 */ /* 0x0085e8000c101124 */
[----:B----4-:R2:W-:Y:S04]  /*3c40*/  ST.E.U8 desc[UR36][R8.64+0x18], R25 ;  /* 0x0000181908007985 */ /* 0x0105e8000c101124 */
[----:B------:R-:W3:Y:S01]  /*3c50*/  LDG.E.64 R2, desc[UR36][R10.64] ;  /* 0x000000240a027981 */ /* 0x000ee2000c1e1b00 */
[----:B------:R-:W-:Y:S01]  /*3c60*/  BSSY.RECONVERGENT B6, `(.L_x_38) ;  /* 0x0000009000067945 */ /* 0x000fe20003800200 */
[----:B---3--:R-:W-:-:S04]  /*3c70*/  IMAD.WIDE.U32 R12, R15, 0x1c, R2 ;  /* 0x0000001c0f0c7825 */ /* 0x008fc800078e0002 */
[----:B--2---:R-:W-:-:S07]  /*3c80*/  IMAD.MOV.U32 R2, RZ, RZ, RZ ;  /* 0x000000ffff027224 */ /* 0x004fce00078e00ff */
.L_x_39:
[----:B------:R-:W-:-:S06]  /*3c90*/  IMAD.IADD R3, R1, 0x1, R2 ;  /* 0x0000000101037824 */ /* 0x000fcc00078e0202 */
[----:B------:R-:W2:Y:S01]  /*3ca0*/  LDL.U8 R3, [R3] ;  /* 0x0000000003037983 */ /* 0x000ea20000100000 */
[----:B------:R-:W-:Y:S01]  /*3cb0*/  IMAD.MOV.U32 R17, RZ, RZ, R2 ;  /* 0x000000ffff117224 */ /* 0x000fe200078e0002 */
[----:B------:R-:W-:Y:S02]  /*3cc0*/  IADD3 R2, PT, PT, R2, 0x1, RZ ;  /* 0x0000000102027810 */ /* 0x000fe40007ffe0ff */
[----:B--2---:R-:W-:-:S13]  /*3cd0*/  ISETP.NE.AND P0, PT, R3, RZ, PT ;  /* 0x000000ff0300720c */ /* 0x004fda0003f05270 */
[----:B------:R-:W-:Y:S05]  /*3ce0*/  @P0 BRA `(.L_x_39) ;  /* 0xfffffffc00e80947 */ /* 0x000fea000383ffff */
[----:B------:R-:W-:Y:S05]  /*3cf0*/  BSYNC.RECONVERGENT B6 ;  /* 0x0000000000067941 */ /* 0x000fea0003800200 */
.L_x_38:
[----:B------:R-:W2:Y:S01]  /*3d00*/  LDL.U8 R2, [R1] ;  /* 0x0000000001027983 */ /* 0x000ea20000100000 */
[----:B------:R-:W-:Y:S01]  /*3d10*/  ISETP.NE.AND P0, PT, R17, RZ, PT ;  /* 0x000000ff1100720c */ /* 0x000fe20003f05270 */
[----:B------:R-:W-:Y:S03]  /*3d20*/  BSSY.RECONVERGENT B6, `(.L_x_40) ;  /* 0x0000011000067945 */ /* 0x000fe60003800200 */
[----:B--2---:R-:W-:-:S13]  /*3d30*/  ISETP.EQ.OR P0, PT, R2, RZ, !P0 ;  /* 0x000000ff0200720c */ /* 0x004fda0004702670 */
[----:B------:R-:W-:Y:S05]  /*3d40*/  @P0 BRA `(.L_x_41) ;  /* 0x0000000000380947 */ /* 0x000fea0003800000 */
[----:B------:R-:W-:Y:S01]  /*3d50*/  PRMT R7, R2, 0x7610, R7 ;  /* 0x0000761002077816 */ /* 0x000fe20000000007 */
[----:B------:R-:W-:Y:S02]  /*3d60*/  IMAD.MOV.U32 R9, RZ, RZ, R1 ;  /* 0x000000ffff097224 */ /* 0x000fe400078e0001 */
[----:B------:R-:W-:-:S07]  /*3d70*/  IMAD.MOV.U32 R8, RZ, RZ, RZ ;  /* 0x000000ffff087224 */ /* 0x000fce00078e00ff */
.L_x_42:
[----:B------:R-:W-:Y:S02]  /*3d80*/  IMAD.MOV.U32 R2, RZ, RZ, R12 ;  /* 0x000000ffff027224 */ /* 0x000fe400078e000c */
[----:B------:R-:W-:-:S05]  /*3d90*/  IMAD.MOV.U32 R3, RZ, RZ, R13 ;  /* 0x000000ffff037224 */ /* 0x000fca00078e000d */
[----:B------:R1:W-:Y:S04]  /*3da0*/  ST.E.U8 desc[UR36][R2.64], R7 ;  /* 0x0000000702007985 */ /* 0x0003e8000c101124 */
[----:B-1----:R1:W2:Y:S01]  /*3db0*/  LDL.U8 R7, [R9+0x1] ;  /* 0x0000010009077983 */ /* 0x0022a20000100000 */
[----:B------:R-:W-:Y:S01]  /*3dc0*/  VIADD R8, R8, 0x1 ;  /* 0x0000000108087836 */ /* 0x000fe20000000000 */
[----:B------:R-:W-:-:S04]  /*3dd0*/  IADD3 R12, P1, PT, R12, 0x1, RZ ;  /* 0x000000010c0c7810 */ /* 0x000fc80007f3e0ff */
[----:B------:R-:W-:Y:S01]  /*3de0*/  ISETP.GE.U32.AND P0, PT, R8, R17, PT ;  /* 0x000000110800720c */ /* 0x000fe20003f06070 */
[----:B------:R-:W-:Y:S01]  /*3df0*/  IMAD.X R13, RZ, RZ, R13, P1 ;  /* 0x000000ffff0d7224 */ /* 0x000fe200008e060d */
[----:B-1----:R-:W-:Y:S02]  /*3e00*/  IADD3 R9, PT, PT, R9, 0x1, RZ ;  /* 0x0000000109097810 */ /* 0x002fe40007ffe0ff */
[----:B--2---:R-:W-:-:S13]  /*3e10*/  ISETP.NE.AND P2, PT, R7, RZ, PT ;  /* 0x000000ff0700720c */ /* 0x004fda0003f45270 */
[----:B------:R-:W-:Y:S05]  /*3e20*/  @!P0 BRA P2, `(.L_x_42) ;  /* 0xfffffffc00d48947 */ /* 0x000fea000103ffff */
.L_x_41:
[----:B------:R-:W-:Y:S05]  /*3e30*/  BSYNC.RECONVERGENT B6 ;  /* 0x0000000000067941 */ /* 0x000fea0003800200 */
.L_x_40:
[----:B------:R1:W-:Y:S04]  /*3e40*/  ST.E.U8 desc[UR36][R12.64], RZ ;  /* 0x000000ff0c007985 */ /* 0x0003e8000c101124 */
[----:B------:R-:W2:Y:S01]  /*3e50*/  LDG.E.64 R2, desc[UR36][R10.64] ;  /* 0x000000240a027981 */ /* 0x000ea2000c1e1b00 */
[----:B------:R-:W-:Y:S01]  /*3e60*/  SHF.R.U32.HI R7, RZ, 0x8, R4 ;  /* 0x00000008ff077819 */ /* 0x000fe20000011604 */
[----:B--2---:R-:W-:-:S05]  /*3e70*/  IMAD.WIDE.U32 R2, R15, 0x1c, R2 ;  /* 0x0000001c0f027825 */ /* 0x004fca00078e0002 */
[----:B------:R-:W-:Y:S04]  /*3e80*/  ST.E.U8 desc[UR36][R2.64+0x15], R7 ;  /* 0x0000150702007985 */ /* 0x000fe8000c101124 */
[----:B------:R2:W-:Y:S04]  /*3e90*/  ST.E.U8 desc[UR36][R2.64+0x14], R4 ;  /* 0x0000140402007985 */ /* 0x0005e8000c101124 */
[----:B------:R-:W3:Y:S01]  /*3ea0*/  LDG.E.64 R8, desc[UR36][R10.64] ;  /* 0x000000240a087981 */ /* 0x000ee2000c1e1b00 */
[----:B------:R-:W-:Y:S01]  /*3eb0*/  SHF.R.U32.HI R17, RZ, 0x8, R5 ;  /* 0x00000008ff117819 */ /* 0x000fe20000011605 */
[----:B---3--:R-:W-:-:S05]  /*3ec0*/  IMAD.WIDE.U32 R8, R15, 0x1c, R8 ;  /* 0x0000001c0f087825 */ /* 0x008fca00078e0008 */
[----:B------:R3:W-:Y:S04]  /*3ed0*/  ST.E.U8 desc[UR36][R8.64+0x1b], R17 ;  /* 0x00001b1108007985 */ /* 0x0007e8000c101124 */
[----:B------:R3:W-:Y:S04]  /*3ee0*/  ST.E.U8 desc[UR36][R8.64+0x1a], R5 ;  /* 0x00001a0508007985 */ /* 0x0007e8000c101124 */
[----:B-1----:R-:W4:Y:S01]  /*3ef0*/  LDG.E.64 R12, desc[UR36][R10.64] ;  /* 0x000000240a0c7981 */ /* 0x002f22000c1e1b00 */
[----:B------:R-:W-:Y:S01]  /*3f00*/  SHF.R.U32.HI R23, RZ, 0x8, R0 ;  /* 0x00000008ff177819 */ /* 0x000fe20000011600 */
[----:B----4-:R-:W-:-:S05]  /*3f10*/  IMAD.WIDE.U32 R12, R15, 0x1c, R12 ;  /* 0x0000001c0f0c7825 */ /* 0x010fca00078e000c */
[----:B------:R3:W-:Y:S04]  /*3f20*/  ST.E.U8 desc[UR36][R12.64+0x17], R23 ;  /* 0x000017170c007985 */ /* 0x0007e8000c101124 */
[----:B------:R3:W-:Y:S04]  /*3f30*/  ST.E.U8 desc[UR36][R12.64+0x16], R0 ;  /* 0x000016000c007985 */ /* 0x0007e8000c101124 */
[----:B--2---:R-:W2:Y:S01]  /*3f40*/  LDG.E.64 R2, desc[UR36][R10.64] ;  /* 0x000000240a027981 */ /* 0x004ea2000c1e1b00 */
[----:B------:R-:W-:Y:S01]  /*3f50*/  SHF.R.U32.HI R7, RZ, 0x8, R6 ;  /* 0x00000008ff077819 */ /* 0x000fe20000011606 */
[----:B--2---:R-:W-:-:S05]  /*3f60*/  IMAD.WIDE.U32 R20, R15, 0x1c, R2 ;  /* 0x0000001c0f147825 */ /* 0x004fca00078e0002 */
[----:B------:R3:W-:Y:S04]  /*3f70*/  ST.E.U8 desc[UR36][R20.64+0x19], R7 ;  /* 0x0000190714007985 */ /* 0x0007e8000c101124 */
[----:B------:R3:W-:Y:S04]  /*3f80*/  ST.E.U8 desc[UR36][R20.64+0x18], R6 ;  /* 0x0000180614007985 */ /* 0x0007e8000c101124 */
[----:B------:R3:W5:Y:S02]  /*3f90*/  LDG.E.64 R2, desc[UR36][R10.64] ;  /* 0x000000240a027981 */ /* 0x000764000c1e1b00 */
.L_x_27:
[----:B-1----:R-:W-:Y:S05]  /*3fa0*/  BSYNC.RECONVERGENT B1 ;  /* 0x0000000000017941 */ /* 0x002fea0003800200 */
.L_x_26:
[----:B------:R-:W-:-:S05]  /*3fb0*/  VIADD R16, R16, 0x1 ;  /* 0x0000000110107836 */ /* 0x000fca0000000000 */
[----:B------:R-:W-:-:S13]  /*3fc0*/  ISETP.NE.AND P0, PT, R16, 0x400, PT ;  /* 0x000004001000780c */ /* 0x000fda0003f05270 */
[----:B------:R-:W-:Y:S05]  /*3fd0*/  @P0 BRA `(.L_x_43) ;  /* 0xfffffff000d40947 */ /* 0x000fea000383ffff */
.L_x_25:
[----:B-1----:R-:W-:Y:S05]  /*3fe0*/  BSYNC.RECONVERGENT B2 ;  /* 0x0000000000027941 */ /* 0x002fea0003800200 */
.L_x_24:
[----:B------:R-:W-:-:S05]  /*3ff0*/  VIADD R15, R15, 0x1 ;  /* 0x000000010f0f7836 */ /* 0x000fca0000000000 */
[----:B------:R-:W-:-:S13]  /*4000*/  ISETP.NE.AND P0, PT, R15, 0x400, PT ;  /* 0x000004000f00780c */ /* 0x000fda0003f05270 */
[----:B------:R-:W-:Y:S05]  /*4010*/  @P0 BRA `(.L_x_44) ;  /* 0xfffffff000ac0947 */ /* 0x000fea000383ffff */
[----:B------:R-:W-:Y:S05]  /*4020*/  BSYNC.RECONVERGENT B3 ;  /* 0x0000000000037941 */ /* 0x000fea0003800200 */
.L_x_23:
[----:B---3--:R-:W1:Y:S01]  /*4030*/  LDC.64 R6, c[0x4][0x18] ;  /* 0x01000600ff067b82 */ /* 0x008e620000000a00 */
[----:B------:R-:W-:Y:S02]  /*4040*/  IMAD.MOV.U32 R4, RZ, RZ, 0x1 ;  /* 0x00000001ff047424 */ /* 0x000fe400078e00ff */
[----:B------:R-:W-:Y:S02]  /*4050*/  HFMA2 R5, -RZ, RZ, 0, 0 ;  /* 0x00000000ff057431 */ /* 0x000fe400000001ff */
[----:B------:R-:W-:Y:S01]  /*4060*/  IMAD.MOV.U32 R0, RZ, RZ, 0x1 ;  /* 0x00000001ff007424 */ /* 0x000fe200078e00ff */
[----:B-1----:R1:W-:Y:S06]  /*4070*/  STG.E.U16 desc[UR36][R6.64], R4 ;  /* 0x0000000406007986 */ /* 0x0023ec000c101524 */
.L_x_45:
[----:B----45:R-:W-:-:S05]  /*4080*/  IMAD.WIDE.U32 R8, R5, 0x1c, R2 ;  /* 0x0000001c05087825 */ /* 0x030fca00078e0002 */
[----:B-1----:R-:W2:Y:S02]  /*4090*/  LD.E.U8 R4, desc[UR36][R8.64] ;  /* 0x0000002408047980 */ /* 0x002ea4000c101100 */
[----:B--2---:R-:W-:-:S13]  /*40a0*/  ISETP.NE.AND P0, PT, R4, RZ, PT ;  /* 0x000000ff0400720c */ /* 0x004fda0003f05270 */
[----:B------:R-:W1:Y:S01]  /*40b0*/  @P0 LDC.64 R10, c[0x4][0x18] ;  /* 0x01000600ff0a0b82 */ /* 0x000e620000000a00 */
[----:B------:R-:W-:Y:S01]  /*40c0*/  @P0 LOP3.LUT R15, R0, 0xffff, RZ, 0xc0, !PT ;  /* 0x0000ffff000f0812 */ /* 0x000fe200078ec0ff */
[----:B------:R2:W-:Y:S03]  /*40d0*/  @P0 ST.E.U8 desc[UR36][R8.64+0x16], R0 ;  /* 0x0000160008000985 */ /* 0x0005e6000c101124 */
[----:B------:R-:W-:-:S05]  /*40e0*/  @P0 SHF.R.U32.HI R15, RZ, 0x8, R15 ;  /* 0x00000008ff0f0819 */ /* 0x000fca000001160f */
[----:B------:R-:W-:Y:S04]  /*40f0*/  @P0 ST.E.U8 desc[UR36][R8.64+0x17], R15 ;  /* 0x0000170f08000985 */ /* 0x000fe8000c101124 */
[----:B-1----:R-:W3:Y:S01]  /*4100*/  @P0 LDG.E.U16 R4, desc[UR36][R10.64] ;  /* 0x000000240a040981 */ /* 0x002ee2000c1e1500 */
[----:B------:R-:W1:Y:S01]  /*4110*/  @P0 LDC.64 R12, c[0x4][0x28] ;  /* 0x01000a00ff0c0b82 */ /* 0x000e620000000a00 */
[----:B---3--:R-:W-:-:S05]  /*4120*/  @P0 VIADD R21, R4, 0x1 ;  /* 0x0000000104150836 */ /* 0x008fca0000000000 */
[----:B------:R3:W-:Y:S04]  /*4130*/  @P0 STG.E.U16 desc[UR36][R10.64], R21 ;  /* 0x000000150a000986 */ /* 0x0007e8000c101524 */
[----:B-1----:R-:W4:Y:S02]  /*4140*/  @P0 LDG.E.64 R2, desc[UR36][R12.64] ;  /* 0x000000240c020981 */ /* 0x002f24000c1e1b00 */
[----:B----4-:R-:W-:-:S05]  /*4150*/  IMAD.WIDE.U32 R16, R5, 0x1c, R2 ;  /* 0x0000001c05107825 */ /* 0x010fca00078e0002 */
[----:B------:R-:W4:Y:S01]  /*4160*/  LD.E.U8 R4, desc[UR36][R16.64+0x1c] ;  /* 0x00001c2410047980 */ /* 0x000f22000c101100 */
[----:B--2---:R-:W-:Y:S02]  /*4170*/  @P0 PRMT R0, R21, 0x7610, R0 ;  /* 0x0000761015000816 */ /* 0x004fe40000000000 */
[----:B----4-:R-:W-:-:S13]  /*4180*/  ISETP.NE.AND P1, PT, R4, RZ, PT ;  /* 0x000000ff0400720c */ /* 0x010fda0003f25270 */
[----:B------:R-:W1:Y:S01]  /*4190*/  @P1 LDC.64 R6, c[0x4][0x18] ;  /* 0x01000600ff061b82 */ /* 0x000e620000000a00 */
[----:B------:R-:W-:Y:S01]  /*41a0*/  @P1 LOP3.LUT R4, R0, 0xffff, RZ, 0xc0, !PT ;  /* 0x0000ffff00041812 */ /* 0x000fe200078ec0ff */
[----:B------:R2:W-:Y:S03]  /*41b0*/  @P1 ST.E.U8 desc[UR36][R16.64+0x32], R0 ;  /* 0x0000320010001985 */ /* 0x0005e6000c101124 */
[----:B------:R-:W-:-:S05]  /*41c0*/  @P1 SHF.R.U32.HI R23, RZ, 0x8, R4 ;  /* 0x00000008ff171819 */ /* 0x000fca0000011604 */
[----:B------:R-:W-:Y:S04]  /*41d0*/  @P1 ST.E.U8 desc[UR36][R16.64+0x33], R23 ;  /* 0x0000331710001985 */ /* 0x000fe8000c101124 */
[----:B-1----:R-:W4:Y:S01]  /*41e0*/  @P1 LDG.E.U16 R4, desc[UR36][R6.64] ;  /* 0x0000002406041981 */ /* 0x002f22000c1e1500 */
[----:B---3--:R-:W1:Y:S01]  /*41f0*/  @P1 LDC.64 R10, c[0x4][0x28] ;  /* 0x01000a00ff0a1b82 */ /* 0x008e620000000a00 */
[----:B----4-:R-:W-:-:S05]  /*4200*/  @P1 VIADD R15, R4, 0x1 ;  /* 0x00000001040f1836 */ /* 0x010fca0000000000 */
        /* <DEDUP_REMOVED lines=10> */
[----:B------:R4:W-:Y:S04]  /*42b0*/  @P0 ST.E.U8 desc[UR36][R12.64+0x4f], R21 ;  /* 0x00004f150c000985 */ /* 0x0009e8000c101124 */
[----:B-1----:R-:W3:Y:S01]  /*42c0*/  @P0 LDG.E.U16 R4, desc[UR36][R8.64] ;  /* 0x0000002408040981 */ /* 0x002ee2000c1e1500 */
[----:B------:R-:W1:Y:S01]  /*42d0*/  @P0 LDC.64 R10, c[0x4][0x28] ;  /* 0x01000a00ff0a0b82 */ /* 0x000e620000000a00 */
[----:B---3--:R-:W-:-:S05]  /*42e0*/  @P0 VIADD R15, R4, 0x1 ;  /* 0x00000001040f0836 */ /* 0x008fca0000000000 */
[----:B------:R3:W-:Y:S04]  /*42f0*/  @P0 STG.E.U16 desc[UR36][R8.64], R15 ;  /* 0x0000000f08000986 */ /* 0x0007e8000c101524 */
[----:B-1----:R-:W2:Y:S02]  /*4300*/  @P0 LDG.E.64 R2, desc[UR36][R10.64] ;  /* 0x000000240a020981 */ /* 0x002ea4000c1e1b00 */
[----:B--2---:R-:W-:-:S05]  /*4310*/  IMAD.WIDE.U32 R16, R5, 0x1c, R2 ;  /* 0x0000001c05107825 */ /* 0x004fca00078e0002 */
[----:B------:R-:W2:Y:S01]  /*4320*/  LD.E.U8 R4, desc[UR36][R16.64+0x54] ;  /* 0x0000542410047980 */ /* 0x000ea2000c101100 */
[----:B------:R-:W-:Y:S02]  /*4330*/  @P0 PRMT R0, R15, 0x7610, R0 ;  /* 0x000076100f000816 */ /* 0x000fe40000000000 */
[----:B--2---:R-:W-:-:S13]  /*4340*/  ISETP.NE.AND P1, PT, R4, RZ, PT ;  /* 0x000000ff0400720c */ /* 0x004fda0003f25270 */
[----:B------:R-:W1:Y:S01]  /*4350*/  @P1 LDC.64 R6, c[0x4][0x18] ;  /* 0x01000600ff061b82 */ /* 0x000e620000000a00 */
[----:B------:R-:W-:Y:S01]  /*4360*/  @P1 LOP3.LUT R4, R0, 0xffff, RZ, 0xc0, !PT ;  /* 0x0000ffff00041812 */ /* 0x000fe200078ec0ff */
[----:B------:R2:W-:Y:S03]  /*4370*/  @P1 ST.E.U8 desc[UR36][R16.64+0x6a], R0 ;  /* 0x00006a0010001985 */ /* 0x0005e6000c101124 */
[----:B----4-:R-:W-:-:S05]  /*4380*/  @P1 SHF.R.U32.HI R21, RZ, 0x8, R4 ;  /* 0x00000008ff151819 */ /* 0x010fca0000011604 */
        /* <DEDUP_REMOVED lines=31> */
[----:B---3--:R-:W-:-:S05]  /*4580*/  @P1 IADD3 R15, PT, PT, R4, 0x1, RZ ;  /* 0x00000001040f1810 */ /* 0x008fca0007ffe0ff */
        /* <DEDUP_REMOVED lines=11> */
[----:B-1----:R-:W2:Y:S01]  /*4640*/  @P0 LDG.E.U16 R4, desc[UR36][R8.64] ;  /* 0x0000002408040981 */ /* 0x002ea2000c1e1500 */
[----:B---3--:R-:W1:Y:S01]  /*4650*/  @P0 LDC.64 R6, c[0x4][0x28] ;  /* 0x01000a00ff060b82 */ /* 0x008e620000000a00 */
[----:B--2---:R-:W-:-:S05]  /*4660*/  @P0 VIADD R15, R4, 0x1 ;  /* 0x00000001040f0836 */ /* 0x004fca0000000000 */
[----:B------:R2:W-:Y:S04]  /*4670*/  @P0 STG.E.U16 desc[UR36][R8.64], R15 ;  /* 0x0000000f08000986 */ /* 0x0005e8000c101524 */
[----:B-1----:R-:W3:Y:S02]  /*4680*/  @P0 LDG.E.64 R2, desc[UR36][R6.64] ;  /* 0x0000002406020981 */ /* 0x002ee4000c1e1b00 */
[----:B---3--:R-:W-:-:S05]  /*4690*/  IMAD.WIDE.U32 R10, R5, 0x1c, R2 ;  /* 0x0000001c050a7825 */ /* 0x008fca00078e0002 */
[----:B------:R-:W3:Y:S01]  /*46a0*/  LD.E.U8 R4, desc[UR36][R10.64+0xc4] ;  /* 0x0000c4240a047980 */ /* 0x000ee2000c101100 */
[----:B------:R-:W-:Y:S02]  /*46b0*/  @P0 PRMT R0, R15, 0x7610, R0 ;  /* 0x000076100f000816 */ /* 0x000fe40000000000 */
[----:B---3--:R-:W-:-:S13]  /*46c0*/  ISETP.NE.AND P1, PT, R4, RZ, PT ;  /* 0x000000ff0400720c */ /* 0x008fda0003f25270 */
[----:B------:R-:W1:Y:S01]  /*46d0*/  @P1 LDC.64 R16, c[0x4][0x18] ;  /* 0x01000600ff101b82 */ /* 0x000e620000000a00 */
[----:B------:R-:W-:Y:S01]  /*46e0*/  @P1 LOP3.LUT R4, R0, 0xffff, RZ, 0xc0, !PT ;  /* 0x0000ffff00041812 */ /* 0x000fe200078ec0ff */
[----:B------:R3:W-:Y:S03]  /*46f0*/  @P1 ST.E.U8 desc[UR36][R10.64+0xda], R0 ;  /* 0x0000da000a001985 */ /* 0x0007e6000c101124 */
[----:B----4-:R-:W-:-:S05]  /*4700*/  @P1 SHF.R.U32.HI R13, RZ, 0x8, R4 ;  /* 0x00000008ff0d1819 */ /* 0x010fca0000011604 */
[----:B------:R4:W-:Y:S04]  /*4710*/  @P1 ST.E.U8 desc[UR36][R10.64+0xdb], R13 ;  /* 0x0000db0d0a001985 */ /* 0x0009e8000c101124 */
[----:B-1----:R-:W2:Y:S01]  /*4720*/  @P1 LDG.E.U16 R4, desc[UR36][R16.64] ;  /* 0x0000002410041981 */ /* 0x002ea2000c1e1500 */
[----:B------:R-:W1:Y:S01]  /*4730*/  @P1 LDC.64 R6, c[0x4][0x28] ;  /* 0x01000a00ff061b82 */ /* 0x000e620000000a00 */
[----:B------:R-:W-:-:S05]  /*4740*/  VIADD R5, R5, 0x8 ;  /* 0x0000000805057836 */ /* 0x000fca0000000000 */
[----:B------:R-:W-:Y:S01]  /*4750*/  ISETP.NE.AND P0, PT, R5, 0x400, PT ;  /* 0x000004000500780c */ /* 0x000fe20003f05270 */
[----:B--2---:R-:W-:-:S05]  /*4760*/  @P1 VIADD R9, R4, 0x1 ;  /* 0x0000000104091836 */ /* 0x004fca0000000000 */
[----:B------:R4:W-:Y:S04]  /*4770*/  @P1 STG.E.U16 desc[UR36][R16.64], R9 ;  /* 0x0000000910001986 */ /* 0x0009e8000c101524 */
[----:B-1----:R4:W5:Y:S01]  /*4780*/  @P1 LDG.E.64 R2, desc[UR36][R6.64] ;  /* 0x0000002406021981 */ /* 0x002962000c1e1b00 */
[----:B---3--:R-:W-:Y:S02]  /*4790*/  @P1 PRMT R0, R9, 0x7610, R0 ;  /* 0x0000761009001816 */ /* 0x008fe40000000000 */
[----:B------:R-:W-:Y:S05]  /*47a0*/  @P0 BRA `(.L_x_45) ;  /* 0xfffffff800340947 */ /* 0x000fea000383ffff */
.L_x_22:
[----:B-1----:R-:W-:Y:S05]  /*47b0*/  BSYNC.RECONVERGENT B4 ;  /* 0x0000000000047941 */ /* 0x002fea0003800200 */
.L_x_14:
[----:B--2---:R-:W-:-:S05]  /*47c0*/  LOP3.LUT R5, R14, 0xffff, RZ, 0xc0, !PT ;  /* 0x0000ffff0e057812 */ /* 0x004fca00078ec0ff */
[----:B----45:R-:W-:-:S05]  /*47d0*/  IMAD.WIDE.U32 R6, R5, 0x1c, R2 ;  /* 0x0000001c05067825 */ /* 0x030fca00078e0002 */
[----:B------:R-:W2:Y:S04]  /*47e0*/  LD.E.U8 R0, desc[UR36][R6.64+0x14] ;  /* 0x0000142406007980 */ /* 0x000ea8000c101100 */
[----:B------:R-:W2:Y:S01]  /*47f0*/  LD.E.U8 R9, desc[UR36][R6.64+0x15] ;  /* 0x0000152406097980 */ /* 0x000ea2000c101100 */
[----:B------:R-:W-:Y:S01]  /*4800*/  BSSY.RECONVERGENT B1, `(.L_x_46) ;  /* 0x000001f000017945 */ /* 0x000fe20003800200 */
[----:B--2---:R-:W-:-:S05]  /*4810*/  IMAD R11, R9, 0x100, R0 ;  /* 0x00000100090b7824 */ /* 0x004fca00078e0200 */
[----:B------:R-:W-:-:S04]  /*4820*/  PRMT R0, R11, 0x9910, RZ ;  /* 0x000099100b007816 */ /* 0x000fc800000000ff */
[----:B------:R-:W-:-:S13]  /*4830*/  ISETP.NE.AND P0, PT, R0, RZ, PT ;  /* 0x000000ff0000720c */ /* 0x000fda0003f05270 */
[----:B------:R-:W-:Y:S05]  /*4840*/  @!P0 BRA `(.L_x_47) ;  /* 0x0000000000688947 */ /* 0x000fea0003800000 */
[----:B------:R-:W2:Y:S04]  /*4850*/  LD.E.U8 R0, desc[UR36][R6.64+0x1a] ;  /* 0x00001a2406007980 */ /* 0x000ea8000c101100 */
[----:B------:R-:W2:Y:S02]  /*4860*/  LD.E.U8 R9, desc[UR36][R6.64+0x1b] ;  /* 0x00001b2406097980 */ /* 0x000ea4000c101100 */
[----:B--2---:R-:W-:-:S05]  /*4870*/  IMAD R0, R9, 0x100, R0 ;  /* 0x0000010009007824 */ /* 0x004fca00078e0200 */
[----:B------:R-:W-:-:S04]  /*4880*/  SHF.L.U32 R0, R0, 0xa, RZ ;  /* 0x0000000a00007819 */ /* 0x000fc800000006ff */
[----:B------:R-:W-:-:S13]  /*4890*/  ISETP.GE.U32.AND P0, PT, R0, R11, PT ;  /* 0x0000000b0000720c */ /* 0x000fda0003f06070 */
[----:B------:R-:W-:Y:S05]  /*48a0*/  @P0 BRA `(.L_x_47) ;  /* 0x0000000000500947 */ /* 0x000fea0003800000 */
[----:B------:R-:W1:Y:S01]  /*48b0*/  LDC.64 R2, c[0x4][0x10] ;  /* 0x01000400ff027b82 */ /* 0x000e620000000a00 */
[----:B------:R-:W-:Y:S07]  /*48c0*/  BSSY.RECONVERGENT B2, `(.L_x_48) ;  /* 0x0000010000027945 */ /* 0x000fee0003800200 */
[----:B------:R-:W2:Y:S02]  /*48d0*/  LDC.64 R6, c[0x4][0x28] ;  /* 0x01000a00ff067b82 */ /* 0x000ea40000000a00 */
.L_x_49:
[----:B-1----:R-:W3:Y:S02]  /*48e0*/  LDG.E.64 R8, desc[UR36][R2.64] ;  /* 0x0000002402087981 */ /* 0x002ee4000c1e1b00 */
[----:B---3--:R-:W-:-:S05]  /*48f0*/  IADD3 R12, P0, PT, R8, R0, RZ ;  /* 0x00000000080c7210 */ /* 0x008fca0007f1e0ff */
[----:B------:R-:W-:-:S05]  /*4900*/  IMAD.X R13, RZ, RZ, R9, P0 ;  /* 0x000000ffff0d7224 */ /* 0x000fca00000e0609 */
[----:B------:R3:W-:Y:S04]  /*4910*/  ST.E.U8 desc[UR36][R12.64], RZ ;  /* 0x000000ff0c007985 */ /* 0x0007e8000c101124 */
[----:B--2---:R-:W2:Y:S01]  /*4920*/  LDG.E.64 R8, desc[UR36][R6.64] ;  /* 0x0000002406087981 */ /* 0x004ea2000c1e1b00 */
[----:B------:R-:W-:Y:S01]  /*4930*/  UMOV UR4, URZ ;  /* 0x000000ff00047c82 */ /* 0x000fe20008000000 */
[----:B--2---:R-:W-:-:S04]  /*4940*/  IMAD.WIDE.U32 R10, R5, 0x1c, R8 ;  /* 0x0000001c050a7825 */ /* 0x004fc800078e0008 */
[----:B------:R-:W-:-:S05]  /*4950*/  VIADD R11, R11, UR4 ;  /* 0x000000040b0b7c36 */ /* 0x000fca0008000000 */
[----:B------:R-:W2:Y:S04]  /*4960*/  LD.E.U8 R4, desc[UR36][R10.64+0x14] ;  /* 0x000014240a047980 */ /* 0x000ea8000c101100 */
[----:B------:R-:W2:Y:S01]  /*4970*/  LD.E.U8 R15, desc[UR36][R10.64+0x15] ;  /* 0x000015240a0f7980 */ /* 0x000ea2000c101100 */
[----:B------:R-:W-:Y:S02]  /*4980*/  VIADD R0, R0, 0x1 ;  /* 0x0000000100007836 */ /* 0x000fe40000000000 */
[----:B--2---:R-:W-:-:S05]  /*4990*/  IMAD R15, R15, 0x100, R4 ;  /* 0x000001000f0f7824 */ /* 0x004fca00078e0204 */
[----:B------:R-:W-:-:S13]  /*49a0*/  ISETP.GE.U32.AND P0, PT, R0, R15, PT ;  /* 0x0000000f0000720c */ /* 0x000fda0003f06070 */
[----:B---3--:R-:W-:Y:S05]  /*49b0*/  @!P0 BRA `(.L_x_49) ;  /* 0xfffffffc00c88947 */ /* 0x008fea000383ffff */
[----:B------:R-:W-:Y:S05]  /*49c0*/  BSYNC.RECONVERGENT B2 ;  /* 0x0000000000027941 */ /* 0x000fea0003800200 */
.L_x_48:
[----:B------:R-:W-:Y:S01]  /*49d0*/  IMAD.MOV.U32 R2, RZ, RZ, R8 ;  /* 0x000000ffff027224 */ /* 0x000fe200078e0008 */
[----:B------:R-:W-:-:S07]  /*49e0*/  MOV R3, R9 ;  /* 0x0000000900037202 */ /* 0x000fce0000000f00 */
.L_x_47:
[----:B------:R-:W-:Y:S05]  /*49f0*/  BSYNC.RECONVERGENT B1 ;  /* 0x0000000000017941 */ /* 0x000fea0003800200 */
.L_x_46:
[----:B------:R-:W1:Y:S02]  /*4a00*/  LDC.64 R6, c[0x4][0x20] ;  /* 0x01000800ff067b82 */ /* 0x000e640000000a00 */
[----:B-1----:R-:W2:Y:S06]  /*4a10*/  LDG.E.U16 R0, desc[UR36][R6.64] ;  /* 0x0000002406007981 */ /* 0x002eac000c1e1500 */
[----:B------:R-:W1:Y:S01]  /*4a20*/  LDC.64 R8, c[0x4][0x10] ;  /* 0x01000400ff087b82 */ /* 0x000e620000000a00 */
[----:B------:R-:W-:Y:S01]  /*4a30*/  IMAD.MOV.U32 R10, RZ, RZ, R2 ;  /* 0x000000ffff0a7224 */ /* 0x000fe200078e0002 */
[----:B------:R-:W-:Y:S01]  /*4a40*/  UMOV UR4, URZ ;  /* 0x000000ff00047c82 */ /* 0x000fe20008000000 */
[----:B------:R-:W-:-:S02]  /*4a50*/  IMAD.MOV.U32 R11, RZ, RZ, R3 ;  /* 0x000000ffff0b7224 */ /* 0x000fc400078e0003 */
[----:B------:R-:W-:-:S03]  /*4a60*/  IMAD.WIDE.U32 R10, R5, 0x1c, R10 ;  /* 0x0000001c050a7825 */ /* 0x000fc600078e000a */
[----:B------:R-:W3:Y:S01]  /*4a70*/  LDC.64 R2, c[0x0][0x380] ;  /* 0x0000e000ff027b82 */ /* 0x000ee20000000a00 */
[----:B------:R-:W-:Y:S02]  /*4a80*/  VIADD R11, R11, UR4 ;  /* 0x000000040b0b7c36 */ /* 0x000fe40008000000 */
[----:B--2---:R-:W-:-:S05]  /*4a90*/  VIADD R17, R0, 0x1 ;  /* 0x0000000100117836 */ /* 0x004fca0000000000 */
[----:B------:R2:W-:Y:S04]  /*4aa0*/  STG.E.U16 desc[UR36][R6.64], R17 ;  /* 0x0000001106007986 */ /* 0x0005e8000c101524 */
[----:B------:R-:W4:Y:S04]  /*4ab0*/  LD.E.U8 R0, desc[UR36][R10.64+0x1a] ;  /* 0x00001a240a007980 */ /* 0x000f28000c101100 */
[----:B------:R-:W4:Y:S04]  /*4ac0*/  LD.E.U8 R15, desc[UR36][R10.64+0x1b] ;  /* 0x00001b240a0f7980 */ /* 0x000f28000c101100 */
[----:B-1----:R-:W5:Y:S04]  /*4ad0*/  LDG.E.64 R12, desc[UR36][R8.64] ;  /* 0x00000024080c7981 */ /* 0x002f68000c1e1b00 */
[----:B---3--:R-:W3:Y:S01]  /*4ae0*/  LDG.E.U8 R21, desc[UR36][R2.64] ;  /* 0x0000002402157981 */ /* 0x008ee2000c1e1100 */
[----:B----4-:R-:W-:-:S04]  /*4af0*/  IMAD R0, R15, 0x100, R0 ;  /* 0x000001000f007824 */ /* 0x010fc800078e0200 */
[----:B-----5:R-:W-:-:S05]  /*4b00*/  IMAD.WIDE.U32 R12, R0, 0x400, R12 ;  /* 0x00000400000c7825 */ /* 0x020fca00078e000c */
[----:B---3--:R1:W-:Y:S04]  /*4b10*/  ST.E.U8 desc[UR36][R12.64], R21 ;  /* 0x000000150c007985 */ /* 0x0083e8000c101124 */
[----:B------:R-:W3:Y:S04]  /*4b20*/  LDG.E.64 R14, desc[UR36][R8.64] ;  /* 0x00000024080e7981 */ /* 0x000ee8000c1e1b00 */
[----:B------:R-:W4:Y:S01]  /*4b30*/  LDG.E.U8 R23, desc[UR36][R2.64+0x1] ;  /* 0x0000012402177981 */ /* 0x000f22000c1e1100 */
[----:B---3--:R-:W-:-:S05]  /*4b40*/  IMAD.WIDE.U32 R14, R0, 0x400, R14 ;  /* 0x00000400000e7825 */ /* 0x008fca00078e000e */
[----:B----4-:R3:W-:Y:S04]  /*4b50*/  ST.E.U8 desc[UR36][R14.64+0x1], R23 ;  /* 0x000001170e007985 */ /* 0x0107e8000c101124 */
[----:B--2---:R-:W2:Y:S04]  /*4b60*/  LDG.E.64 R16, desc[UR36][R8.64] ;  /* 0x0000002408107981 */ /* 0x004ea8000c1e1b00 */
[----:B------:R-:W4:Y:S01]  /*4b70*/  LDG.E.U8 R25, desc[UR36][R2.64+0x2] ;  /* 0x0000022402197981 */ /* 0x000f22000c1e1100 */
[----:B--2---:R-:W-:-:S05]  /*4b80*/  IMAD.WIDE.U32 R16, R0, 0x400, R16 ;  /* 0x0000040000107825 */ /* 0x004fca00078e0010 */
[----:B----4-:R2:W-:Y:S04]  /*4b90*/  ST.E.U8 desc[UR36][R16.64+0x2], R25 ;  /* 0x0000021910007985 */ /* 0x0105e8000c101124 */
[----:B------:R-:W4:Y:S04]  /*4ba0*/  LDG.E.64 R10, desc[UR36][R8.64] ;  /* 0x00000024080a7981 */ /* 0x000f28000c1e1b00 */
[----:B------:R-:W5:Y:S01]  /*4bb0*/  LDG.E.U8 R27, desc[UR36][R2.64+0x3] ;  /* 0x00000324021b7981 */ /* 0x000f62000c1e1100 */
[----:B----4-:R-:W-:-:S05]  /*4bc0*/  IMAD.WIDE.U32 R10, R0, 0x400, R10 ;  /* 0x00000400000a7825 */ /* 0x010fca00078e000a */
[----:B-----5:R4:W-:Y:S04]  /*4bd0*/  ST.E.U8 desc[UR36][R10.64+0x3], R27 ;  /* 0x0000031b0a007985 */ /* 0x0209e8000c101124 */
[----:B-1----:R-:W5:Y:S04]  /*4be0*/  LDG.E.64 R12, desc[UR36][R8.64] ;  /* 0x00000024080c7981 */ /* 0x002f68000c1e1b00 */
[----:B------:R-:W3:Y:S01]  /*4bf0*/  LDG.E.U8 R21, desc[UR36][R2.64+0x4] ;  /* 0x0000042402157981 */ /* 0x000ee2000c1e1100 */
[----:B-----5:R-:W-:-:S05]  /*4c00*/  IMAD.WIDE.U32 R12, R0, 0x400, R12 ;  /* 0x00000400000c7825 */ /* 0x020fca00078e000c */
[----:B---3--:R1:W-:Y:S04]  /*4c10*/  ST.E.U8 desc[UR36][R12.64+0x4], R21 ;  /* 0x000004150c007985 */ /* 0x0083e8000c101124 */
[----:B------:R-:W3:Y:S04]  /*4c20*/  LDG.E.64 R14, desc[UR36][R8.64] ;  /* 0x00000024080e7981 */ /* 0x000ee8000c1e1b00 */
[----:B------:R-:W5:Y:S01]  /*4c30*/  LDG.E.U8 R23, desc[UR36][R2.64+0x5] ;  /* 0x0000052402177981 */ /* 0x000f62000c1e1100 */
[----:B---3--:R-:W-:-:S05]  /*4c40*/  IMAD.WIDE.U32 R14, R0, 0x400, R14 ;  /* 0x00000400000e7825 */ /* 0x008fca00078e000e */
[----:B-----5:R3:W-:Y:S04]  /*4c50*/  ST.E.U8 desc[UR36][R14.64+0x5], R23 ;  /* 0x000005170e007985 */ /* 0x0207e8000c101124 */
[----:B--2---:R-:W2:Y:S04]  /*4c60*/  LDG.E.64 R16, desc[UR36][R8.64] ;  /* 0x0000002408107981 */ /* 0x004ea8000c1e1b00 */
[----:B------:R-:W5:Y:S01]  /*4c70*/  LDG.E.U8 R25, desc[UR36][R2.64+0x6] ;  /* 0x0000062402197981 */ /* 0x000f62000c1e1100 */
[----:B--2---:R-:W-:-:S05]  /*4c80*/  IMAD.WIDE.U32 R16, R0, 0x400, R16 ;  /* 0x0000040000107825 */ /* 0x004fca00078e0010 */
[----:B-----5:R2:W-:Y:S04]  /*4c90*/  ST.E.U8 desc[UR36][R16.64+0x6], R25 ;  /* 0x0000061910007985 */ /* 0x0205e8000c101124 */
[----:B----4-:R-:W4:Y:S04]  /*4ca0*/  LDG.E.64 R10, desc[UR36][R8.64] ;  /* 0x00000024080a7981 */ /* 0x010f28000c1e1b00 */
        /* <DEDUP_REMOVED lines=221> */
[----:B----4-:R-:W1:Y:S01]  /*5a80*/  LDC.64 R10, c[0x4][0x28] ;  /* 0x01000a00ff0a7b82 */ /* 0x010e620000000a00 */
[----:B--2---:R-:W-:-:S05]  /*5a90*/  IMAD.WIDE.U32 R16, R0, 0x400, R16 ;  /* 0x0000040000107825 */ /* 0x004fca00078e0010 */
[----:B-----5:R2:W-:Y:S04]  /*5aa0*/  ST.E.U8 desc[UR36][R16.64+0x3e], R25 ;  /* 0x00003e1910007985 */ /* 0x0205e8000c101124 */
[----:B------:R-:W4:Y:S04]  /*5ab0*/  LDG.E.64 R20, desc[UR36][R8.64] ;  /* 0x0000002408147981 */ /* 0x000f28000c1e1b00 */
[----:B------:R-:W5:Y:S01]  /*5ac0*/  LDG.E.U8 R27, desc[UR36][R2.64+0x3f] ;  /* 0x00003f24021b7981 */ /* 0x000f62000c1e1100 */
[----:B----4-:R-:W-:-:S05]  /*5ad0*/  IMAD.WIDE.U32 R20, R0, 0x400, R20 ;  /* 0x0000040000147825 */ /* 0x010fca00078e0014 */
[----:B-----5:R2:W-:Y:S04]  /*5ae0*/  ST.E.U8 desc[UR36][R20.64+0x3f], R27 ;  /* 0x00003f1b14007985 */ /* 0x0205e8000c101124 */
[----:B-1----:R-:W4:Y:S04]  /*5af0*/  LDG.E.64 R12, desc[UR36][R10.64] ;  /* 0x000000240a0c7981 */ /* 0x002f28000c1e1b00 */
[----:B---3--:R-:W3:Y:S01]  /*5b00*/  LDG.E.U16 R15, desc[UR36][R6.64] ;  /* 0x00000024060f7981 */ /* 0x008ee2000c1e1500 */
[----:B----4-:R-:W-:Y:S01]  /*5b10*/  IMAD.WIDE.U32 R12, R5, 0x1c, R12 ;  /* 0x0000001c050c7825 */ /* 0x010fe200078e000c */
[----:B---3--:R-:W-:-:S04]  /*5b20*/  SHF.R.U32.HI R23, RZ, 0x8, R15 ;  /* 0x00000008ff177819 */ /* 0x008fc8000001160f */
[----:B------:R-:W-:-:S05]  /*5b30*/  IADD3 R13, PT, PT, R13, UR4, RZ ;  /* 0x000000040d0d7c10 */ /* 0x000fca000fffe0ff */
[----:B------:R2:W-:Y:S04]  /*5b40*/  ST.E.U8 desc[UR36][R12.64+0x19], R23 ;  /* 0x000019170c007985 */ /* 0x0005e8000c101124 */
[----:B------:R2:W-:Y:S04]  /*5b50*/  ST.E.U8 desc[UR36][R12.64+0x18], R15 ;  /* 0x0000180f0c007985 */ /* 0x0005e8000c101124 */
[----:B------:R-:W3:Y:S01]  /*5b60*/  LDG.E.64 R2, desc[UR36][R10.64] ;  /* 0x000000240a027981 */ /* 0x000ee2000c1e1b00 */
[----:B------:R-:W-:Y:S02]  /*5b70*/  IMAD.MOV.U32 R0, RZ, RZ, 0x40 ;  /* 0x00000040ff007424 */ /* 0x000fe400078e00ff */
[----:B---3--:R-:W-:-:S04]  /*5b80*/  IMAD.WIDE.U32 R2, R5, 0x1c, R2 ;  /* 0x0000001c05027825 */ /* 0x008fc800078e0002 */
[----:B------:R-:W-:-:S05]  /*5b90*/  VIADD R3, R3, UR4 ;  /* 0x0000000403037c36 */ /* 0x000fca0008000000 */
[----:B------:R2:W-:Y:S04]  /*5ba0*/  ST.E.U8 desc[UR36][R2.64+0x14], R0 ;  /* 0x0000140002007985 */ /* 0x0005e8000c101124 */
[----:B------:R2:W-:Y:S04]  /*5bb0*/  ST.E.U8 desc[UR36][R2.64+0x15], RZ ;  /* 0x000015ff02007985 */ /* 0x0005e8000c101124 */
[----:B------:R-:W3:Y:S02]  /*5bc0*/  LDG.E.U16 R6, desc[UR36][R6.64] ;  /* 0x0000002406067981 */ /* 0x000ee4000c1e1500 */
[----:B---3--:R-:W-:-:S13]  /*5bd0*/  ISETP.GT.U32.AND P0, PT, R6, 0xfde7, PT ;  /* 0x0000fde70600780c */ /* 0x008fda0003f04070 */
[----:B--2---:R-:W-:Y:S05]  /*5be0*/  @P0 BRA `(.L_x_50) ;  /* 0x0000000000080947 */ /* 0x004fea0003800000 */
[----:B------:R2:W5:Y:S01]  /*5bf0*/  LDG.E.64 R2, desc[UR36][R10.64] ;  /* 0x000000240a027981 */ /* 0x000562000c1e1b00 */
[----:B------:R-:W-:Y:S05]  /*5c00*/  BRA `(.L_x_16) ;  /* 0x0000001400407947 */ /* 0x000fea0003800000 */
.L_x_50:
[----:B------:R1:W5:Y:S01]  /*5c10*/  LDG.E.64 R2, desc[UR36][R10.64] ;  /* 0x000000240a027981 */ /* 0x000362000c1e1b00 */
[----:B------:R-:W-:Y:S01]  /*5c20*/  BSSY.RECONVERGENT B1, `(.L_x_51) ;  /* 0x00000d6000017945 */ /* 0x000fe20003800200 */
[----:B------:R-:W-:-:S07]  /*5c30*/  IMAD.MOV.U32 R15, RZ, RZ, RZ ;  /* 0x000000ffff0f7224 */ /* 0x000fce00078e00ff */
.L_x_72:
[----:B--2--5:R-:W-:-:S06]  /*5c40*/  IMAD.WIDE.U32 R4, R15, 0x1c, R2 ;  /* 0x0000001c0f047825 */ /* 0x024fcc00078e0002 */
[----:B------:R-:W2:Y:S01]  /*5c50*/  LD.E.U8 R4, desc[UR36][R4.64] ;  /* 0x0000002404047980 */ /* 0x000ea2000c101100 */
[----:B------:R-:W-:Y:S01]  /*5c60*/  BSSY.RECONVERGENT B2, `(.L_x_52) ;  /* 0x00000ce000027945 */ /* 0x000fe20003800200 */
[----:B--2---:R-:W-:-:S13]  /*5c70*/  ISETP.NE.AND P0, PT, R4, RZ, PT ;  /* 0x000000ff0400720c */ /* 0x004fda0003f05270 */
[----:B-1----:R-:W-:Y:S05]  /*5c80*/  @!P0 BRA `(.L_x_53) ;  /* 0x0000000c002c8947 */ /* 0x002fea0003800000 */
[----:B------:R-:W-:-:S07]  /*5c90*/  IMAD.MOV.U32 R13, RZ, RZ, RZ ;  /* 0x000000ffff0d7224 */ /* 0x000fce00078e00ff */
.L_x_71:
[----:B-----5:R-:W-:-:S05]  /*5ca0*/  IMAD.WIDE.U32 R8, R13, 0x1c, R2 ;  /* 0x0000001c0d087825 */ /* 0x020fca00078e0002 */
[----:B--2---:R-:W2:Y:S01]  /*5cb0*/  LD.E.U8 R4, desc[UR36][R8.64] ;  /* 0x0000002408047980 */ /* 0x004ea2000c101100 */
[----:B------:R-:W-:Y:S01]  /*5cc0*/  BSSY.RECONVERGENT B3, `(.L_x_54) ;  /* 0x00000c4000037945 */ /* 0x000fe20003800200 */
[----:B--2---:R-:W-:-:S04]  /*5cd0*/  ISETP.NE.AND P0, PT, R4, RZ, PT ;  /* 0x000000ff0400720c */ /* 0x004fc80003f05270 */
[----:B------:R-:W-:-:S13]  /*5ce0*/  ISETP.EQ.OR P0, PT, R15, R13, !P0 ;  /* 0x0000000d0f00720c */ /* 0x000fda0004702670 */
[----:B-1----:R-:W-:Y:S05]  /*5cf0*/  @P0 BRA `(.L_x_55) ;  /* 0x0000000c00000947 */ /* 0x002fea0003800000 */
[----:B------:R-:W-:Y:S01]  /*5d00*/  IMAD.WIDE.U32 R6, R15, 0x1c, R2 ;  /* 0x0000001c0f067825 */ /* 0x000fe200078e0002 */
[----:B-1----:R-:W2:Y:S04]  /*5d10*/  LD.E.U8 R10, desc[UR36][R8.64+0x18] ;  /* 0x00001824080a7980 */ /* 0x002ea8000c101100 */
[----:B------:R-:W3:Y:S04]  /*5d20*/  LD.E.U8 R0, desc[UR36][R6.64+0x18] ;  /* 0x0000182406007980 */ /* 0x000ee8000c101100 */
[----:B------:R-:W3:Y:S04]  /*5d30*/  LD.E.U8 R5, desc[UR36][R6.64+0x19] ;  /* 0x0000192406057980 */ /* 0x000ee8000c101100 */
[----:B------:R-:W2:Y:S01]  /*5d40*/  LD.E.U8 R11, desc[UR36][R8.64+0x19] ;  /* 0x00001924080b7980 */ /* 0x000ea2000c101100 */
[----:B---3--:R-:W-:Y:S01]  /*5d50*/  IMAD R5, R5, 0x100, R0 ;  /* 0x0000010005057824 */ /* 0x008fe200078e0200 */
[----:B--2---:R-:W-:-:S04]  /*5d60*/  LEA R0, R11, R10, 0x8 ;  /* 0x0000000a0b007211 */ /* 0x004fc800078e40ff */
        /* <DEDUP_REMOVED lines=25> */
.L_x_57:
[----:B------:R-:W-:-:S05]  /*5f00*/  IADD3 R4, P0, PT, R8, R3, RZ ;  /* 0x0000000308047210 */ /* 0x000fca0007f1e0ff */
[----:B------:R-:W-:-:S05]  /*5f10*/  IMAD.X R5, RZ, RZ, R9, P0 ;  /* 0x000000ffff057224 */ /* 0x000fca00000e0609 */
[----:B------:R-:W2:Y:S01]  /*5f20*/  LD.E.U8 R4, desc[UR36][R4.64] ;  /* 0x0000002404047980 */ /* 0x000ea2000c101100 */
[----:B------:R-:W-:Y:S02]  /*5f30*/  IMAD.MOV.U32 R11, RZ, RZ, R3 ;  /* 0x000000ffff0b7224 */ /* 0x000fe400078e0003 */
[----:B------:R-:W-:Y:S01]  /*5f40*/  VIADD R3, R3, 0x1 ;  /* 0x0000000103037836 */ /* 0x000fe20000000000 */
[----:B--2---:R-:W-:-:S13]  /*5f50*/  ISETP.NE.AND P0, PT, R4, RZ, PT ;  /* 0x000000ff0400720c */ /* 0x004fda0003f05270 */
[----:B------:R-:W-:Y:S05]  /*5f60*/  @P0 BRA `(.L_x_57) ;  /* 0xfffffffc00e40947 */ /* 0x000fea000383ffff */
[----:B------:R-:W-:Y:S05]  /*5f70*/  BSYNC.RECONVERGENT B4 ;  /* 0x0000000000047941 */ /* 0x000fea0003800200 */
.L_x_56:
[----:B------:R-:W-:Y:S01]  /*5f80*/  ISETP.NE.AND P0, PT, R11, RZ, PT ;  /* 0x000000ff0b00720c */ /* 0x000fe20003f05270 */
[----:B------:R-:W-:Y:S01]  /*5f90*/  BSSY.RECONVERGENT B4, `(.L_x_58) ;  /* 0x0000012000047945 */ /* 0x000fe20003800200 */
[----:B------:R-:W-:-:S11]  /*5fa0*/  IMAD.MOV.U32 R17, RZ, RZ, R1 ;  /* 0x000000ffff117224 */ /* 0x000fd600078e0001 */
[----:B------:R-:W-:Y:S05]  /*5fb0*/  @!P0 BRA `(.L_x_59) ;  /* 0x00000000003c8947 */ /* 0x000fea0003800000 */
[----:B------:R-:W-:Y:S02]  /*5fc0*/  HFMA2 R4, -RZ, RZ, 0, 0 ;  /* 0x00000000ff047431 */ /* 0x000fe400000001ff */
[----:B------:R-:W-:Y:S02]  /*5fd0*/  IMAD.MOV.U32 R5, RZ, RZ, R8 ;  /* 0x000000ffff057224 */ /* 0x000fe400078e0008 */
[----:B------:R-:W-:Y:S02]  /*5fe0*/  IMAD.MOV.U32 R10, RZ, RZ, R9 ;  /* 0x000000ffff0a7224 */ /* 0x000fe400078e0009 */
[----:B------:R-:W-:-:S07]  /*5ff0*/  IMAD.MOV.U32 R17, RZ, RZ, R1 ;  /* 0x000000ffff117224 */ /* 0x000fce00078e0001 */
.L_x_60:
[----:B------:R2:W-:Y:S01]  /*6000*/  STL.U8 [R17], R2 ;  /* 0x0000000211007387 */ /* 0x0005e20000100000 */
[----:B------:R-:W-:Y:S02]  /*6010*/  IMAD.MOV.U32 R3, RZ, RZ, R10 ;  /* 0x000000ffff037224 */ /* 0x000fe400078e000a */
[----:B--2---:R-:W-:-:S06]  /*6020*/  IMAD.MOV.U32 R2, RZ, RZ, R5 ;  /* 0x000000ffff027224 */ /* 0x004fcc00078e0005 */
[----:B------:R-:W2:Y:S01]  /*6030*/  LD.E.U8 R2, desc[UR36][R2.64+0x1] ;  /* 0x0000012402027980 */ /* 0x000ea2000c101100 */
[----:B------:R-:W-:Y:S01]  /*6040*/  IADD3 R4, PT, PT, R4, 0x1, RZ ;  /* 0x0000000104047810 */ /* 0x000fe20007ffe0ff */
[----:B------:R-:W-:Y:S01]  /*6050*/  VIADD R17, R17, 0x1 ;  /* 0x0000000111117836 */ /* 0x000fe20000000000 */
[----:B------:R-:W-:Y:S02]  /*6060*/  IADD3 R5, P1, PT, R5, 0x1, RZ ;  /* 0x0000000105057810 */ /* 0x000fe40007f3e0ff */
[----:B------:R-:W-:-:S03]  /*6070*/  ISETP.GE.U32.AND P0, PT, R4, R11, PT ;  /* 0x0000000b0400720c */ /* 0x000fc60003f06070 */
[----:B------:R-:W-:Y:S01]  /*6080*/  IMAD.X R10, RZ, RZ, R10, P1 ;  /* 0x000000ffff0a7224 */ /* 0x000fe200008e060a */
[----:B--2---:R-:W-:-:S13]  /*6090*/  ISETP.NE.AND P2, PT, R2, RZ, PT ;  /* 0x000000ff0200720c */ /* 0x004fda0003f45270 */
[----:B------:R-:W-:Y:S05]  /*60a0*/  @!P0 BRA P2, `(.L_x_60) ;  /* 0xfffffffc00d48947 */ /* 0x000fea000103ffff */
.L_x_59:
[----:B------:R-:W-:Y:S05]  /*60b0*/  BSYNC.RECONVERGENT B4 ;  /* 0x0000000000047941 */ /* 0x000fea0003800200 */
.L_x_58:
[----:B------:R-:W-:Y:S04]  /*60c0*/  STL.U8 [R17], RZ ;  /* 0x000000ff11007387 */ /* 0x000fe80000100000 */
[----:B------:R-:W2:Y:S04]  /*60d0*/  LD.E.U8 R3, desc[UR36][R8.64+0x15] ;  /* 0x0000152408037980 */ /* 0x000ea8000c101100 */
[----:B------:R-:W3:Y:S04]  /*60e0*/  LD.E.U8 R2, desc[UR36][R8.64+0x14] ;  /* 0x0000142408027980 */ /* 0x000ee8000c101100 */
[----:B--2---:R-:W-:Y:S04]  /*60f0*/  STL.U8 [R1+0x15], R3 ;  /* 0x0000150301007387 */ /* 0x004fe80000100000 */
[----:B---3--:R2:W-:Y:S04]  /*6100*/  STL.U8 [R1+0x14], R2 ;  /* 0x0000140201007387 */ /* 0x0085e80000100000 */
[----:B------:R-:W3:Y:S04]  /*6110*/  LD.E.U8 R5, desc[UR36][R8.64+0x1b] ;  /* 0x00001b2408057980 */ /* 0x000ee8000c101100 */
[----:B------:R-:W4:Y:S04]  /*6120*/  LD.E.U8 R4, desc[UR36][R8.64+0x1a] ;  /* 0x00001a2408047980 */ /* 0x000f28000c101100 */
[----:B---3--:R3:W-:Y:S04]  /*6130*/  STL.U8 [R1+0x1b], R5 ;  /* 0x00001b0501007387 */ /* 0x0087e80000100000 */
[----:B----4-:R4:W-:Y:S04]  /*6140*/  STL.U8 [R1+0x1a], R4 ;  /* 0x00001a0401007387 */ /* 0x0109e80000100000 */
[----:B------:R-:W5:Y:S04]  /*6150*/  LD.E.U8 R11, desc[UR36][R8.64+0x17] ;  /* 0x00001724080b7980 */ /* 0x000f68000c101100 */
[----:B------:R-:W4:Y:S01]  /*6160*/  LD.E.U8 R10, desc[UR36][R8.64+0x16] ;  /* 0x00001624080a7980 */ /* 0x000f22000c101100 */
[----:B------:R-:W-:Y:S01]  /*6170*/  SHF.R.U32.HI R12, RZ, 0x8, R0 ;  /* 0x00000008ff0c7819 */ /* 0x000fe20000011600 */
[----:B--2---:R-:W-:Y:S01]  /*6180*/  IMAD R2, R3, 0x100, R2 ;  /* 0x0000010003027824 */ /* 0x004fe200078e0202 */
[----:B------:R-:W-:Y:S01]  /*6190*/  IADD3 R6, P0, PT, RZ, R6, RZ ;  /* 0x00000006ff067210 */ /* 0x000fe20007f1e0ff */
[----:B------:R2:W-:Y:S01]  /*61a0*/  STL.U8 [R1+0x18], R0 ;  /* 0x0000180001007387 */ /* 0x0005e20000100000 */
[----:B------:R-:W-:Y:S01]  /*61b0*/  BSSY.RECONVERGENT B4, `(.L_x_61) ;  /* 0x000000f000047945 */ /* 0x000fe20003800200 */
[----:B------:R-:W-:-:S02]  /*61c0*/  IMAD R3, R5, 0x100, R4 ;  /* 0x0000010005037824 */ /* 0x000fc400078e0204 */
[----:B------:R2:W-:Y:S01]  /*61d0*/  STL.U8 [R1+0x19], R12 ;  /* 0x0000190c01007387 */ /* 0x0005e20000100000 */
[----:B------:R-:W-:Y:S02]  /*61e0*/  IMAD.X R7, RZ, RZ, R7, P0 ;  /* 0x000000ffff077224 */ /* 0x000fe400000e0607 */
[----:B---3--:R-:W-:Y:S01]  /*61f0*/  IMAD.MOV.U32 R5, RZ, RZ, RZ ;  /* 0x000000ffff057224 */ /* 0x008fe200078e00ff */
[----:B-----5:R2:W-:Y:S04]  /*6200*/  STL.U8 [R1+0x17], R11 ;  /* 0x0000170b01007387 */ /* 0x0205e80000100000 */
[----:B----4-:R2:W-:Y:S01]  /*6210*/  STL.U8 [R1+0x16], R10 ;  /* 0x0000160a01007387 */ /* 0x0105e20000100000 */
[----:B------:R-:W-:-:S07]  /*6220*/  LEA R4, R11, R10, 0x8 ;  /* 0x0000000a0b047211 */ /* 0x000fce00078e40ff */
.L_x_62:
[----:B--2---:R-:W-:-:S05]  /*6230*/  IADD3 R10, P0, PT, R5, R6, RZ ;  /* 0x00000006050a7210 */ /* 0x004fca0007f1e0ff */
[----:B------:R-:W-:-:S05]  /*6240*/  IMAD.X R11, RZ, RZ, R7, P0 ;  /* 0x000000ffff0b7224 */ /* 0x000fca00000e0607 */
[----:B------:R-:W2:Y:S01]  /*6250*/  LD.E.U8 R10, desc[UR36][R10.64] ;  /* 0x000000240a0a7980 */ /* 0x000ea2000c101100 */
[----:B------:R-:W-:Y:S02]  /*6260*/  IMAD.MOV.U32 R12, RZ, RZ, R5 ;  /* 0x000000ffff0c7224 */ /* 0x000fe400078e0005 */
[----:B------:R-:W-:Y:S01]  /*6270*/  VIADD R5, R5, 0x1 ;  /* 0x0000000105057836 */ /* 0x000fe20000000000 */
[----:B--2---:R-:W-:-:S13]  /*6280*/  ISETP.NE.AND P0, PT, R10, RZ, PT ;  /* 0x000000ff0a00720c */ /* 0x004fda0003f05270 */
[----:B------:R-:W-:Y:S05]  /*6290*/  @P0 BRA `(.L_x_62) ;  /* 0xfffffffc00e40947 */ /* 0x000fea000383ffff */
[----:B------:R-:W-:Y:S05]  /*62a0*/  BSYNC.RECONVERGENT B4 ;  /* 0x0000000000047941 */ /* 0x000fea0003800200 */
.L_x_61:
[----:B------:R-:W2:Y:S01]  /*62b0*/  LD.E.U8 R5, desc[UR36][R6.64] ;  /* 0x0000002406057980 */ /* 0x000ea2000c101100 */
[----:B------:R-:W3:Y:S01]  /*62c0*/  LDC.64 R10, c[0x4][0x28] ;  /* 0x01000a00ff0a7b82 */ /* 0x000ee20000000a00 */
[----:B------:R-:W-:Y:S01]  /*62d0*/  ISETP.NE.AND P0, PT, R12, RZ, PT ;  /* 0x000000ff0c00720c */ /* 0x000fe20003f05270 */
[----:B------:R-:W-:Y:S03]  /*62e0*/  BSSY.RECONVERGENT B4, `(.L_x_63) ;  /* 0x0000010000047945 */ /* 0x000fe60003800200 */
[----:B--2---:R-:W-:-:S13]  /*62f0*/  ISETP.EQ.OR P0, PT, R5, RZ, !P0 ;  /* 0x000000ff0500720c */ /* 0x004fda0004702670 */
[----:B---3--:R-:W-:Y:S05]  /*6300*/  @P0 BRA `(.L_x_64) ;  /* 0x0000000000340947 */ /* 0x008fea0003800000 */
[----:B------:R-:W-:-:S07]  /*6310*/  IMAD.MOV.U32 R17, RZ, RZ, RZ ;  /* 0x000000ffff117224 */ /* 0x000fce00078e00ff */
.L_x_65:
[----:B------:R2:W-:Y:S04]  /*6320*/  ST.E.U8 desc[UR36][R8.64], R5 ;  /* 0x0000000508007985 */ /* 0x0005e8000c101124 */
[----:B--2---:R2:W3:Y:S01]  /*6330*/  LD.E.U8 R5, desc[UR36][R6.64+0x1] ;  /* 0x0000012406057980 */ /* 0x0044e2000c101100 */
[----:B------:R-:W-:Y:S02]  /*6340*/  IADD3 R17, PT, PT, R17, 0x1, RZ ;  /* 0x0000000111117810 */ /* 0x000fe40007ffe0ff */
[----:B------:R-:W-:Y:S02]  /*6350*/  IADD3 R14, P1, PT, R8, 0x1, RZ ;  /* 0x00000001080e7810 */ /* 0x000fe40007f3e0ff */
[----:B------:R-:W-:-:S03]  /*6360*/  ISETP.GE.U32.AND P0, PT, R17, R12, PT ;  /* 0x0000000c1100720c */ /* 0x000fc60003f06070 */
[----:B------:R-:W-:Y:S01]  /*6370*/  IMAD.X R21, RZ, RZ, R9, P1 ;  /* 0x000000ffff157224 */ /* 0x000fe200008e0609 */
[----:B--2---:R-:W-:Y:S01]  /*6380*/  IADD3 R6, P2, PT, R6, 0x1, RZ ;  /* 0x0000000106067810 */ /* 0x004fe20007f5e0ff */
[----:B------:R-:W-:Y:S02]  /*6390*/  IMAD.MOV.U32 R8, RZ, RZ, R14 ;  /* 0x000000ffff087224 */ /* 0x000fe400078e000e */
[----:B------:R-:W-:Y:S02]  /*63a0*/  IMAD.MOV.U32 R9, RZ, RZ, R21 ;  /* 0x000000ffff097224 */ /* 0x000fe400078e0015 */
[----:B------:R-:W-:Y:S01]  /*63b0*/  IMAD.X R7, RZ, RZ, R7, P2 ;  /* 0x000000ffff077224 */ /* 0x000fe200010e0607 */
[----:B---3--:R-:W-:-:S13]  /*63c0*/  ISETP.NE.AND P3, PT, R5, RZ, PT ;  /* 0x000000ff0500720c */ /* 0x008fda0003f65270 */
[----:B------:R-:W-:Y:S05]  /*63d0*/  @!P0 BRA P3, `(.L_x_65) ;  /* 0xfffffffc00d08947 */ /* 0x000fea000183ffff */
.L_x_64:
[----:B------:R-:W-:Y:S05]  /*63e0*/  BSYNC.RECONVERGENT B4 ;  /* 0x0000000000047941 */ /* 0x000fea0003800200 */
.L_x_63:
[----:B------:R2:W-:Y:S04]  /*63f0*/  ST.E.U8 desc[UR36][R8.64], RZ ;  /* 0x000000ff08007985 */ /* 0x0005e8000c101124 */
[----:B------:R-:W3:Y:S02]  /*6400*/  LDG.E.64 R6, desc[UR36][R10.64] ;  /* 0x000000240a067981 */ /* 0x000ee4000c1e1b00 */
[----:B---3--:R-:W-:-:S05]  /*6410*/  IMAD.WIDE.U32 R16, R15, 0x1c, R6 ;  /* 0x0000001c0f107825 */ /* 0x008fca00078e0006 */
[----:B------:R-:W3:Y:S04]  /*6420*/  LD.E.U8 R25, desc[UR36][R16.64+0x15] ;  /* 0x0000152410197980 */ /* 0x000ee8000c101100 */
[----:B------:R-:W4:Y:S01]  /*6430*/  LD.E.U8 R5, desc[UR36][R16.64+0x14] ;  /* 0x0000142410057980 */ /* 0x000f22000c101100 */
[----:B------:R-:W-:-:S05]  /*6440*/  IMAD.WIDE.U32 R6, R13, 0x1c, R6 ;  /* 0x0000001c0d067825 */ /* 0x000fca00078e0006 */
[----:B---3--:R3:W-:Y:S04]  /*6450*/  ST.E.U8 desc[UR36][R6.64+0x15], R25 ;  /* 0x0000151906007985 */ /* 0x0087e8000c101124 */
[----:B----4-:R4:W-:Y:S04]  /*6460*/  ST.E.U8 desc[UR36][R6.64+0x14], R5 ;  /* 0x0000140506007985 */ /* 0x0109e8000c101124 */
[----:B------:R-:W5:Y:S02]  /*6470*/  LDG.E.64 R20, desc[UR36][R10.64] ;  /* 0x000000240a147981 */ /* 0x000f64000c1e1b00 */
[----:B-----5:R-:W-:-:S05]  /*6480*/  IMAD.WIDE.U32 R22, R15, 0x1c, R20 ;  /* 0x0000001c0f167825 */ /* 0x020fca00078e0014 */
[----:B------:R-:W5:Y:S04]  /*6490*/  LD.E.U8 R29, desc[UR36][R22.64+0x1b] ;  /* 0x00001b24161d7980 */ /* 0x000f68000c101100 */
[----:B------:R-:W2:Y:S01]  /*64a0*/  LD.E.U8 R27, desc[UR36][R22.64+0x1a] ;  /* 0x00001a24161b7980 */ /* 0x000ea2000c101100 */
[----:B------:R-:W-:-:S05]  /*64b0*/  IMAD.WIDE.U32 R20, R13, 0x1c, R20 ;  /* 0x0000001c0d147825 */ /* 0x000fca00078e0014 */
[----:B-----5:R5:W-:Y:S04]  /*64c0*/  ST.E.U8 desc[UR36][R20.64+0x1b], R29 ;  /* 0x00001b1d14007985 */ /* 0x020be8000c101124 */
[----:B--2---:R2:W-:Y:S04]  /*64d0*/  ST.E.U8 desc[UR36][R20.64+0x1a], R27 ;  /* 0x00001a1b14007985 */ /* 0x0045e8000c101124 */
[----:B------:R-:W3:Y:S02]  /*64e0*/  LDG.E.64 R8, desc[UR36][R10.64] ;  /* 0x000000240a087981 */ /* 0x000ee4000c1e1b00 */
[----:B---3--:R-:W-:-:S05]  /*64f0*/  IMAD.WIDE.U32 R16, R15, 0x1c, R8 ;  /* 0x0000001c0f107825 */ /* 0x008fca00078e0008 */
[----:B------:R-:W3:Y:S04]  /*6500*/  LD.E.U8 R25, desc[UR36][R16.64+0x17] ;  /* 0x0000172410197980 */ /* 0x000ee8000c101100 */
[----:B----4-:R-:W4:Y:S01]  /*6510*/  LD.E.U8 R5, desc[UR36][R16.64+0x16] ;  /* 0x0000162410057980 */ /* 0x010f22000c101100 */
[----:B------:R-:W-:-:S05]  /*6520*/  IMAD.WIDE.U32 R8, R13, 0x1c, R8 ;  /* 0x0000001c0d087825 */ /* 0x000fca00078e0008 */
[----:B---3--:R3:W-:Y:S04]  /*6530*/  ST.E.U8 desc[UR36][R8.64+0x17], R25 ;  /* 0x0000171908007985 */ /* 0x0087e8000c101124 */
[----:B----4-:R3:W-:Y:S04]  /*6540*/  ST.E.U8 desc[UR36][R8.64+0x16], R5 ;  /* 0x0000160508007985 */ /* 0x0107e8000c101124 */
[----:B------:R-:W4:Y:S02]  /*6550*/  LDG.E.64 R6, desc[UR36][R10.64] ;  /* 0x000000240a067981 */ /* 0x000f24000c1e1b00 */
[----:B----4-:R-:W-:-:S05]  /*6560*/  IMAD.WIDE.U32 R22, R15, 0x1c, R6 ;  /* 0x0000001c0f167825 */ /* 0x010fca00078e0006 */
[----:B-----5:R-:W4:Y:S04]  /*6570*/  LD.E.U8 R29, desc[UR36][R22.64+0x19] ;  /* 0x00001924161d7980 */ /* 0x020f28000c101100 */
[----:B--2---:R-:W2:Y:S01]  /*6580*/  LD.E.U8 R27, desc[UR36][R22.64+0x18] ;  /* 0x00001824161b7980 */ /* 0x004ea2000c101100 */
[----:B------:R-:W-:-:S05]  /*6590*/  IMAD.WIDE.U32 R20, R13, 0x1c, R6 ;  /* 0x0000001c0d147825 */ /* 0x000fca00078e0006 */
[----:B----4-:R3:W-:Y:S04]  /*65a0*/  ST.E.U8 desc[UR36][R20.64+0x19], R29 ;  /* 0x0000191d14007985 */ /* 0x0107e8000c101124 */
[----:B--2---:R3:W-:Y:S04]  /*65b0*/  ST.E.U8 desc[UR36][R20.64+0x18], R27 ;  /* 0x0000181b14007985 */ /* 0x0047e8000c101124 */
[----:B------:R-:W2:Y:S01]  /*65c0*/  LDG.E.64 R6, desc[UR36][R10.64] ;  /* 0x000000240a067981 */ /* 0x000ea2000c1e1b00 */
[----:B------:R-:W-:Y:S01]  /*65d0*/  BSSY.RECONVERGENT B4, `(.L_x_66) ;  /* 0x0000009000047945 */ /* 0x000fe20003800200 */
[----:B--2---:R-:W-:-:S04]  /*65e0*/  IMAD.WIDE.U32 R16, R15, 0x1c, R6 ;  /* 0x0000001c0f107825 */ /* 0x004fc800078e0006 */
[----:B---3--:R-:W-:-:S07]  /*65f0*/  IMAD.MOV.U32 R6, RZ, RZ, RZ ;  /* 0x000000ffff067224 */ /* 0x008fce00078e00ff */
.L_x_67:
[----:B------:R-:W-:-:S06]  /*6600*/  IADD3 R5, PT, PT, R1, R6, RZ ;  /* 0x0000000601057210 */ /* 0x000fcc0007ffe0ff */
[----:B------:R-:W2:Y:S01]  /*6610*/  LDL.U8 R5, [R5] ;  /* 0x0000000005057983 */ /* 0x000ea20000100000 */
[----:B------:R-:W-:Y:S02]  /*6620*/  IMAD.MOV.U32 R21, RZ, RZ, R6 ;  /* 0x000000ffff157224 */ /* 0x000fe400078e0006 */
[----:B------:R-:W-:Y:S01]  /*6630*/  VIADD R6, R6, 0x1 ;  /* 0x0000000106067836 */ /* 0x000fe20000000000 */
[----:B--2---:R-:W-:-:S13]  /*6640*/  ISETP.NE.AND P0, PT, R5, RZ, PT ;  /* 0x000000ff0500720c */ /* 0x004fda0003f05270 */
[----:B------:R-:W-:Y:S05]  /*6650*/  @P0 BRA `(.L_x_67) ;  /* 0xfffffffc00e80947 */ /* 0x000fea000383ffff */
[----:B------:R-:W-:Y:S05]  /*6660*/  BSYNC.RECONVERGENT B4 ;  /* 0x0000000000047941 */ /* 0x000fea0003800200 */
.L_x_66:
[----:B------:R-:W2:Y:S01]  /*6670*/  LDL.U8 R5, [R1] ;  /* 0x0000000001057983 */ /* 0x000ea20000100000 */
[----:B------:R-:W-:Y:S01]  /*6680*/  ISETP.NE.AND P0, PT, R21, RZ, PT ;  /* 0x000000ff1500720c */ /* 0x000fe20003f05270 */
[----:B------:R-:W-:Y:S03]  /*6690*/  BSSY.RECONVERGENT B4, `(.L_x_68) ;  /* 0x0000010000047945 */ /* 0x000fe60003800200 */
[----:B--2---:R-:W-:-:S13]  /*66a0*/  ISETP.EQ.OR P0, PT, R5, RZ, !P0 ;  /* 0x000000ff0500720c */ /* 0x004fda0004702670 */
[----:B------:R-:W-:Y:S05]  /*66b0*/  @P0 BRA `(.L_x_69) ;  /* 0x0000000000340947 */ /* 0x000fea0003800000 */
[----:B------:R-:W-:Y:S02]  /*66c0*/  IMAD.MOV.U32 R9, RZ, RZ, R1 ;  /* 0x000000ffff097224 */ /* 0x000fe400078e0001 */
[----:B------:R-:W-:-:S07]  /*66d0*/  IMAD.MOV.U32 R8, RZ, RZ, RZ ;  /* 0x000000ffff087224 */ /* 0x000fce00078e00ff */
.L_x_70:
[----:B------:R-:W-:Y:S01]  /*66e0*/  IMAD.MOV.U32 R6, RZ, RZ, R16 ;  /* 0x000000ffff067224 */ /* 0x000fe200078e0010 */
[----:B------:R-:W-:-:S05]  /*66f0*/  MOV R7, R17 ;  /* 0x0000001100077202 */ /* 0x000fca0000000f00 */
[----:B------:R2:W-:Y:S04]  /*6700*/  ST.E.U8 desc[UR36][R6.64], R5 ;  /* 0x0000000506007985 */ /* 0x0005e8000c101124 */
[----:B--2---:R2:W3:Y:S01]  /*6710*/  LDL.U8 R5, [R9+0x1] ;  /* 0x0000010009057983 */ /* 0x0044e20000100000 */
[----:B------:R-:W-:Y:S01]  /*6720*/  VIADD R8, R8, 0x1 ;  /* 0x0000000108087836 */ /* 0x000fe20000000000 */
[----:B------:R-:W-:-:S04]  /*6730*/  IADD3 R16, P1, PT, R16, 0x1, RZ ;  /* 0x0000000110107810 */ /* 0x000fc80007f3e0ff */
[----:B------:R-:W-:Y:S01]  /*6740*/  ISETP.GE.U32.AND P0, PT, R8, R21, PT ;  /* 0x000000150800720c */ /* 0x000fe20003f06070 */
[----:B------:R-:W-:Y:S02]  /*6750*/  IMAD.X R17, RZ, RZ, R17, P1 ;  /* 0x000000ffff117224 */ /* 0x000fe400008e0611 */
[----:B--2---:R-:W-:Y:S01]  /*6760*/  VIADD R9, R9, 0x1 ;  /* 0x0000000109097836 */ /* 0x004fe20000000000 */
[----:B---3--:R-:W-:-:S13]  /*6770*/  ISETP.NE.AND P2, PT, R5, RZ, PT ;  /* 0x000000ff0500720c */ /* 0x008fda0003f45270 */
[----:B------:R-:W-:Y:S05]  /*6780*/  @!P0 BRA P2, `(.L_x_70) ;  /* 0xfffffffc00d48947 */ /* 0x000fea000103ffff */
.L_x_69:
[----:B------:R-:W-:Y:S05]  /*6790*/  BSYNC.RECONVERGENT B4 ;  /* 0x0000000000047941 */ /* 0x000fea0003800200 */
.L_x_68:
[----:B------:R2:W-:Y:S04]  /*67a0*/  ST.E.U8 desc[UR36][R16.64], RZ ;  /* 0x000000ff10007985 */ /* 0x0005e8000c101124 */
[----:B------:R-:W3:Y:S01]  /*67b0*/  LDG.E.64 R6, desc[UR36][R10.64] ;  /* 0x000000240a067981 */ /* 0x000ee2000c1e1b00 */
[----:B------:R-:W-:Y:S01]  /*67c0*/  SHF.R.U32.HI R5, RZ, 0x8, R2 ;  /* 0x00000008ff057819 */ /* 0x000fe20000011602 */
[----:B---3--:R-:W-:-:S05]  /*67d0*/  IMAD.WIDE.U32 R6, R15, 0x1c, R6 ;  /* 0x0000001c0f067825 */ /* 0x008fca00078e0006 */
[----:B------:R-:W-:Y:S04]  /*67e0*/  ST.E.U8 desc[UR36][R6.64+0x15], R5 ;  /* 0x0000150506007985 */ /* 0x000fe8000c101124 */
[----:B------:R3:W-:Y:S04]  /*67f0*/  ST.E.U8 desc[UR36][R6.64+0x14], R2 ;  /* 0x0000140206007985 */ /* 0x0007e8000c101124 */
[----:B------:R-:W4:Y:S01]  /*6800*/  LDG.E.64 R8, desc[UR36][R10.64] ;  /* 0x000000240a087981 */ /* 0x000f22000c1e1b00 */
[----:B------:R-:W-:Y:S01]  /*6810*/  SHF.R.U32.HI R21, RZ, 0x8, R3 ;  /* 0x00000008ff157819 */ /* 0x000fe20000011603 */
[----:B----4-:R-:W-:-:S05]  /*6820*/  IMAD.WIDE.U32 R8, R15, 0x1c, R8 ;  /* 0x0000001c0f087825 */ /* 0x010fca00078e0008 */
[----:B------:R-:W-:Y:S04]  /*6830*/  ST.E.U8 desc[UR36][R8.64+0x1b], R21 ;  /* 0x00001b1508007985 */ /* 0x000fe8000c101124 */
[----:B------:R4:W-:Y:S04]  /*6840*/  ST.E.U8 desc[UR36][R8.64+0x1a], R3 ;  /* 0x00001a0308007985 */ /* 0x0009e8000c101124 */
[----:B--2---:R-:W2:Y:S01]  /*6850*/  LDG.E.64 R16, desc[UR36][R10.64] ;  /* 0x000000240a107981 */ /* 0x004ea2000c1e1b00 */
[----:B------:R-:W-:Y:S01]  /*6860*/  SHF.R.U32.HI R23, RZ, 0x8, R4 ;  /* 0x00000008ff177819 */ /* 0x000fe20000011604 */
[----:B--2---:R-:W-:-:S05]  /*6870*/  IMAD.WIDE.U32 R16, R15, 0x1c, R16 ;  /* 0x0000001c0f107825 */ /* 0x004fca00078e0010 */
[----:B------:R2:W-:Y:S04]  /*6880*/  ST.E.U8 desc[UR36][R16.64+0x17], R23 ;  /* 0x0000171710007985 */ /* 0x0005e8000c101124 */
[----:B------:R2:W-:Y:S04]  /*6890*/  ST.E.U8 desc[UR36][R16.64+0x16], R4 ;  /* 0x0000160410007985 */ /* 0x0005e8000c101124 */
[----:B---3--:R-:W3:Y:S01]  /*68a0*/  LDG.E.64 R6, desc[UR36][R10.64] ;  /* 0x000000240a067981 */ /* 0x008ee2000c1e1b00 */
[----:B------:R-:W-:Y:S01]  /*68b0*/  SHF.R.U32.HI R5, RZ, 0x8, R0 ;  /* 0x00000008ff057819 */ /* 0x000fe20000011600 */
[----:B---3--:R-:W-:-:S05]  /*68c0*/  IMAD.WIDE.U32 R6, R15, 0x1c, R6 ;  /* 0x0000001c0f067825 */ /* 0x008fca00078e0006 */
[----:B------:R2:W-:Y:S04]  /*68d0*/  ST.E.U8 desc[UR36][R6.64+0x19], R5 ;  /* 0x0000190506007985 */ /* 0x0005e8000c101124 */
[----:B------:R2:W-:Y:S04]  /*68e0*/  ST.E.U8 desc[UR36][R6.64+0x18], R0 ;  /* 0x0000180006007985 */ /* 0x0005e8000c101124 */
[----:B----4-:R2:W5:Y:S02]  /*68f0*/  LDG.E.64 R2, desc[UR36][R10.64] ;  /* 0x000000240a027981 */ /* 0x010564000c1e1b00 */
.L_x_55:
[----:B------:R-:W-:Y:S05]  /*6900*/  BSYNC.RECONVERGENT B3 ;  /* 0x0000000000037941 */ /* 0x000fea0003800200 */
.L_x_54:
[----:B------:R-:W-:-:S05]  /*6910*/  VIADD R13, R13, 0x1 ;  /* 0x000000010d0d7836 */ /* 0x000fca0000000000 */
[----:B------:R-:W-:-:S13]  /*6920*/  ISETP.NE.AND P0, PT, R13, 0x400, PT ;  /* 0x000004000d00780c */ /* 0x000fda0003f05270 */
[----:B------:R-:W-:Y:S05]  /*6930*/  @P0 BRA `(.L_x_71) ;  /* 0xfffffff000d80947 */ /* 0x000fea000383ffff */
.L_x_53:
[----:B------:R-:W-:Y:S05]  /*6940*/  BSYNC.RECONVERGENT B2 ;  /* 0x0000000000027941 */ /* 0x000fea0003800200 */
.L_x_52:
[----:B------:R-:W-:-:S05]  /*6950*/  VIADD R15, R15, 0x1 ;  /* 0x000000010f0f7836 */ /* 0x000fca0000000000 */
[----:B------:R-:W-:-:S13]  /*6960*/  ISETP.NE.AND P0, PT, R15, 0x400, PT ;  /* 0x000004000f00780c */ /* 0x000fda0003f05270 */
[----:B------:R-:W-:Y:S05]  /*6970*/  @P0 BRA `(.L_x_72) ;  /* 0xfffffff000b00947 */ /* 0x000fea000383ffff */
[----:B------:R-:W-:Y:S05]  /*6980*/  BSYNC.RECONVERGENT B1 ;  /* 0x0000000000017941 */ /* 0x000fea0003800200 */
.L_x_51:
[----:B--2---:R-:W2:Y:S01]  /*6990*/  LDC.64 R6, c[0x4][0x20] ;  /* 0x01000800ff067b82 */ /* 0x004ea20000000a00 */
[----:B------:R-:W-:Y:S02]  /*69a0*/  HFMA2 R4, -RZ, RZ, 0, 5.9604644775390625e-08 ;  /* 0x00000001ff047431 */ /* 0x000fe400000001ff */
[----:B------:R-:W-:Y:S02]  /*69b0*/  IMAD.MOV.U32 R0, RZ, RZ, 0x1 ;  /* 0x00000001ff007424 */ /* 0x000fe400078e00ff */
[----:B------:R-:W-:Y:S01]  /*69c0*/  IMAD.MOV.U32 R5, RZ, RZ, RZ ;  /* 0x000000ffff057224 */ /* 0x000fe200078e00ff */
[----:B--2---:R2:W-:Y:S06]  /*69d0*/  STG.E.U16 desc[UR36][R6.64], R4 ;  /* 0x0000000406007986 */ /* 0x0045ec000c101524 */
.L_x_73:
[----:B--23-5:R-:W-:-:S05]  /*69e0*/  IMAD.WIDE.U32 R6, R5, 0x1c, R2 ;  /* 0x0000001c05067825 */ /* 0x02cfca00078e0002 */
[----:B------:R-:W2:Y:S02]  /*69f0*/  LD.E.U8 R4, desc[UR36][R6.64] ;  /* 0x0000002406047980 */ /* 0x000ea4000c101100 */
[----:B--2---:R-:W-:-:S13]  /*6a00*/  ISETP.NE.AND P0, PT, R4, RZ, PT ;  /* 0x000000ff0400720c */ /* 0x004fda0003f05270 */
[----:B------:R-:W2:Y:S01]  /*6a10*/  @P0 LDC.64 R8, c[0x4][0x20] ;  /* 0x01000800ff080b82 */ /* 0x000ea20000000a00 */
[----:B------:R-:W-:Y:S01]  /*6a20*/  @P0 LOP3.LUT R17, R0, 0xffff, RZ, 0xc0, !PT ;  /* 0x0000ffff00110812 */ /* 0x000fe200078ec0ff */
[----:B------:R3:W-:Y:S03]  /*6a30*/  @P0 ST.E.U8 desc[UR36][R6.64+0x18], R0 ;  /* 0x0000180006000985 */ /* 0x0007e6000c101124 */
[----:B------:R-:W-:-:S05]  /*6a40*/  @P0 SHF.R.U32.HI R17, RZ, 0x8, R17 ;  /* 0x00000008ff110819 */ /* 0x000fca0000011611 */
[----:B------:R4:W-:Y:S04]  /*6a50*/  @P0 ST.E.U8 desc[UR36][R6.64+0x19], R17 ;  /* 0x0000191106000985 */ /* 0x0009e8000c101124 */
[----:B--2---:R-:W2:Y:S01]  /*6a60*/  @P0 LDG.E.U16 R4, desc[UR36][R8.64] ;  /* 0x0000002408040981 */ /* 0x004ea2000c1e1500 */
[----:B-1----:R-:W1:Y:S01]  /*6a70*/  @P0 LDC.64 R10, c[0x4][0x28] ;  /* 0x01000a00ff0a0b82 */ /* 0x002e620000000a00 */
        /* <DEDUP_REMOVED lines=10> */
[----:B------:R-:W-:-:S05]  /*6b20*/  @P1 SHF.R.U32.HI R23, RZ, 0x8, R4 ;  /* 0x00000008ff171819 */ /* 0x000fca0000011604 */
[----:B------:R-:W-:Y:S04]  /*6b30*/  @P1 ST.E.U8 desc[UR36][R12.64+0x35], R23 ;  /* 0x000035170c001985 */ /* 0x000fe8000c101124 */
[----:B-1----:R-:W2:Y:S01]  /*6b40*/  @P1 LDG.E.U16 R4, desc[UR36][R14.64] ;  /* 0x000000240e041981 */ /* 0x002ea2000c1e1500 */
[----:B----4-:R-:W1:Y:S01]  /*6b50*/  @P1 LDC.64 R6, c[0x4][0x28] ;  /* 0x01000a00ff061b82 */ /* 0x010e620000000a00 */
[----:B--2---:R-:W-:-:S05]  /*6b60*/  @P1 VIADD R17, R4, 0x1 ;  /* 0x0000000104111836 */ /* 0x004fca0000000000 */
[----:B------:R2:W-:Y:S04]  /*6b70*/  @P1 STG.E.U16 desc[UR36][R14.64], R17 ;  /* 0x000000110e001986 */ /* 0x0005e8000c101524 */
[----:B-1----:R-:W4:Y:S02]  /*6b80*/  @P1 LDG.E.64 R2, desc[UR36][R6.64] ;  /* 0x0000002406021981 */ /* 0x002f24000c1e1b00 */
[----:B----4-:R-:W-:-:S05]  /*6b90*/  IMAD.WIDE.U32 R8, R5, 0x1c, R2 ;  /* 0x0000001c05087825 */ /* 0x010fca00078e0002 */
[----:B------:R-:W4:Y:S01]  /*6ba0*/  LD.E.U8 R4, desc[UR36][R8.64+0x38] ;  /* 0x0000382408047980 */ /* 0x000f22000c101100 */
[----:B---3--:R-:W-:Y:S02]  /*6bb0*/  @P1 PRMT R0, R17, 0x7610, R0 ;  /* 0x0000761011001816 */ /* 0x008fe40000000000 */
[----:B----4-:R-:W-:-:S13]  /*6bc0*/  ISETP.NE.AND P0, PT, R4, RZ, PT ;  /* 0x000000ff0400720c */ /* 0x010fda0003f05270 */
[----:B------:R-:W1:Y:S01]  /*6bd0*/  @P0 LDC.64 R10, c[0x4][0x20] ;  /* 0x01000800ff0a0b82 */ /* 0x000e620000000a00 */
[----:B------:R-:W-:Y:S01]  /*6be0*/  @P0 LOP3.LUT R4, R0, 0xffff, RZ, 0xc0, !PT ;  /* 0x0000ffff00040812 */ /* 0x000fe200078ec0ff */
[----:B------:R3:W-:Y:S03]  /*6bf0*/  @P0 ST.E.U8 desc[UR36][R8.64+0x50], R0 ;  /* 0x0000500008000985 */ /* 0x0007e6000c101124 */
[----:B------:R-:W-:-:S05]  /*6c00*/  @P0 SHF.R.U32.HI R21, RZ, 0x8, R4 ;  /* 0x00000008ff150819 */ /* 0x000fca0000011604 */
[----:B------:R4:W-:Y:S04]  /*6c10*/  @P0 ST.E.U8 desc[UR36][R8.64+0x51], R21 ;  /* 0x0000511508000985 */ /* 0x0009e8000c101124 */
[----:B-1----:R-:W2:Y:S01]  /*6c20*/  @P0 LDG.E.U16 R4, desc[UR36][R10.64] ;  /* 0x000000240a040981 */ /* 0x002ea2000c1e1500 */
[----:B------:R-:W1:Y:S01]  /*6c30*/  @P0 LDC.64 R6, c[0x4][0x28] ;  /* 0x01000a00ff060b82 */ /* 0x000e620000000a00 */
        /* <DEDUP_REMOVED lines=14> */
[----:B--2---:R-:W-:-:S05]  /*6d20*/  @P1 IADD3 R17, PT, PT, R4, 0x1, RZ ;  /* 0x0000000104111810 */ /* 0x004fca0007ffe0ff */
        /* <DEDUP_REMOVED lines=42> */
[----:B------:R-:W-:Y:S04]  /*6fd0*/  @P0 STG.E.U16 desc[UR36][R10.64], R17 ;  /* 0x000000110a000986 */ /* 0x000fe8000c101524 */
[----:B-1----:R-:W2:Y:S02]  /*6fe0*/  @P0 LDG.E.64 R2, desc[UR36][R6.64] ;  /* 0x0000002406020981 */ /* 0x002ea4000c1e1b00 */
[----:B--2---:R-:W-:-:S05]  /*6ff0*/  IMAD.WIDE.U32 R12, R5, 0x1c, R2 ;  /* 0x0000001c050c7825 */ /* 0x004fca00078e0002 */
[----:B------:R-:W2:Y:S01]  /*7000*/  LD.E.U8 R4, desc[UR36][R12.64+0xc4] ;  /* 0x0000c4240c047980 */ /* 0x000ea2000c101100 */
[----:B---3--:R-:W-:Y:S02]  /*7010*/  @P0 PRMT R0, R17, 0x7610, R0 ;  /* 0x0000761011000816 */ /* 0x008fe40000000000 */
[----:B--2---:R-:W-:-:S13]  /*7020*/  ISETP.NE.AND P1, PT, R4, RZ, PT ;  /* 0x000000ff0400720c */ /* 0x004fda0003f25270 */
[----:B------:R-:W1:Y:S01]  /*7030*/  @P1 LDC.64 R14, c[0x4][0x20] ;  /* 0x01000800ff0e1b82 */ /* 0x000e620000000a00 */
[----:B------:R-:W-:Y:S01]  /*7040*/  @P1 LOP3.LUT R4, R0, 0xffff, RZ, 0xc0, !PT ;  /* 0x0000ffff00041812 */ /* 0x000fe200078ec0ff */
[----:B------:R2:W-:Y:S03]  /*7050*/  @P1 ST.E.U8 desc[UR36][R12.64+0xdc], R0 ;  /* 0x0000dc000c001985 */ /* 0x0005e6000c101124 */
[----:B----4-:R-:W-:-:S05]  /*7060*/  @P1 SHF.R.U32.HI R21, RZ, 0x8, R4 ;  /* 0x00000008ff151819 */ /* 0x010fca0000011604 */
[----:B------:R3:W-:Y:S04]  /*7070*/  @P1 ST.E.U8 desc[UR36][R12.64+0xdd], R21 ;  /* 0x0000dd150c001985 */ /* 0x0007e8000c101124 */
[----:B-1----:R-:W4:Y:S01]  /*7080*/  @P1 LDG.E.U16 R4, desc[UR36][R14.64] ;  /* 0x000000240e041981 */ /* 0x002f22000c1e1500 */
[----:B------:R-:W1:Y:S01]  /*7090*/  @P1 LDC.64 R6, c[0x4][0x28] ;  /* 0x01000a00ff061b82 */ /* 0x000e620000000a00 */
[----:B------:R-:W-:-:S05]  /*70a0*/  VIADD R5, R5, 0x8 ;  /* 0x0000000805057836 */ /* 0x000fca0000000000 */
[----:B------:R-:W-:Y:S01]  /*70b0*/  ISETP.NE.AND P0, PT, R5, 0x400, PT ;  /* 0x000004000500780c */ /* 0x000fe20003f05270 */
[----:B----4-:R-:W-:-:S05]  /*70c0*/  @P1 VIADD R9, R4, 0x1 ;  /* 0x0000000104091836 */ /* 0x010fca0000000000 */
[----:B------:R3:W-:Y:S04]  /*70d0*/  @P1 STG.E.U16 desc[UR36][R14.64], R9 ;  /* 0x000000090e001986 */ /* 0x0007e8000c101524 */
[----:B-1----:R3:W5:Y:S01]  /*70e0*/  @P1 LDG.E.64 R2, desc[UR36][R6.64] ;  /* 0x0000002406021981 */ /* 0x002762000c1e1b00 */
[----:B--2---:R-:W-:Y:S02]  /*70f0*/  @P1 PRMT R0, R9, 0x7610, R0 ;  /* 0x0000761009001816 */ /* 0x004fe40000000000 */
[----:B------:R-:W-:Y:S05]  /*7100*/  @P0 BRA `(.L_x_73) ;  /* 0xfffffff800340947 */ /* 0x000fea000383ffff */
.L_x_16:
[----:B-1----:R-:W-:Y:S05]  /*7110*/  BSYNC.RECONVERGENT B5 ;  /* 0x0000000000057941 */ /* 0x002fea0003800200 */
.L_x_13:
[----:B------:R-:W-:Y:S05]  /*7120*/  WARPSYNC.ALL ;  /* 0x0000000000007948 */ /* 0x000fea0003800000 */
[----:B------:R-:W-:Y:S01]  /*7130*/  BSSY.RECONVERGENT B1, `(.L_x_74) ;  /* 0x000005f000017945 */ /* 0x000fe20003800200 */
[----:B---3--:R-:W-:-:S07]  /*7140*/  MOV R7, RZ ;  /* 0x000000ff00077202 */ /* 0x008fce0000000f00 */
.L_x_84:
[----:B-----5:R-:W-:-:S05]  /*7150*/  IMAD.WIDE.U32 R4, R7, 0x1c, R2 ;  /* 0x0000001c07047825 */ /* 0x020fca00078e0002 */
[----:B------:R-:W3:Y:S01]  /*7160*/  LD.E.U8 R0, desc[UR36][R4.64] ;  /* 0x0000002404007980 */ /* 0x000ee2000c101100 */
[----:B------:R-:W-:Y:S01]  /*7170*/  BSSY.RELIABLE B10, `(.L_x_75) ;  /* 0x00000140000a7945 */ /* 0x000fe20003800100 */
[----:B---3--:R-:W-:-:S13]  /*7180*/  ISETP.NE.AND P0, PT, R0, 0x62, PT ;  /* 0x000000620000780c */ /* 0x008fda0003f05270 */
[----:B------:R-:W-:Y:S05]  /*7190*/  @P0 BRA `(.L_x_76) ;  /* 0x0000000000440947 */ /* 0x000fea0003800000 */
[----:B------:R-:W3:Y:S02]  /*71a0*/  LD.E.U8 R0, desc[UR36][R4.64+0x1] ;  /* 0x0000012404007980 */ /* 0x000ee4000c101100 */
        /* <DEDUP_REMOVED lines=11> */
[----:B------:R-:W3:Y:S01]  /*7260*/  LD.E.U8 R0, desc[UR36][R4.64+0x5] ;  /* 0x0000052404007980 */ /* 0x000ee2000c101100 */
[----:B------:R-:W-:Y:S01]  /*7270*/  IMAD.MOV.U32 R12, RZ, RZ, R7 ;  /* 0x000000ffff0c7224 */ /* 0x000fe200078e0007 */
[----:B---3--:R-:W-:-:S13]  /*7280*/  ISETP.NE.AND P0, PT, R0, RZ, PT ;  /* 0x000000ff0000720c */ /* 0x008fda0003f05270 */
[----:B------:R-:W-:Y:S05]  /*7290*/  @!P0 BREAK.RELIABLE B10 ;  /* 0x00000000000a8942 */ /* 0x000fea0003800100 */
[----:B------:R-:W-:Y:S05]  /*72a0*/  @!P0 BRA `(.L_x_77) ;  /* 0x00000004001c8947 */ /* 0x000fea0003800000 */
.L_x_76:
[----:B------:R-:W-:Y:S05]  /*72b0*/  BSYNC.RELIABLE B10 ;  /* 0x00000000000a7941 */ /* 0x000fea0003800100 */
.L_x_75:
        /* <DEDUP_REMOVED lines=17> */
[----:B------:R-:W-:Y:S01]  /*73d0*/  VIADD R12, R7, 0x1 ;  /* 0x00000001070c7836 */ /* 0x000fe20000000000 */
[----:B---3--:R-:W-:-:S13]  /*73e0*/  ISETP.NE.AND P0, PT, R0, RZ, PT ;  /* 0x000000ff0000720c */ /* 0x008fda0003f05270 */
[----:B------:R-:W-:Y:S05]  /*73f0*/  @!P0 BREAK.RELIABLE B0 ;  /* 0x0000000000008942 */ /* 0x000fea0003800100 */
[----:B------:R-:W-:Y:S05]  /*7400*/  @!P0 BRA `(.L_x_77) ;  /* 0x0000000000c48947 */ /* 0x000fea0003800000 */
.L_x_79:
[----:B------:R-:W-:Y:S05]  /*7410*/  BSYNC.RELIABLE B0 ;  /* 0x0000000000007941 */ /* 0x000fea0003800100 */
.L_x_78:
        /* <DEDUP_REMOVED lines=21> */
.L_x_81:
[----:B------:R-:W-:Y:S05]  /*7570*/  BSYNC.RELIABLE B0 ;  /* 0x0000000000007941 */ /* 0x000fea0003800100 */
.L_x_80:
        /* <DEDUP_REMOVED lines=21> */
.L_x_83:
[----:B------:R-:W-:Y:S05]  /*76d0*/  BSYNC.RELIABLE B0 ;  /* 0x0000000000007941 */ /* 0x000fea0003800100 */
.L_x_82:
[----:B------:R-:W-:-:S05]  /*76e0*/  VIADD R7, R7, 0x4 ;  /* 0x0000000407077836 */ /* 0x000fca0000000000 */
[----:B------:R-:W-:-:S13]  /*76f0*/  ISETP.NE.AND P0, PT, R7, 0x400, PT ;  /* 0x000004000700780c */ /* 0x000fda0003f05270 */
[----:B------:R-:W-:Y:S05]  /*7700*/  @P0 BRA `(.L_x_84) ;  /* 0xfffffff800900947 */ /* 0x000fea000383ffff */
[----:B------:R-:W-:-:S07]  /*7710*/  MOV R12, 0xfde8 ;  /* 0x0000fde8000c7802 */ /* 0x000fce0000000f00 */
.L_x_77:
[----:B------:R-:W-:Y:S05]  /*7720*/  BSYNC.RECONVERGENT B1 ;  /* 0x0000000000017941 */ /* 0x000fea0003800200 */
.L_x_74:
[----:B------:R-:W-:Y:S05]  /*7730*/  WARPSYNC.ALL ;  /* 0x0000000000007948 */ /* 0x000fea0003800000 */
[----:B------:R-:W-:Y:S01]  /*7740*/  PRMT R0, R12, 0x9910, RZ ;  /* 0x000099100c007816 */ /* 0x000fe200000000ff */
[----:B------:R-:W-:Y:S03]  /*7750*/  BSSY.RECONVERGENT B1, `(.L_x_85) ;  /* 0x00004fa000017945 */ /* 0x000fe60003800200 */
[----:B------:R-:W-:-:S13]  /*7760*/  ISETP.NE.AND P0, PT, R0, -0x218, PT ;  /* 0xfffffde80000780c */ /* 0x000fda0003f05270 */
[----:B------:R-:W-:Y:S05]  /*7770*/  @P0 BRA `(.L_x_86) ;  /* 0x0000002c00880947 */ /* 0x000fea0003800000 */
[----:B------:R-:W1:Y:S02]  /*7780*/  LDC.64 R4, c[0x4][0x8] ;  /* 0x01000200ff047b82 */ /* 0x000e640000000a00 */
[----:B-1----:R-:W3:Y:S01]  /*7790*/  LDG.E.U8 R4, desc[UR36][R4.64] ;  /* 0x0000002404047981 */ /* 0x002ee2000c1e1100 */
[----:B------:R-:W-:Y:S01]  /*77a0*/  IMAD.MOV.U32 R0, RZ, RZ, RZ ;  /* 0x000000ffff007224 */ /* 0x000fe200078e00ff */
[----:B---3--:R-:W-:-:S13]  /*77b0*/  ISETP.NE.AND P0, PT, R4, RZ, PT ;  /* 0x000000ff0400720c */ /* 0x008fda0003f05270 */
[----:B------:R-:W-:Y:S05]  /*77c0*/  @!P0 BRA `(.L_x_87) ;  /* 0x0000000800ac8947 */ /* 0x000fea0003800000 */
[----:B------:R-:W1:Y:S01]  /*77d0*/  LDCU.64 UR6, c[0x4][0x8] ;  /* 0x01000100ff0677ac */ /* 0x000e620008000a00 */
[----:B------:R-:W3:Y:S01]  /*77e0*/  LDCU.64 UR8, c[0x4][0x8] ;  /* 0x01000100ff0877ac */ /* 0x000ee20008000a00 */
[----:B------:R-:W-:-:S05]  /*77f0*/  UMOV UR4, URZ ;  /* 0x000000ff00047c82 */ /* 0x000fca0008000000 */
.L_x_89:
[----:B-1----:R-:W-:Y:S02]  /*7800*/  IMAD.U32 R4, RZ, RZ, UR6 ;  /* 0x00000006ff047e24 */ /* 0x002fe4000f8e00ff */
[----:B------:R-:W-:-:S05]  /*7810*/  IMAD.U32 R5, RZ, RZ, UR7 ;  /* 0x00000007ff057e24 */ /* 0x000fca000f8e00ff */
[----:B------:R-:W4:Y:S01]  /*7820*/  LDG.E.U8 R0, desc[UR36][R4.64+0x1] ;  /* 0x0000012404007981 */ /* 0x000f22000c1e1100 */
[----:B------:R-:W-:Y:S01]  /*7830*/  UIADD3 UR5, UPT, UPT, UR4, 0x1, URZ ;  /* 0x0000000104057890 */ /* 0x000fe2000fffe0ff */
[----:B----4-:R-:W-:-:S05]  /*7840*/  ISETP.NE.AND P0, PT, R0, RZ, PT ;  /* 0x000000ff0000720c */ /* 0x010fca0003f05270 */
[----:B------:R-:W-:-:S08]  /*7850*/  IMAD.U32 R0, RZ, RZ, UR5 ;  /* 0x00000005ff007e24 */ /* 0x000fd0000f8e00ff */
[----:B------:R-:W-:Y:S05]  /*7860*/  @!P0 BRA `(.L_x_87) ;  /* 0x0000000800848947 */ /* 0x000fea0003800000 */
        /* <DEDUP_REMOVED lines=8> */
[----:B------:R-:W-:-:S08]  /*78f0*/  MOV R0, UR5 ;  /* 0x0000000500007c02 */ /* 0x000fd00008000f00 */
        /* <DEDUP_REMOVED lines=137> */
[----:B------:R-:W-:-:S06]  /*8190*/  UIADD3 UR5, UPT, UPT, UR4, 0x1f, URZ ;  /* 0x0000001f04057890 */ /* 0x000fcc000fffe0ff */
[----:B------:R-:W-:Y:S01]  /*81a0*/  IMAD.U32 R0, RZ, RZ, UR5 ;  /* 0x00000005ff007e24 */ /* 0x000fe2000f8e00ff */
[----:B----4-:R-:W-:-:S13]  /*81b0*/  ISETP.NE.AND P0, PT, R4, RZ, PT ;  /* 0x000000ff0400720c */ /* 0x010fda0003f05270 */
[----:B------:R-:W-:Y:S05]  /*81c0*/  @!P0 BRA `(.L_x_87) ;  /* 0x00000000002c8947 */ /* 0x000fea0003800000 */
[----:B------:R-:W-:-:S04]  /*81d0*/  UIADD3 UR4, UPT, UPT, UR4, 0x20, URZ ;  /* 0x0000002004047890 */ /* 0x000fc8000fffe0ff */
[----:B------:R-:W-:-:S09]  /*81e0*/  UISETP.NE.AND UP0, UPT, UR4, 0x400, UPT ;  /* 0x000004000400788c */ /* 0x000fd2000bf05270 */
[----:B------:R-:W-:Y:S05]  /*81f0*/  BRA.U !UP0, `(.L_x_88) ;  /* 0x00000045083c7547 */ /* 0x000fea000b800000 */
[----:B---3--:R-:W-:-:S04]  /*8200*/  UIADD3 UR6, UP0, UPT, UR4, UR8, URZ ;  /* 0x0000000804067290 */ /* 0x008fc8000ff1e0ff */
[----:B------:R-:W-:Y:S02]  /*8210*/  UIADD3.X UR7, UPT, UPT, URZ, UR9, URZ, UP0, !UPT ;  /* 0x00000009ff077290 */ /* 0x000fe400087fe4ff */
[----:B------:R-:W-:-:S04]  /*8220*/  IMAD.U32 R4, RZ, RZ, UR6 ;  /* 0x00000006ff047e24 */ /* 0x000fc8000f8e00ff */
[----:B------:R-:W-:-:S05]  /*8230*/  MOV R5, UR7 ;  /* 0x0000000700057c02 */ /* 0x000fca0008000f00 */
[----:B------:R-:W3:Y:S02]  /*8240*/  LDG.E.U8 R4, desc[UR36][R4.64] ;  /* 0x0000002404047981 */ /* 0x000ee4000c1e1100 */
[----:B---3--:R-:W-:-:S13]  /*8250*/  ISETP.NE.AND P0, PT, R4, RZ, PT ;  /* 0x000000ff0400720c */ /* 0x008fda0003f05270 */
[----:B------:R-:W-:Y:S05]  /*8260*/  @P0 BRA `(.L_x_89) ;  /* 0xfffffff400640947 */ /* 0x000fea000383ffff */
[----:B------:R-:W-:-:S07]  /*8270*/  IMAD.U32 R0, RZ, RZ, UR4 ;  /* 0x00000004ff007e24 */ /* 0x000fce000f8e00ff */
.L_x_87:
[----:B------:R-:W4:Y:S01]  /*8280*/  LD.E.U8 R4, desc[UR36][R2.64] ;  /* 0x0000002402047980 */ /* 0x000f22000c101100 */
[----:B------:R-:W-:Y:S01]  /*8290*/  IMAD.MOV.U32 R9, RZ, RZ, RZ ;  /* 0x000000ffff097224 */ /* 0x000fe200078e00ff */
[----:B----4-:R-:W-:-:S13]  /*82a0*/  ISETP.NE.AND P0, PT, R4, RZ, PT ;  /* 0x000000ff0400720c */ /* 0x010fda0003f05270 */
[----:B------:R-:W-:Y:S05]  /*82b0*/  @!P0 BRA `(.L_x_90) ;  /* 0x0000000800a48947 */ /* 0x000fea0003800000 */
[----:B------:R-:W-:Y:S01]  /*82c0*/  BSSY.RELIABLE B0, `(.L_x_91) ;  /* 0x00000a7000007945 */ /* 0x000fe20003800100 */
[----:B------:R-:W-:Y:S02]  /*82d0*/  IMAD.MOV.U32 R7, RZ, RZ, RZ ;  /* 0x000000ffff077224 */ /* 0x000fe400078e00ff */
[----:B------:R-:W-:Y:S02]  /*82e0*/  IMAD.MOV.U32 R4, RZ, RZ, R2 ;  /* 0x000000ffff047224 */ /* 0x000fe400078e0002 */
[----:B------:R-:W-:-:S07]  /*82f0*/  IMAD.MOV.U32 R5, RZ, RZ, R3 ;  /* 0x000000ffff057224 */ /* 0x000fce00078e0003 */
.L_x_92:
[----:B------:R-:W4:Y:S01]  /*8300*/  LD.E.U8 R6, desc[UR36][R4.64+0x1c] ;  /* 0x00001c2404067980 */ /* 0x000f22000c101100 */
[----:B------:R-:W-:Y:S02]  /*8310*/  IADD3 R9, PT, PT, R7, 0x1, RZ ;  /* 0x0000000107097810 */ /* 0x000fe40007ffe0ff */
[----:B----4-:R-:W-:-:S13]  /*8320*/  ISETP.NE.AND P0, PT, R6, RZ, PT ;  /* 0x000000ff0600720c */ /* 0x010fda0003f05270 */
[----:B------:R-:W-:Y:S05]  /*8330*/  @!P0 BREAK.RELIABLE B0 ;  /* 0x0000000000008942 */ /* 0x000fea0003800100 */
[----:B------:R-:W-:Y:S05]  /*8340*/  @!P0 BRA `(.L_x_90) ;  /* 0x0000000800808947 */ /* 0x000fea0003800000 */
[----:B------:R-:W4:Y:S01]  /*8350*/  LD.E.U8 R6, desc[UR36][R4.64+0x38] ;  /* 0x0000382404067980 */ /* 0x000f22000c101100 */
[----:B------:R-:W-:Y:S01]  /*8360*/  VIADD R9, R7, 0x2 ;  /* 0x0000000207097836 */ /* 0x000fe20000000000 */
        /* <DEDUP_REMOVED lines=148> */
[----:B------:R-:W-:-:S05]  /*8cb0*/  VIADD R7, R7, 0x20 ;  /* 0x0000002007077836 */ /* 0x000fca0000000000 */
[----:B------:R-:W-:-:S13]  /*8cc0*/  ISETP.NE.AND P0, PT, R7, 0x400, PT ;  /* 0x000004000700780c */ /* 0x000fda0003f05270 */
[----:B------:R-:W-:Y:S05]  /*8cd0*/  @!P0 BREAK.RELIABLE B0 ;  /* 0x0000000000008942 */ /* 0x000fea0003800100 */
[----:B------:R-:W-:Y:S05]  /*8ce0*/  @!P0 BRA `(.L_x_88) ;  /* 0x0000003800808947 */ /* 0x000fea0003800000 */
[----:B------:R-:W-:-:S05]  /*8cf0*/  IMAD.WIDE.U32 R4, R7, 0x1c, R2 ;  /* 0x0000001c07047825 */ /* 0x000fca00078e0002 */
[----:B------:R-:W4:Y:S02]  /*8d00*/  LD.E.U8 R6, desc[UR36][R4.64] ;  /* 0x0000002404067980 */ /* 0x000f24000c101100 */
[----:B----4-:R-:W-:-:S13]  /*8d10*/  ISETP.NE.AND P0, PT, R6, RZ, PT ;  /* 0x000000ff0600720c */ /* 0x010fda0003f05270 */
[----:B------:R-:W-:Y:S05]  /*8d20*/  @P0 BRA `(.L_x_92) ;  /* 0xfffffff400740947 */ /* 0x000fea000383ffff */
[----:B---3--:R-:W-:Y:S05]  /*8d30*/  BSYNC.RELIABLE B0 ;  /* 0x0000000000007941 */ /* 0x008fea0003800100 */
.L_x_91:
[----:B------:R-:W-:-:S07]  /*8d40*/  IMAD.MOV.U32 R9, RZ, RZ, R7 ;  /* 0x000000ffff097224 */ /* 0x000fce00078e0007 */
.L_x_90:
[----:B------:R-:W1:Y:S01]  /*8d50*/  LDC.64 R6, c[0x4][0x18] ;  /* 0x01000600ff067b82 */ /* 0x000e620000000a00 */
[----:B------:R-:W2:Y:S01]  /*8d60*/  LDCU.64 UR4, c[0x4][0x8] ;  /* 0x01000100ff0477ac */ /* 0x000ea20008000a00 */
[----:B-1----:R-:W4:Y:S01]  /*8d70*/  LDG.E.U16 R4, desc[UR36][R6.64] ;  /* 0x0000002406047981 */ /* 0x002f22000c1e1500 */
[----:B--2---:R-:W-:Y:S01]  /*8d80*/  IADD3 R10, P0, PT, R0, UR4, RZ ;  /* 0x00000004000a7c10 */ /* 0x004fe2000ff1e0ff */
[----:B------:R-:W-:Y:S02]  /*8d90*/  IMAD.MOV.U32 R14, RZ, RZ, 0x1 ;  /* 0x00000001ff0e7424 */ /* 0x000fe400078e00ff */
[----:B------:R-:W-:Y:S01]  /*8da0*/  IMAD.MOV.U32 R12, RZ, RZ, 0x74 ;  /* 0x00000074ff0c7424 */ /* 0x000fe200078e00ff */
[----:B------:R-:W-:Y:S01]  /*8db0*/  IADD3.X R11, PT, PT, RZ, UR5, RZ, P0, !PT ;  /* 0x00000005ff0b7c10 */ /* 0x000fe200087fe4ff */
[----:B------:R-:W-:Y:S02]  /*8dc0*/  IMAD.MOV.U32 R15, RZ, RZ, 0x78 ;  /* 0x00000078ff0f7424 */ /* 0x000fe400078e00ff */
[----:B------:R-:W-:-:S02]  /*8dd0*/  IMAD.MOV.U32 R8, RZ, RZ, 0x62 ;  /* 0x00000062ff087424 */ /* 0x000fc400078e00ff */
[----:B------:R-:W-:Y:S02]  /*8de0*/  IMAD.MOV.U32 R16, RZ, RZ, 0x2e ;  /* 0x0000002eff107424 */ /* 0x000fe400078e00ff */
[----:B------:R-:W-:-:S04]  /*8df0*/  IMAD.WIDE.U32 R2, R9, 0x1c, R2 ;  /* 0x0000001c09027825 */ /* 0x000fc800078e0002 */
[----:B----4-:R-:W-:Y:S02]  /*8e00*/  VIADD R13, R4, 0x1 ;  /* 0x00000001040d7836 */ /* 0x010fe40000000000 */
[----:B------:R-:W1:Y:S03]  /*8e10*/  LDC.64 R4, c[0x4][0x28] ;  /* 0x01000a00ff047b82 */ /* 0x000e660000000a00 */
[----:B------:R2:W-:Y:S04]  /*8e20*/  STG.E.U16 desc[UR36][R6.64], R13 ;  /* 0x0000000d06007986 */ /* 0x0005e8000c101524 */
[----:B------:R4:W-:Y:S04]  /*8e30*/  STG.E.U8 desc[UR36][R10.64], R14 ;  /* 0x0000000e0a007986 */ /* 0x0009e8000c101124 */
[----:B------:R-:W-:Y:S01]  /*8e40*/  ST.E.U8 desc[UR36][R2.64], R8 ;  /* 0x0000000802007985 */ /* 0x000fe2000c101124 */
[----:B--2---:R-:W-:-:S03]  /*8e50*/  PRMT R13, R12, 0x7610, R13 ;  /* 0x000076100c0d7816 */ /* 0x004fc6000000000d */
[----:B------:R-:W-:Y:S01]  /*8e60*/  ST.E.U8 desc[UR36][R2.64+0x1], R16 ;  /* 0x0000011002007985 */ /* 0x000fe2000c101124 */
[----:B----4-:R-:W-:-:S03]  /*8e70*/  PRMT R11, R15, 0x7610, R11 ;  /* 0x000076100f0b7816 */ /* 0x010fc6000000000b */
[----:B------:R-:W-:Y:S04]  /*8e80*/  ST.E.U8 desc[UR36][R2.64+0x2], R13 ;  /* 0x0000020d02007985 */ /* 0x000fe8000c101124 */
[----:B------:R1:W-:Y:S04]  /*8e90*/  ST.E.U8 desc[UR36][R2.64+0x4], R13 ;  /* 0x0000040d02007985 */ /* 0x0003e8000c101124 */
[----:B------:R2:W-:Y:S04]  /*8ea0*/  ST.E.U8 desc[UR36][R2.64+0x3], R11 ;  /* 0x0000030b02007985 */ /* 0x0005e8000c101124 */
[----:B------:R4:W-:Y:S04]  /*8eb0*/  ST.E.U8 desc[UR36][R2.64+0x5], RZ ;  /* 0x000005ff02007985 */ /* 0x0009e8000c101124 */
[----:B-1----:R-:W5:Y:S04]  /*8ec0*/  LDG.E.64 R12, desc[UR36][R4.64] ;  /* 0x00000024040c7981 */ /* 0x002f68000c1e1b00 */
[----:B------:R-:W3:Y:S01]  /*8ed0*/  LDG.E.U16 R15, desc[UR36][R6.64] ;  /* 0x00000024060f7981 */ /* 0x000ee2000c1e1500 */
[----:B-----5:R-:W-:Y:S01]  /*8ee0*/  IMAD.WIDE.U32 R12, R9, 0x1c, R12 ;  /* 0x0000001c090c7825 */ /* 0x020fe200078e000c */
[----:B---3--:R-:W-:-:S04]  /*8ef0*/  SHF.R.U32.HI R17, RZ, 0x8, R15 ;  /* 0x00000008ff117819 */ /* 0x008fc8000001160f */
[----:B------:R-:W-:Y:S04]  /*8f00*/  ST.E.U8 desc[UR36][R12.64+0x16], R15 ;  /* 0x0000160f0c007985 */ /* 0x000fe8000c101124 */
[----:B------:R1:W-:Y:S04]  /*8f10*/  ST.E.U8 desc[UR36][R12.64+0x17], R17 ;  /* 0x000017110c007985 */ /* 0x0003e8000c101124 */
[----:B--2---:R-:W2:Y:S04]  /*8f20*/  LDG.E.64 R10, desc[UR36][R4.64] ;  /* 0x00000024040a7981 */ /* 0x004ea8000c1e1b00 */
[----:B------:R-:W3:Y:S01]  /*8f30*/  LDG.E.U16 R21, desc[UR36][R6.64] ;  /* 0x0000002406157981 */ /* 0x000ee2000c1e1500 */
[----:B--2---:R-:W-:Y:S01]  /*8f40*/  IMAD.WIDE.U32 R10, R9, 0x1c, R10 ;  /* 0x0000001c090a7825 */ /* 0x004fe200078e000a */
[----:B---3--:R-:W-:-:S04]  /*8f50*/  SHF.R.U32.HI R23, RZ, 0x8, R21 ;  /* 0x00000008ff177819 */ /* 0x008fc80000011615 */
[----:B------:R2:W-:Y:S04]  /*8f60*/  ST.E.U8 desc[UR36][R10.64+0x18], R21 ;  /* 0x000018150a007985 */ /* 0x0005e8000c101124 */
[----:B------:R2:W-:Y:S04]  /*8f70*/  ST.E.U8 desc[UR36][R10.64+0x19], R23 ;  /* 0x000019170a007985 */ /* 0x0005e8000c101124 */
[----:B----4-:R-:W3:Y:S02]  /*8f80*/  LDG.E.64 R2, desc[UR36][R4.64] ;  /* 0x0000002404027981 */ /* 0x010ee4000c1e1b00 */
[----:B---3--:R-:W-:-:S05]  /*8f90*/  IMAD.WIDE.U32 R2, R9, 0x1c, R2 ;  /* 0x0000001c09027825 */ /* 0x008fca00078e0002 */
[----:B------:R2:W-:Y:S04]  /*8fa0*/  ST.E.U8 desc[UR36][R2.64+0x15], RZ ;  /* 0x000015ff02007985 */ /* 0x0005e8000c101124 */
[----:B------:R2:W-:Y:S04]  /*8fb0*/  ST.E.U8 desc[UR36][R2.64+0x14], RZ ;  /* 0x000014ff02007985 */ /* 0x0005e8000c101124 */
[----:B-1----:R-:W3:Y:S01]  /*8fc0*/  LDG.E.64 R12, desc[UR36][R4.64] ;  /* 0x00000024040c7981 */ /* 0x002ee2000c1e1b00 */
        /* <DEDUP_REMOVED lines=11> */
.L_x_93:
[----:B------:R1:W5:Y:S01]  /*9080*/  LDG.E.64 R2, desc[UR36][R4.64] ;  /* 0x0000002404027981 */ /* 0x000362000c1e1b00 */
[----:B------:R-:W-:Y:S01]  /*9090*/  BSSY.RECONVERGENT B4, `(.L_x_95) ;  /* 0x00000d7000047945 */ /* 0x000fe20003800200 */
[----:B------:R-:W-:-:S07]  /*90a0*/  IMAD.MOV.U32 R13, RZ, RZ, RZ ;  /* 0x000000ffff0d7224 */ /* 0x000fce00078e00ff */
.L_x_116:
[----:B-1-3-5:R-:W-:-:S06]  /*90b0*/  IMAD.WIDE.U32 R4, R13, 0x1c, R2 ;  /* 0x0000001c0d047825 */ /* 0x02afcc00078e0002 */
[----:B------:R-:W2:Y:S01]  /*90c0*/  LD.E.U8 R4, desc[UR36][R4.64] ;  /* 0x0000002404047980 */ /* 0x000ea2000c101100 */
[----:B------:R-:W-:Y:S01]  /*90d0*/  BSSY.RECONVERGENT B3, `(.L_x_96) ;  /* 0x00000cf000037945 */ /* 0x000fe20003800200 */
[----:B--2---:R-:W-:-:S13]  /*90e0*/  ISETP.NE.AND P0, PT, R4, RZ, PT ;  /* 0x000000ff0400720c */ /* 0x004fda0003f05270 */
[----:B------:R-:W-:Y:S05]  /*90f0*/  @!P0 BRA `(.L_x_97) ;  /* 0x0000000c00308947 */ /* 0x000fea0003800000 */
[----:B------:R-:W-:-:S07]  /*9100*/  IMAD.MOV.U32 R14, RZ, RZ, RZ ;  /* 0x000000ffff0e7224 */ /* 0x000fce00078e00ff */
.L_x_115:
[----:B---3-5:R-:W-:-:S05]  /*9110*/  IMAD.WIDE.U32 R8, R14, 0x1c, R2 ;  /* 0x0000001c0e087825 */ /* 0x028fca00078e0002 */
[----:B------:R-:W2:Y:S01]  /*9120*/  LD.E.U8 R4, desc[UR36][R8.64] ;  /* 0x0000002408047980 */ /* 0x000ea2000c101100 */
[----:B------:R-:W-:Y:S01]  /*9130*/  BSSY.RECONVERGENT B2, `(.L_x_98) ;  /* 0x00000c5000027945 */ /* 0x000fe20003800200 */
[----:B--2---:R-:W-:-:S04]  /*9140*/  ISETP.NE.AND P0, PT, R4, RZ, PT ;  /* 0x000000ff0400720c */ /* 0x004fc80003f05270 */
[----:B------:R-:W-:-:S13]  /*9150*/  ISETP.EQ.OR P0, PT, R13, R14, !P0 ;  /* 0x0000000e0d00720c */ /* 0x000fda0004702670 */
[----:B-1----:R-:W-:Y:S05]  /*9160*/  @P0 BRA `(.L_x_99) ;  /* 0x0000000c00040947 */ /* 0x002fea0003800000 */
[----:B------:R-:W-:Y:S01]  /*9170*/  IMAD.WIDE.U32 R6, R13, 0x1c, R2 ;  /* 0x0000001c0d067825 */ /* 0x000fe200078e0002 */
[----:B------:R-:W2:Y:S04]  /*9180*/  LD.E.U8 R10, desc[UR36][R8.64+0x16] ;  /* 0x00001624080a7980 */ /* 0x000ea8000c101100 */
[----:B------:R-:W3:Y:S04]  /*9190*/  LD.E.U8 R0, desc[UR36][R6.64+0x16] ;  /* 0x0000162406007980 */ /* 0x000ee8000c101100 */
[----:B------:R-:W3:Y:S04]  /*91a0*/  LD.E.U8 R5, desc[UR36][R6.64+0x17] ;  /* 0x0000172406057980 */ /* 0x000ee8000c101100 */
[----:B------:R-:W2:Y:S01]  /*91b0*/  LD.E.U8 R11, desc[UR36][R8.64+0x17] ;  /* 0x00001724080b7980 */ /* 0x000ea2000c101100 */
[----:B---3--:R-:W-:Y:S01]  /*91c0*/  LEA R5, R5, R0, 0x8 ;  /* 0x0000000005057211 */ /* 0x008fe200078e40ff */
        /* <DEDUP_REMOVED lines=26> */
.L_x_101:
        /* <DEDUP_REMOVED lines=8> */
.L_x_100:
[----:B------:R-:W-:Y:S01]  /*93f0*/  ISETP.NE.AND P0, PT, R11, RZ, PT ;  /* 0x000000ff0b00720c */ /* 0x000fe20003f05270 */
[----:B------:R-:W-:Y:S01]  /*9400*/  BSSY.RECONVERGENT B6, `(.L_x_102) ;  /* 0x0000012000067945 */ /* 0x000fe20003800200 */
[----:B------:R-:W-:-:S11]  /*9410*/  MOV R15, R1 ;  /* 0x00000001000f7202 */ /* 0x000fd60000000f00 */
[----:B------:R-:W-:Y:S05]  /*9420*/  @!P0 BRA `(.L_x_103) ;  /* 0x00000000003c8947 */ /* 0x000fea0003800000 */
[----:B------:R-:W-:Y:S02]  /*9430*/  IMAD.MOV.U32 R4, RZ, RZ, RZ ;  /* 0x000000ffff047224 */ /* 0x000fe400078e00ff */
[----:B------:R-:W-:Y:S02]  /*9440*/  IMAD.MOV.U32 R5, RZ, RZ, R8 ;  /* 0x000000ffff057224 */ /* 0x000fe400078e0008 */
[----:B------:R-:W-:Y:S02]  /*9450*/  IMAD.MOV.U32 R10, RZ, RZ, R9 ;  /* 0x000000ffff0a7224 */ /* 0x000fe400078e0009 */
[----:B------:R-:W-:-:S07]  /*9460*/  IMAD.MOV.U32 R15, RZ, RZ, R1 ;  /* 0x000000ffff0f7224 */ /* 0x000fce00078e0001 */
.L_x_104:
[----:B------:R2:W-:Y:S01]  /*9470*/  STL.U8 [R15], R2 ;  /* 0x000000020f007387 */ /* 0x0005e20000100000 */
[----:B------:R-:W-:Y:S01]  /*9480*/  MOV R3, R10 ;  /* 0x0000000a00037202 */ /* 0x000fe20000000f00 */
[----:B--2---:R-:W-:-:S06]  /*9490*/  IMAD.MOV.U32 R2, RZ, RZ, R5 ;  /* 0x000000ffff027224 */ /* 0x004fcc00078e0005 */
[----:B------:R-:W2:Y:S01]  /*94a0*/  LD.E.U8 R2, desc[UR36][R2.64+0x1] ;  /* 0x0000012402027980 */ /* 0x000ea2000c101100 */
[----:B------:R-:W-:Y:S01]  /*94b0*/  VIADD R4, R4, 0x1 ;  /* 0x0000000104047836 */ /* 0x000fe20000000000 */
[----:B------:R-:W-:Y:S01]  /*94c0*/  IADD3 R5, P1, PT, R5, 0x1, RZ ;  /* 0x0000000105057810 */ /* 0x000fe20007f3e0ff */
[----:B------:R-:W-:-:S03]  /*94d0*/  VIADD R15, R15, 0x1 ;  /* 0x000000010f0f7836 */ /* 0x000fc60000000000 */
[----:B------:R-:W-:Y:S01]  /*94e0*/  ISETP.GE.U32.AND P0, PT, R4, R11, PT ;  /* 0x0000000b0400720c */ /* 0x000fe20003f06070 */
[----:B------:R-:W-:Y:S01]  /*94f0*/  IMAD.X R10, RZ, RZ, R10, P1 ;  /* 0x000000ffff0a7224 */ /* 0x000fe200008e060a */
[----:B--2---:R-:W-:-:S13]  /*9500*/  ISETP.NE.AND P2, PT, R2, RZ, PT ;  /* 0x000000ff0200720c */ /* 0x004fda0003f45270 */
[----:B------:R-:W-:Y:S05]  /*9510*/  @!P0 BRA P2, `(.L_x_104) ;  /* 0xfffffffc00d48947 */ /* 0x000fea000103ffff */
.L_x_103:
[----:B------:R-:W-:Y:S05]  /*9520*/  BSYNC.RECONVERGENT B6 ;  /* 0x0000000000067941 */ /* 0x000fea0003800200 */
.L_x_102:
[----:B------:R2:W-:Y:S04]  /*9530*/  STL.U8 [R15], RZ ;  /* 0x000000ff0f007387 */ /* 0x0005e80000100000 */
[----:B------:R-:W3:Y:S04]  /*9540*/  LD.E.U8 R5, desc[UR36][R8.64+0x15] ;  /* 0x0000152408057980 */ /* 0x000ee8000c101100 */
[----:B------:R-:W4:Y:S04]  /*9550*/  LD.E.U8 R4, desc[UR36][R8.64+0x14] ;  /* 0x0000142408047980 */ /* 0x000f28000c101100 */
[----:B---3--:R-:W-:Y:S04]  /*9560*/  STL.U8 [R1+0x15], R5 ;  /* 0x0000150501007387 */ /* 0x008fe80000100000 */
[----:B----4-:R3:W-:Y:S04]  /*9570*/  STL.U8 [R1+0x14], R4 ;  /* 0x0000140401007387 */ /* 0x0107e80000100000 */
[----:B------:R-:W4:Y:S04]  /*9580*/  LD.E.U8 R11, desc[UR36][R8.64+0x1b] ;  /* 0x00001b24080b7980 */ /* 0x000f28000c101100 */
[----:B------:R-:W5:Y:S01]  /*9590*/  LD.E.U8 R10, desc[UR36][R8.64+0x1a] ;  /* 0x00001a24080a7980 */ /* 0x000f62000c101100 */
[----:B------:R-:W-:-:S03]  /*95a0*/  SHF.R.U32.HI R16, RZ, 0x8, R0 ;  /* 0x00000008ff107819 */ /* 0x000fc60000011600 */
[----:B------:R0:W-:Y:S04]  /*95b0*/  STL.U8 [R1+0x16], R0 ;  /* 0x0000160001007387 */ /* 0x0001e80000100000 */
[----:B------:R0:W-:Y:S04]  /*95c0*/  STL.U8 [R1+0x17], R16 ;  /* 0x0000171001007387 */ /* 0x0001e80000100000 */
[----:B----4-:R0:W-:Y:S04]  /*95d0*/  STL.U8 [R1+0x1b], R11 ;  /* 0x00001b0b01007387 */ /* 0x0101e80000100000 */
[----:B-----5:R0:W-:Y:S04]  /*95e0*/  STL.U8 [R1+0x1a], R10 ;  /* 0x00001a0a01007387 */ /* 0x0201e80000100000 */
[----:B--2---:R-:W2:Y:S04]  /*95f0*/  LD.E.U8 R15, desc[UR36][R8.64+0x19] ;  /* 0x00001924080f7980 */ /* 0x004ea8000c101100 */
[----:B------:R-:W4:Y:S01]  /*9600*/  LD.E.U8 R18, desc[UR36][R8.64+0x18] ;  /* 0x0000182408127980 */ /* 0x000f22000c101100 */
[----:B------:R-:W-:Y:S01]  /*9610*/  IADD3 R2, P0, PT, RZ, R6, RZ ;  /* 0x00000006ff027210 */ /* 0x000fe20007f1e0ff */
[----:B------:R-:W-:Y:S01]  /*9620*/  BSSY.RECONVERGENT B6, `(.L_x_105) ;  /* 0x000000f000067945 */ /* 0x000fe20003800200 */
[----:B---3--:R-:W-:Y:S01]  /*9630*/  IMAD R4, R5, 0x100, R4 ;  /* 0x0000010005047824 */ /* 0x008fe200078e0204 */
[----:B------:R-:W-:-:S02]  /*9640*/  LEA R5, R11, R10, 0x8 ;  /* 0x0000000a0b057211 */ /* 0x000fc400078e40ff */
[----:B------:R-:W-:Y:S02]  /*9650*/  IMAD.X R3, RZ, RZ, R7, P0 ;  /* 0x000000ffff037224 */ /* 0x000fe400000e0607 */
[----:B------:R-:W-:Y:S01]  /*9660*/  IMAD.MOV.U32 R7, RZ, RZ, RZ ;  /* 0x000000ffff077224 */ /* 0x000fe200078e00ff */
[----:B--2---:R0:W-:Y:S04]  /*9670*/  STL.U8 [R1+0x19], R15 ;  /* 0x0000190f01007387 */ /* 0x0041e80000100000 */
[----:B----4-:R0:W-:Y:S01]  /*9680*/  STL.U8 [R1+0x18], R18 ;  /* 0x0000181201007387 */ /* 0x0101e20000100000 */
[----:B------:R-:W-:-:S07]  /*9690*/  IMAD R6, R15, 0x100, R18 ;  /* 0x000001000f067824 */ /* 0x000fce00078e0212 */
.L_x_106:
[----:B0-----:R-:W-:-:S05]  /*96a0*/  IADD3 R10, P0, PT, R7, R2, RZ ;  /* 0x00000002070a7210 */ /* 0x001fca0007f1e0ff */
[----:B------:R-:W-:-:S05]  /*96b0*/  IMAD.X R11, RZ, RZ, R3, P0 ;  /* 0x000000ffff0b7224 */ /* 0x000fca00000e0603 */
[----:B------:R-:W2:Y:S01]  /*96c0*/  LD.E.U8 R10, desc[UR36][R10.64] ;  /* 0x000000240a0a7980 */ /* 0x000ea2000c101100 */
[----:B------:R-:W-:Y:S02]  /*96d0*/  IMAD.MOV.U32 R15, RZ, RZ, R7 ;  /* 0x000000ffff0f7224 */ /* 0x000fe400078e0007 */
[----:B------:R-:W-:Y:S01]  /*96e0*/  VIADD R7, R7, 0x1 ;  /* 0x0000000107077836 */ /* 0x000fe20000000000 */
[----:B--2---:R-:W-:-:S13]  /*96f0*/  ISETP.NE.AND P0, PT, R10, RZ, PT ;  /* 0x000000ff0a00720c */ /* 0x004fda0003f05270 */
[----:B------:R-:W-:Y:S05]  /*9700*/  @P0 BRA `(.L_x_106) ;  /* 0xfffffffc00e40947 */ /* 0x000fea000383ffff */
[----:B------:R-:W-:Y:S05]  /*9710*/  BSYNC.RECONVERGENT B6 ;  /* 0x0000000000067941 */ /* 0x000fea0003800200 */
.L_x_105:
[----:B------:R-:W2:Y:S01]  /*9720*/  LD.E.U8 R7, desc[UR36][R2.64] ;  /* 0x0000002402077980 */ /* 0x000ea2000c101100 */
[----:B------:R-:W0:Y:S01]  /*9730*/  LDC.64 R10, c[0x4][0x28] ;  /* 0x01000a00ff0a7b82 */ /* 0x000e220000000a00 */
[----:B------:R-:W-:Y:S01]  /*9740*/  ISETP.NE.AND P0, PT, R15, RZ, PT ;  /* 0x000000ff0f00720c */ /* 0x000fe20003f05270 */
[----:B------:R-:W-:Y:S03]  /*9750*/  BSSY.RECONVERGENT B6, `(.L_x_107) ;  /* 0x0000010000067945 */ /* 0x000fe60003800200 */
[----:B--2---:R-:W-:-:S13]  /*9760*/  ISETP.EQ.OR P0, PT, R7, RZ, !P0 ;  /* 0x000000ff0700720c */ /* 0x004fda0004702670 */
[----:B0-----:R-:W-:Y:S05]  /*9770*/  @P0 BRA `(.L_x_108) ;  /* 0x0000000000340947 */ /* 0x001fea0003800000 */
[----:B------:R-:W-:-:S07]  /*9780*/  HFMA2 R16, -RZ, RZ, 0, 0 ;  /* 0x00000000ff107431 */ /* 0x000fce00000001ff */
.L_x_109:
[----:B------:R0:W-:Y:S04]  /*9790*/  ST.E.U8 desc[UR36][R8.64], R7 ;  /* 0x0000000708007985 */ /* 0x0001e8000c101124 */
[----:B0-----:R0:W2:Y:S01]  /*97a0*/  LD.E.U8 R7, desc[UR36][R2.64+0x1] ;  /* 0x0000012402077980 */ /* 0x0010a2000c101100 */
[----:B------:R-:W-:Y:S01]  /*97b0*/  VIADD R16, R16, 0x1 ;  /* 0x0000000110107836 */ /* 0x000fe20000000000 */
[----:B------:R-:W-:-:S04]  /*97c0*/  IADD3 R17, P1, PT, R8, 0x1, RZ ;  /* 0x0000000108117810 */ /* 0x000fc80007f3e0ff */
[----:B------:R-:W-:Y:S01]  /*97d0*/  ISETP.GE.U32.AND P0, PT, R16, R15, PT ;  /* 0x0000000f1000720c */ /* 0x000fe20003f06070 */
[----:B------:R-:W-:Y:S02]  /*97e0*/  IMAD.X R18, RZ, RZ, R9, P1 ;  /* 0x000000ffff127224 */ /* 0x000fe400008e0609 */
[----:B------:R-:W-:Y:S01]  /*97f0*/  IMAD.MOV.U32 R8, RZ, RZ, R17 ;  /* 0x000000ffff087224 */ /* 0x000fe200078e0011 */
[----:B0-----:R-:W-:Y:S01]  /*9800*/  IADD3 R2, P2, PT, R2, 0x1, RZ ;  /* 0x0000000102027810 */ /* 0x001fe20007f5e0ff */
[----:B------:R-:W-:-:S04]  /*9810*/  IMAD.MOV.U32 R9, RZ, RZ, R18 ;  /* 0x000000ffff097224 */ /* 0x000fc800078e0012 */
[----:B------:R-:W-:Y:S01]  /*9820*/  IMAD.X R3, RZ, RZ, R3, P2 ;  /* 0x000000ffff037224 */ /* 0x000fe200010e0603 */
[----:B--2---:R-:W-:-:S13]  /*9830*/  ISETP.NE.AND P3, PT, R7, RZ, PT ;  /* 0x000000ff0700720c */ /* 0x004fda0003f65270 */
[----:B------:R-:W-:Y:S05]  /*9840*/  @!P0 BRA P3, `(.L_x_109) ;  /* 0xfffffffc00d08947 */ /* 0x000fea000183ffff */
.L_x_108:
[----:B------:R-:W-:Y:S05]  /*9850*/  BSYNC.RECONVERGENT B6 ;  /* 0x0000000000067941 */ /* 0x000fea0003800200 */
.L_x_107:
        /* <DEDUP_REMOVED lines=12> */
[----:B0-----:R-:W-:-:S05]  /*9920*/  IMAD.WIDE.U32 R8, R14, 0x1c, R2 ;  /* 0x0000001c0e087825 */ /* 0x001fca00078e0002 */
        /* <DEDUP_REMOVED lines=11> */
[----:B0-----:R-:W3:Y:S04]  /*99e0*/  LD.E.U8 R27, desc[UR36][R22.64+0x19] ;  /* 0x00001924161b7980 */ /* 0x001ee8000c101100 */
[----:B----4-:R-:W4:Y:S01]  /*99f0*/  LD.E.U8 R25, desc[UR36][R22.64+0x18] ;  /* 0x0000182416197980 */ /* 0x010f22000c101100 */
[----:B------:R-:W-:-:S05]  /*9a00*/  IMAD.WIDE.U32 R8, R14, 0x1c, R2 ;  /* 0x0000001c0e087825 */ /* 0x000fca00078e0002 */
[----:B---3--:R2:W-:Y:S04]  /*9a10*/  ST.E.U8 desc[UR36][R8.64+0x19], R27 ;  /* 0x0000191b08007985 */ /* 0x0085e8000c101124 */
[----:B----4-:R2:W-:Y:S04]  /*9a20*/  ST.E.U8 desc[UR36][R8.64+0x18], R25 ;  /* 0x0000181908007985 */ /* 0x0105e8000c101124 */
[----:B------:R-:W3:Y:S01]  /*9a30*/  LDG.E.64 R2, desc[UR36][R10.64] ;  /* 0x000000240a027981 */ /* 0x000ee2000c1e1b00 */
[----:B------:R-:W-:Y:S01]  /*9a40*/  BSSY.RECONVERGENT B6, `(.L_x_110) ;  /* 0x0000009000067945 */ /* 0x000fe20003800200 */
[----:B---3--:R-:W-:Y:S01]  /*9a50*/  IMAD.WIDE.U32 R16, R13, 0x1c, R2 ;  /* 0x0000001c0d107825 */ /* 0x008fe200078e0002 */
[----:B--2---:R-:W-:-:S07]  /*9a60*/  MOV R2, RZ ;  /* 0x000000ff00027202 */ /* 0x004fce0000000f00 */
.L_x_111:
[----:B------:R-:W-:-:S06]  /*9a70*/  IMAD.IADD R3, R1, 0x1, R2 ;  /* 0x0000000101037824 */ /* 0x000fcc00078e0202 */
[----:B------:R-:W2:Y:S01]  /*9a80*/  LDL.U8 R3, [R3] ;  /* 0x0000000003037983 */ /* 0x000ea20000100000 */
[----:B------:R-:W-:Y:S02]  /*9a90*/  IMAD.MOV.U32 R15, RZ, RZ, R2 ;  /* 0x000000ffff0f7224 */ /* 0x000fe400078e0002 */
[----:B------:R-:W-:Y:S01]  /*9aa0*/  VIADD R2, R2, 0x1 ;  /* 0x0000000102027836 */ /* 0x000fe20000000000 */
[----:B--2---:R-:W-:-:S13]  /*9ab0*/  ISETP.NE.AND P0, PT, R3, RZ, PT ;  /* 0x000000ff0300720c */ /* 0x004fda0003f05270 */
[----:B------:R-:W-:Y:S05]  /*9ac0*/  @P0 BRA `(.L_x_111) ;  /* 0xfffffffc00e80947 */ /* 0x000fea000383ffff */
[----:B------:R-:W-:Y:S05]  /*9ad0*/  BSYNC.RECONVERGENT B6 ;  /* 0x0000000000067941 */ /* 0x000fea0003800200 */
.L_x_110:
        /* <DEDUP_REMOVED lines=8> */
.L_x_114:
[----:B------:R-:W-:Y:S01]  /*9b60*/  MOV R2, R16 ;  /* 0x0000001000027202 */ /* 0x000fe20000000f00 */
[----:B------:R-:W-:-:S05]  /*9b70*/  IMAD.MOV.U32 R3, RZ, RZ, R17 ;  /* 0x000000ffff037224 */ /* 0x000fca00078e0011 */
[----:B------:R0:W-:Y:S04]  /*9b80*/  ST.E.U8 desc[UR36][R2.64], R7 ;  /* 0x0000000702007985 */ /* 0x0001e8000c101124 */
[----:B0-----:R0:W2:Y:S01]  /*9b90*/  LDL.U8 R7, [R9+0x1] ;  /* 0x0000010009077983 */ /* 0x0010a20000100000 */
[----:B------:R-:W-:Y:S01]  /*9ba0*/  VIADD R8, R8, 0x1 ;  /* 0x0000000108087836 */ /* 0x000fe20000000000 */
[----:B------:R-:W-:-:S04]  /*9bb0*/  IADD3 R16, P1, PT, R16, 0x1, RZ ;  /* 0x0000000110107810 */ /* 0x000fc80007f3e0ff */
[----:B------:R-:W-:Y:S01]  /*9bc0*/  ISETP.GE.U32.AND P0, PT, R8, R15, PT ;  /* 0x0000000f0800720c */ /* 0x000fe20003f06070 */
[----:B------:R-:W-:Y:S02]  /*9bd0*/  IMAD.X R17, RZ, RZ, R17, P1 ;  /* 0x000000ffff117224 */ /* 0x000fe400008e0611 */
[----:B0-----:R-:W-:Y:S01]  /*9be0*/  VIADD R9, R9, 0x1 ;  /* 0x0000000109097836 */ /* 0x001fe20000000000 */
[----:B--2---:R-:W-:-:S13]  /*9bf0*/  ISETP.NE.AND P2, PT, R7, RZ, PT ;  /* 0x000000ff0700720c */ /* 0x004fda0003f45270 */
[----:B------:R-:W-:Y:S05]  /*9c00*/  @!P0 BRA P2, `(.L_x_114) ;  /* 0xfffffffc00d48947 */ /* 0x000fea000103ffff */
.L_x_113:
[----:B------:R-:W-:Y:S05]  /*9c10*/  BSYNC.RECONVERGENT B6 ;  /* 0x0000000000067941 */ /* 0x000fea0003800200 */
.L_x_112:
        /* <DEDUP_REMOVED lines=11> */
[----:B0-----:R-:W4:Y:S01]  /*9cd0*/  LDG.E.64 R16, desc[UR36][R10.64] ;  /* 0x000000240a107981 */ /* 0x001f22000c1e1b00 */
        /* <DEDUP_REMOVED lines=10> */
.L_x_99:
[----:B------:R-:W-:Y:S05]  /*9d80*/  BSYNC.RECONVERGENT B2 ;  /* 0x0000000000027941 */ /* 0x000fea0003800200 */
.L_x_98:
[----:B------:R-:W-:-:S05]  /*9d90*/  VIADD R14, R14, 0x1 ;  /* 0x000000010e0e7836 */ /* 0x000fca0000000000 */
[----:B------:R-:W-:-:S13]  /*9da0*/  ISETP.NE.AND P0, PT, R14, 0x400, PT ;  /* 0x000004000e00780c */ /* 0x000fda0003f05270 */
[----:B------:R-:W-:Y:S05]  /*9db0*/  @P0 BRA `(.L_x_115) ;  /* 0xfffffff000d40947 */ /* 0x000fea000383ffff */
.L_x_97:
[----:B------:R-:W-:Y:S05]  /*9dc0*/  BSYNC.RECONVERGENT B3 ;  /* 0x0000000000037941 */ /* 0x000fea0003800200 */
.L_x_96:
[----:B------:R-:W-:-:S04]  /*9dd0*/  IADD3 R13, PT, PT, R13, 0x1, RZ ;  /* 0x000000010d0d7810 */ /* 0x000fc80007ffe0ff */
[----:B------:R-:W-:-:S13]  /*9de0*/  ISETP.NE.AND P0, PT, R13, 0x400, PT ;  /* 0x000004000d00780c */ /* 0x000fda0003f05270 */
[----:B------:R-:W-:Y:S05]  /*9df0*/  @P0 BRA `(.L_x_116) ;  /* 0xfffffff000ac0947 */ /* 0x000fea000383ffff */
[----:B------:R-:W-:Y:S05]  /*9e00*/  BSYNC.RECONVERGENT B4 ;  /* 0x0000000000047941 */ /* 0x000fea0003800200 */
.L_x_95:
[----:B---3--:R-:W2:Y:S01]  /*9e10*/  LDC.64 R6, c[0x4][0x18] ;  /* 0x01000600ff067b82 */ /* 0x008ea20000000a00 */
[----:B------:R-:W-:Y:S02]  /*9e20*/  IMAD.MOV.U32 R4, RZ, RZ, 0x1 ;  /* 0x00000001ff047424 */ /* 0x000fe400078e00ff */
[----:B------:R-:W-:Y:S02]  /*9e30*/  IMAD.MOV.U32 R0, RZ, RZ, 0x1 ;  /* 0x00000001ff007424 */ /* 0x000fe400078e00ff */
[----:B------:R-:W-:Y:S01]  /*9e40*/  IMAD.MOV.U32 R5, RZ, RZ, RZ ;  /* 0x000000ffff057224 */ /* 0x000fe200078e00ff */
[----:B--2---:R2:W-:Y:S06]  /*9e50*/  STG.E.U16 desc[UR36][R6.64], R4 ;  /* 0x0000000406007986 */ /* 0x0045ec000c101524 */
.L_x_117:
[----:B0----5:R-:W-:-:S05]  /*9e60*/  IMAD.WIDE.U32 R8, R5, 0x1c, R2 ;  /* 0x0000001c05087825 */ /* 0x021fca00078e0002 */
[----:B--2---:R-:W2:Y:S02]  /*9e70*/  LD.E.U8 R4, desc[UR36][R8.64] ;  /* 0x0000002408047980 */ /* 0x004ea4000c101100 */
[----:B--2---:R-:W-:-:S13]  /*9e80*/  ISETP.NE.AND P0, PT, R4, RZ, PT ;  /* 0x000000ff0400720c */ /* 0x004fda0003f05270 */
[----:B------:R-:W2:Y:S01]  /*9e90*/  @P0 LDC.64 R10, c[0x4][0x18] ;  /* 0x01000600ff0a0b82 */ /* 0x000ea20000000a00 */
[----:B------:R-:W-:Y:S01]  /*9ea0*/  @P0 LOP3.LUT R13, R0, 0xffff, RZ, 0xc0, !PT ;  /* 0x0000ffff000d0812 */ /* 0x000fe200078ec0ff */
[----:B------:R3:W-:Y:S03]  /*9eb0*/  @P0 ST.E.U8 desc[UR36][R8.64+0x16], R0 ;  /* 0x0000160008000985 */ /* 0x0007e6000c101124 */
[----:B------:R-:W-:-:S05]  /*9ec0*/  @P0 SHF.R.U32.HI R13, RZ, 0x8, R13 ;  /* 0x00000008ff0d0819 */ /* 0x000fca000001160d */
[----:B------:R-:W-:Y:S04]  /*9ed0*/  @P0 ST.E.U8 desc[UR36][R8.64+0x17], R13 ;  /* 0x0000170d08000985 */ /* 0x000fe8000c101124 */
[----:B--2---:R-:W2:Y:S01]  /*9ee0*/  @P0 LDG.E.U16 R4, desc[UR36][R10.64] ;  /* 0x000000240a040981 */ /* 0x004ea2000c1e1500 */
[----:B------:R-:W4:Y:S01]  /*9ef0*/  @P0 LDC.64 R14, c[0x4][0x28] ;  /* 0x01000a00ff0e0b82 */ /* 0x000f220000000a00 */
[----:B--2---:R-:W-:-:S05]  /*9f00*/  @P0 VIADD R21, R4, 0x1 ;  /* 0x0000000104150836 */ /* 0x004fca0000000000 */
[----:B------:R2:W-:Y:S04]  /*9f10*/  @P0 STG.E.U16 desc[UR36][R10.64], R21 ;  /* 0x000000150a000986 */ /* 0x0005e8000c101524 */
[----:B----4-:R-:W4:Y:S02]  /*9f20*/  @P0 LDG.E.64 R2, desc[UR36][R14.64] ;  /* 0x000000240e020981 */ /* 0x010f24000c1e1b00 */
[----:B----4-:R-:W-:-:S05]  /*9f30*/  IMAD.WIDE.U32 R16, R5, 0x1c, R2 ;  /* 0x0000001c05107825 */ /* 0x010fca00078e0002 */
[----:B------:R-:W4:Y:S01]  /*9f40*/  LD.E.U8 R4, desc[UR36][R16.64+0x1c] ;  /* 0x00001c2410047980 */ /* 0x000f22000c101100 */
[----:B---3--:R-:W-:Y:S02]  /*9f50*/  @P0 PRMT R0, R21, 0x7610, R0 ;  /* 0x0000761015000816 */ /* 0x008fe40000000000 */
[----:B----4-:R-:W-:-:S13]  /*9f60*/  ISETP.NE.AND P1, PT, R4, RZ, PT ;  /* 0x000000ff0400720c */ /* 0x010fda0003f25270 */
[----:B------:R-:W3:Y:S01]  /*9f70*/  @P1 LDC.64 R6, c[0x4][0x18] ;  /* 0x01000600ff061b82 */ /* 0x000ee20000000a00 */
[----:B------:R-:W-:Y:S01]  /*9f80*/  @P1 LOP3.LUT R4, R0, 0xffff, RZ, 0xc0, !PT ;  /* 0x0000ffff00041812 */ /* 0x000fe200078ec0ff */
[----:B------:R4:W-:Y:S03]  /*9f90*/  @P1 ST.E.U8 desc[UR36][R16.64+0x32], R0 ;  /* 0x0000320010001985 */ /* 0x0009e6000c101124 */
[----:B------:R-:W-:-:S05]  /*9fa0*/  @P1 SHF.R.U32.HI R23, RZ, 0x8, R4 ;  /* 0x00000008ff171819 */ /* 0x000fca0000011604 */
[----:B------:R-:W-:Y:S04]  /*9fb0*/  @P1 ST.E.U8 desc[UR36][R16.64+0x33], R23 ;  /* 0x0000331710001985 */ /* 0x000fe8000c101124 */
[----:B---3--:R-:W3:Y:S01]  /*9fc0*/  @P1 LDG.E.U16 R4, desc[UR36][R6.64] ;  /* 0x0000002406041981 */ /* 0x008ee2000c1e1500 */
[----:B--2---:R-:W2:Y:S01]  /*9fd0*/  @P1 LDC.64 R10, c[0x4][0x28] ;  /* 0x01000a00ff0a1b82 */ /* 0x004ea20000000a00 */
[----:B---3--:R-:W-:-:S05]  /*9fe0*/  @P1 VIADD R13, R4, 0x1 ;  /* 0x00000001040d1836 */ /* 0x008fca0000000000 */
[----:B------:R3:W-:Y:S04]  /*9ff0*/  @P1 STG.E.U16 desc[UR36][R6.64], R13 ;  /* 0x0000000d06001986 */ /* 0x0007e8000c101524 */
[----:B--2---:R-:W2:Y:S02]  /*a000*/  @P1 LDG.E.64 R2, desc[UR36][R10.64] ;  /* 0x000000240a021981 */ /* 0x004ea4000c1e1b00 */
[----:B--2---:R-:W-:-:S05]  /*a010*/  IMAD.WIDE.U32 R14, R5, 0x1c, R2 ;  /* 0x0000001c050e7825 */ /* 0x004fca00078e0002 */
[----:B------:R-:W2:Y:S01]  /*a020*/  LD.E.U8 R4, desc[UR36][R14.64+0x38] ;  /* 0x000038240e047980 */ /* 0x000ea2000c101100 */
[----:B----4-:R-:W-:Y:S02]  /*a030*/  @P1 PRMT R0, R13, 0x7610, R0 ;  /* 0x000076100d001816 */ /* 0x010fe40000000000 */
[----:B--2---:R-:W-:-:S13]  /*a040*/  ISETP.NE.AND P0, PT, R4, RZ, PT ;  /* 0x000000ff0400720c */ /* 0x004fda0003f05270 */
[----:B------:R-:W2:Y:S01]  /*a050*/  @P0 LDC.64 R8, c[0x4][0x18] ;  /* 0x01000600ff080b82 */ /* 0x000ea20000000a00 */
[----:B------:R-:W-:Y:S01]  /*a060*/  @P0 LOP3.LUT R4, R0, 0xffff, RZ, 0xc0, !PT ;  /* 0x0000ffff00040812 */ /* 0x000fe200078ec0ff */
[----:B------:R4:W-:Y:S03]  /*a070*/  @P0 ST.E.U8 desc[UR36][R14.64+0x4e], R0 ;  /* 0x00004e000e000985 */ /* 0x0009e6000c101124 */
[----:B------:R-:W-:-:S05]  /*a080*/  @P0 SHF.R.U32.HI R21, RZ, 0x8, R4 ;  /* 0x00000008ff150819 */ /* 0x000fca0000011604 */
[----:B------:R0:W-:Y:S04]  /*a090*/  @P0 ST.E.U8 desc[UR36][R14.64+0x4f], R21 ;  /* 0x00004f150e000985 */ /* 0x0001e8000c101124 */
[----:B--2---:R-:W3:Y:S01]  /*a0a0*/  @P0 LDG.E.U16 R4, desc[UR36][R8.64] ;  /* 0x0000002408040981 */ /* 0x004ee2000c1e1500 */
[----:B------:R-:W2:Y:S01]  /*a0b0*/  @P0 LDC.64 R10, c[0x4][0x28] ;  /* 0x01000a00ff0a0b82 */ /* 0x000ea20000000a00 */
[----:B---3--:R-:W-:-:S05]  /*a0c0*/  @P0 IADD3 R13, PT, PT, R4, 0x1, RZ ;  /* 0x00000001040d0810 */ /* 0x008fca0007ffe0ff */
        /* <DEDUP_REMOVED lines=9> */
[----:B0-----:R-:W-:-:S05]  /*a160*/  @P1 SHF.R.U32.HI R21, RZ, 0x8, R4 ;  /* 0x00000008ff151819 */ /* 0x001fca0000011604 */
[----:B------:R0:W-:Y:S04]  /*a170*/  @P1 ST.E.U8 desc[UR36][R16.64+0x6b], R21 ;  /* 0x00006b1510001985 */ /* 0x0001e8000c101124 */
[----:B--2---:R-:W3:Y:S01]  /*a180*/  @P1 LDG.E.U16 R4, desc[UR36][R6.64] ;  /* 0x0000002406041981 */ /* 0x004ee2000c1e1500 */
[----:B------:R-:W2:Y:S01]  /*a190*/  @P1 LDC.64 R10, c[0x4][0x28] ;  /* 0x01000a00ff0a1b82 */ /* 0x000ea20000000a00 */
        /* <DEDUP_REMOVED lines=40> */
[----:B--2---:R-:W2:Y:S01]  /*a420*/  @P0 LDG.E.U16 R4, desc[UR36][R8.64] ;  /* 0x0000002408040981 */ /* 0x004ea2000c1e1500 */
[----:B---3--:R-:W3:Y:S01]  /*a430*/  @P0 LDC.64 R6, c[0x4][0x28] ;  /* 0x01000a00ff060b82 */ /* 0x008ee20000000a00 */
[----:B--2---:R-:W-:-:S05]  /*a440*/  @P0 VIADD R13, R4, 0x1 ;  /* 0x00000001040d0836 */ /* 0x004fca0000000000 */
[----:B------:R2:W-:Y:S04]  /*a450*/  @P0 STG.E.U16 desc[UR36][R8.64], R13 ;  /* 0x0000000d08000986 */ /* 0x0005e8000c101524 */
[----:B---3--:R-:W3:Y:S02]  /*a460*/  @P0 LDG.E.64 R2, desc[UR36][R6.64] ;  /* 0x0000002406020981 */ /* 0x008ee4000c1e1b00 */
[----:B---3--:R-:W-:-:S05]  /*a470*/  IMAD.WIDE.U32 R10, R5, 0x1c, R2 ;  /* 0x0000001c050a7825 */ /* 0x008fca00078e0002 */
[----:B------:R-:W3:Y:S01]  /*a480*/  LD.E.U8 R4, desc[UR36][R10.64+0xc4] ;  /* 0x0000c4240a047980 */ /* 0x000ee2000c101100 */
[----:B----4-:R-:W-:Y:S02]  /*a490*/  @P0 PRMT R0, R13, 0x7610, R0 ;  /* 0x000076100d000816 */ /* 0x010fe40000000000 */
[----:B---3--:R-:W-:-:S13]  /*a4a0*/  ISETP.NE.AND P1, PT, R4, RZ, PT ;  /* 0x000000ff0400720c */ /* 0x008fda0003f25270 */
[----:B------:R-:W3:Y:S01]  /*a4b0*/  @P1 LDC.64 R16, c[0x4][0x18] ;  /* 0x01000600ff101b82 */ /* 0x000ee20000000a00 */
[----:B------:R-:W-:Y:S01]  /*a4c0*/  @P1 LOP3.LUT R4, R0, 0xffff, RZ, 0xc0, !PT ;  /* 0x0000ffff00041812 */ /* 0x000fe200078ec0ff */
[----:B------:R4:W-:Y:S03]  /*a4d0*/  @P1 ST.E.U8 desc[UR36][R10.64+0xda], R0 ;  /* 0x0000da000a001985 */ /* 0x0009e6000c101124 */
[----:B0-----:R-:W-:-:S05]  /*a4e0*/  @P1 SHF.R.U32.HI R15, RZ, 0x8, R4 ;  /* 0x00000008ff0f1819 */ /* 0x001fca0000011604 */
[----:B------:R0:W-:Y:S04]  /*a4f0*/  @P1 ST.E.U8 desc[UR36][R10.64+0xdb], R15 ;  /* 0x0000db0f0a001985 */ /* 0x0001e8000c101124 */
[----:B---3--:R-:W2:Y:S01]  /*a500*/  @P1 LDG.E.U16 R4, desc[UR36][R16.64] ;  /* 0x0000002410041981 */ /* 0x008ea2000c1e1500 */
[----:B------:R-:W3:Y:S01]  /*a510*/  @P1 LDC.64 R6, c[0x4][0x28] ;  /* 0x01000a00ff061b82 */ /* 0x000ee20000000a00 */
[----:B------:R-:W-:-:S04]  /*a520*/  IADD3 R5, PT, PT, R5, 0x8, RZ ;  /* 0x0000000805057810 */ /* 0x000fc80007ffe0ff */
[----:B------:R-:W-:Y:S01]  /*a530*/  ISETP.NE.AND P0, PT, R5, 0x400, PT ;  /* 0x000004000500780c */ /* 0x000fe20003f05270 */
[----:B--2---:R-:W-:-:S05]  /*a540*/  @P1 VIADD R9, R4, 0x1 ;  /* 0x0000000104091836 */ /* 0x004fca0000000000 */
[----:B------:R0:W-:Y:S04]  /*a550*/  @P1 STG.E.U16 desc[UR36][R16.64], R9 ;  /* 0x0000000910001986 */ /* 0x0001e8000c101524 */
[----:B---3--:R0:W5:Y:S01]  /*a560*/  @P1 LDG.E.64 R2, desc[UR36][R6.64] ;  /* 0x0000002406021981 */ /* 0x008162000c1e1b00 */
[----:B----4-:R-:W-:Y:S02]  /*a570*/  @P1 PRMT R0, R9, 0x7610, R0 ;  /* 0x0000761009001816 */ /* 0x010fe40000000000 */
[----:B------:R-:W-:Y:S05]  /*a580*/  @P0 BRA `(.L_x_117) ;  /* 0xfffffff800340947 */ /* 0x000fea000383ffff */
.L_x_94:
[----:B------:R-:W-:Y:S05]  /*a590*/  BSYNC.RECONVERGENT B5 ;  /* 0x0000000000057941 */ /* 0x000fea0003800200 */
.L_x_86:
[----:B-1----:R-:W-:-:S05]  /*a5a0*/  LOP3.LUT R5, R12, 0xffff, RZ, 0xc0, !PT ;  /* 0x0000ffff0c057812 */ /* 0x002fca00078ec0ff */
[----:B0----5:R-:W-:-:S05]  /*a5b0*/  IMAD.WIDE.U32 R6, R5, 0x1c, R2 ;  /* 0x0000001c05067825 */ /* 0x021fca00078e0002 */
        /* <DEDUP_REMOVED lines=9> */
[----:B--2---:R-:W-:-:S04]  /*a650*/  IMAD R0, R9, 0x100, R0 ;  /* 0x0000010009007824 */ /* 0x004fc800078e0200 */
[----:B------:R-:W-:-:S05]  /*a660*/  IMAD.SHL.U32 R0, R0, 0x400, RZ ;  /* 0x0000040000007824 */ /* 0x000fca00078e00ff */
[----:B------:R-:W-:-:S13]  /*a670*/  ISETP.GE.U32.AND P0, PT, R0, R11, PT ;  /* 0x0000000b0000720c */ /* 0x000fda0003f06070 */
[----:B------:R-:W-:Y:S05]  /*a680*/  @P0 BRA `(.L_x_119) ;  /* 0x0000000000500947 */ /* 0x000fea0003800000 */
[----:B------:R-:W0:Y:S01]  /*a690*/  LDC.64 R2, c[0x4][0x10] ;  /* 0x01000400ff027b82 */ /* 0x000e220000000a00 */
[----:B------:R-:W-:Y:S07]  /*a6a0*/  BSSY.RECONVERGENT B3, `(.L_x_120) ;  /* 0x0000010000037945 */ /* 0x000fee0003800200 */
[----:B------:R-:W1:Y:S02]  /*a6b0*/  LDC.64 R6, c[0x4][0x28] ;  /* 0x01000a00ff067b82 */ /* 0x000e640000000a00 */
.L_x_121:
[----:B0-----:R-:W2:Y:S02]  /*a6c0*/  LDG.E.64 R8, desc[UR36][R2.64] ;  /* 0x0000002402087981 */ /* 0x001ea4000c1e1b00 */
[----:B--2---:R-:W-:-:S05]  /*a6d0*/  IADD3 R12, P0, PT, R8, R0, RZ ;  /* 0x00000000080c7210 */ /* 0x004fca0007f1e0ff */
[----:B------:R-:W-:-:S05]  /*a6e0*/  IMAD.X R13, RZ, RZ, R9, P0 ;  /* 0x000000ffff0d7224 */ /* 0x000fca00000e0609 */
[----:B------:R2:W-:Y:S04]  /*a6f0*/  ST.E.U8 desc[UR36][R12.64], RZ ;  /* 0x000000ff0c007985 */ /* 0x0005e8000c101124 */
[----:B-1----:R-:W3:Y:S01]  /*a700*/  LDG.E.64 R8, desc[UR36][R6.64] ;  /* 0x0000002406087981 */ /* 0x002ee2000c1e1b00 */
[----:B------:R-:W-:Y:S01]  /*a710*/  UMOV UR4, URZ ;  /* 0x000000ff00047c82 */ /* 0x000fe20008000000 */
[----:B---3--:R-:W-:-:S04]  /*a720*/  IMAD.WIDE.U32 R10, R5, 0x1c, R8 ;  /* 0x0000001c050a7825 */ /* 0x008fc800078e0008 */
[----:B------:R-:W-:-:S05]  /*a730*/  VIADD R11, R11, UR4 ;  /* 0x000000040b0b7c36 */ /* 0x000fca0008000000 */
[----:B------:R-:W3:Y:S04]  /*a740*/  LD.E.U8 R4, desc[UR36][R10.64+0x14] ;  /* 0x000014240a047980 */ /* 0x000ee8000c101100 */
[----:B------:R-:W3:Y:S01]  /*a750*/  LD.E.U8 R15, desc[UR36][R10.64+0x15] ;  /* 0x000015240a0f7980 */ /* 0x000ee2000c101100 */
[----:B------:R-:W-:Y:S01]  /*a760*/  IADD3 R0, PT, PT, R0, 0x1, RZ ;  /* 0x0000000100007810 */ /* 0x000fe20007ffe0ff */
[----:B---3--:R-:W-:-:S05]  /*a770*/  IMAD R15, R15, 0x100, R4 ;  /* 0x000001000f0f7824 */ /* 0x008fca00078e0204 */
[----:B------:R-:W-:-:S13]  /*a780*/  ISETP.GE.U32.AND P0, PT, R0, R15, PT ;  /* 0x0000000f0000720c */ /* 0x000fda0003f06070 */
[----:B--2---:R-:W-:Y:S05]  /*a790*/  @!P0 BRA `(.L_x_121) ;  /* 0xfffffffc00c88947 */ /* 0x004fea000383ffff */
[----:B------:R-:W-:Y:S05]  /*a7a0*/  BSYNC.RECONVERGENT B3 ;  /* 0x0000000000037941 */ /* 0x000fea0003800200 */
.L_x_120:
[----:B------:R-:W-:Y:S02]  /*a7b0*/  IMAD.MOV.U32 R2, RZ, RZ, R8 ;  /* 0x000000ffff027224 */ /* 0x000fe400078e0008 */
[----:B------:R-:W-:-:S07]  /*a7c0*/  IMAD.MOV.U32 R3, RZ, RZ, R9 ;  /* 0x000000ffff037224 */ /* 0x000fce00078e0009 */
.L_x_119:
[----:B------:R-:W-:Y:S05]  /*a7d0*/  BSYNC.RECONVERGENT B2 ;  /* 0x0000000000027941 */ /* 0x000fea0003800200 */
.L_x_118:
[----:B------:R-:W0:Y:S02]  /*a7e0*/  LDC.64 R6, c[0x4][0x20] ;  /* 0x01000800ff067b82 */ /* 0x000e240000000a00 */
[----:B0-----:R-:W2:Y:S06]  /*a7f0*/  LDG.E.U16 R0, desc[UR36][R6.64] ;  /* 0x0000002406007981 */ /* 0x001eac000c1e1500 */
[----:B------:R-:W0:Y:S01]  /*a800*/  LDC.64 R8, c[0x4][0x10] ;  /* 0x01000400ff087b82 */ /* 0x000e220000000a00 */
[----:B------:R-:W-:Y:S01]  /*a810*/  IMAD.MOV.U32 R10, RZ, RZ, R2 ;  /* 0x000000ffff0a7224 */ /* 0x000fe200078e0002 */
[----:B------:R-:W-:Y:S01]  /*a820*/  UMOV UR4, URZ ;  /* 0x000000ff00047c82 */ /* 0x000fe20008000000 */
[----:B------:R-:W-:-:S02]  /*a830*/  IMAD.MOV.U32 R11, RZ, RZ, R3 ;  /* 0x000000ffff0b7224 */ /* 0x000fc400078e0003 */
[----:B------:R-:W-:-:S03]  /*a840*/  IMAD.WIDE.U32 R10, R5, 0x1c, R10 ;  /* 0x0000001c050a7825 */ /* 0x000fc600078e000a */
[----:B------:R-:W1:Y:S02]  /*a850*/  LDC.64 R2, c[0x0][0x380] ;  /* 0x0000e000ff027b82 */ /* 0x000e640000000a00 */
[----:B------:R-:W-:Y:S01]  /*a860*/  IADD3 R11, PT, PT, R11, UR4, RZ ;  /* 0x000000040b0b7c10 */ /* 0x000fe2000fffe0ff */
[----:B--2---:R-:W-:-:S05]  /*a870*/  VIADD R17, R0, 0x1 ;  /* 0x0000000100117836 */ /* 0x004fca0000000000 */
[----:B------:R2:W-:Y:S04]  /*a880*/  STG.E.U16 desc[UR36][R6.64], R17 ;  /* 0x0000001106007986 */ /* 0x0005e8000c101524 */
[----:B------:R-:W3:Y:S04]  /*a890*/  LD.E.U8 R0, desc[UR36][R10.64+0x1a] ;  /* 0x00001a240a007980 */ /* 0x000ee8000c101100 */
[----:B------:R-:W3:Y:S04]  /*a8a0*/  LD.E.U8 R15, desc[UR36][R10.64+0x1b] ;  /* 0x00001b240a0f7980 */ /* 0x000ee8000c101100 */
[----:B0-----:R-:W4:Y:S04]  /*a8b0*/  LDG.E.64 R12, desc[UR36][R8.64] ;  /* 0x00000024080c7981 */ /* 0x001f28000c1e1b00 */
[----:B-1----:R-:W5:Y:S01]  /*a8c0*/  LDG.E.U8 R21, desc[UR36][R2.64+0x20] ;  /* 0x0000202402157981 */ /* 0x002f62000c1e1100 */
[----:B---3--:R-:W-:-:S04]  /*a8d0*/  IMAD R0, R15, 0x100, R0 ;  /* 0x000001000f007824 */ /* 0x008fc800078e0200 */
[----:B----4-:R-:W-:-:S05]  /*a8e0*/  IMAD.WIDE.U32 R12, R0, 0x400, R12 ;  /* 0x00000400000c7825 */ /* 0x010fca00078e000c */
[----:B-----5:R0:W-:Y:S04]  /*a8f0*/  ST.E.U8 desc[UR36][R12.64], R21 ;  /* 0x000000150c007985 */ /* 0x0201e8000c101124 */
[----:B------:R-:W3:Y:S04]  /*a900*/  LDG.E.64 R14, desc[UR36][R8.64] ;  /* 0x00000024080e7981 */ /* 0x000ee8000c1e1b00 */
[----:B------:R-:W4:Y:S01]  /*a910*/  LDG.E.U8 R23, desc[UR36][R2.64+0x21] ;  /* 0x0000212402177981 */ /* 0x000f22000c1e1100 */
[----:B---3--:R-:W-:-:S05]  /*a920*/  IMAD.WIDE.U32 R14, R0, 0x400, R14 ;  /* 0x00000400000e7825 */ /* 0x008fca00078e000e */
[----:B----4-:R1:W-:Y:S04]  /*a930*/  ST.E.U8 desc[UR36][R14.64+0x1], R23 ;  /* 0x000001170e007985 */ /* 0x0103e8000c101124 */
[----:B--2---:R-:W2:Y:S04]  /*a940*/  LDG.E.64 R16, desc[UR36][R8.64] ;  /* 0x0000002408107981 */ /* 0x004ea8000c1e1b00 */
[----:B------:R-:W3:Y:S01]  /*a950*/  LDG.E.U8 R25, desc[UR36][R2.64+0x22] ;  /* 0x0000222402197981 */ /* 0x000ee2000c1e1100 */
[----:B--2---:R-:W-:-:S05]  /*a960*/  IMAD.WIDE.U32 R16, R0, 0x400, R16 ;  /* 0x0000040000107825 */ /* 0x004fca00078e0010 */
[----:B---3--:R2:W-:Y:S04]  /*a970*/  ST.E.U8 desc[UR36][R16.64+0x2], R25 ;  /* 0x0000021910007985 */ /* 0x0085e8000c101124 */
[----:B------:R-:W3:Y:S04]  /*a980*/  LDG.E.64 R10, desc[UR36][R8.64] ;  /* 0x00000024080a7981 */ /* 0x000ee8000c1e1b00 */
[----:B------:R-:W4:Y:S01]  /*a990*/  LDG.E.U8 R27, desc[UR36][R2.64+0x23] ;  /* 0x00002324021b7981 */ /* 0x000f22000c1e1100 */
[----:B---3--:R-:W-:-:S05]  /*a9a0*/  IMAD.WIDE.U32 R10, R0, 0x400, R10 ;  /* 0x00000400000a7825 */ /* 0x008fca00078e000a */
[----:B----4-:R3:W-:Y:S04]  /*a9b0*/  ST.E.U8 desc[UR36][R10.64+0x3], R27 ;  /* 0x0000031b0a007985 */ /* 0x0107e8000c101124 */
[----:B0-----:R-:W4:Y:S04]  /*a9c0*/  LDG.E.64 R12, desc[UR36][R8.64] ;  /* 0x00000024080c7981 */ /* 0x001f28000c1e1b00 */
[----:B------:R-:W5:Y:S01]  /*a9d0*/  LDG.E.U8 R21, desc[UR36][R2.64+0x24] ;  /* 0x0000242402157981 */ /* 0x000f62000c1e1100 */
[----:B----4-:R-:W-:-:S05]  /*a9e0*/  IMAD.WIDE.U32 R12, R0, 0x400, R12 ;  /* 0x00000400000c7825 */ /* 0x010fca00078e000c */
[----:B-----5:R0:W-:Y:S04]  /*a9f0*/  ST.E.U8 desc[UR36][R12.64+0x4], R21 ;  /* 0x000004150c007985 */ /* 0x0201e8000c101124 */
[----:B-1----:R-:W4:Y:S04]  /*aa00*/  LDG.E.64 R14, desc[UR36][R8.64] ;  /* 0x00000024080e7981 */ /* 0x002f28000c1e1b00 */
[----:B------:R-:W5:Y:S01]  /*aa10*/  LDG.E.U8 R23, desc[UR36][R2.64+0x25] ;  /* 0x0000252402177981 */ /* 0x000f62000c1e1100 */
[----:B----4-:R-:W-:-:S05]  /*aa20*/  IMAD.WIDE.U32 R14, R0, 0x400, R14 ;  /* 0x00000400000e7825 */ /* 0x010fca00078e000e */
[----:B-----5:R1:W-:Y:S04]  /*aa30*/  ST.E.U8 desc[UR36][R14.64+0x5], R23 ;  /* 0x000005170e007985 */ /* 0x0203e8000c101124 */
[----:B--2---:R-:W2:Y:S04]  /*aa40*/  LDG.E.64 R16, desc[UR36][R8.64] ;  /* 0x0000002408107981 */ /* 0x004ea8000c1e1b00 */
[----:B------:R-:W4:Y:S01]  /*aa50*/  LDG.E.U8 R25, desc[UR36][R2.64+0x26] ;  /* 0x0000262402197981 */ /* 0x000f22000c1e1100 */
[----:B--2---:R-:W-:-:S05]  /*aa60*/  IMAD.WIDE.U32 R16, R0, 0x400, R16 ;  /* 0x0000040000107825 */ /* 0x004fca00078e0010 */
[----:B----4-:R2:W-:Y:S04]  /*aa70*/  ST.E.U8 desc[UR36][R16.64+0x6], R25 ;  /* 0x0000061910007985 */ /* 0x0105e8000c101124 */
[----:B---3--:R-:W3:Y:S04]  /*aa80*/  LDG.E.64 R10, desc[UR36][R8.64] ;  /* 0x00000024080a7981 */ /* 0x008ee8000c1e1b00 */
        /* <DEDUP_REMOVED lines=93> */
[----:B---3--:R-:W0:Y:S01]  /*b060*/  LDC.64 R10, c[0x4][0x28] ;  /* 0x01000a00ff0a7b82 */ /* 0x008e220000000a00 */
[----:B--2---:R-:W-:-:S05]  /*b070*/  IMAD.WIDE.U32 R16, R0, 0x400, R16 ;  /* 0x0000040000107825 */ /* 0x004fca00078e0010 */
[----:B----4-:R2:W-:Y:S04]  /*b080*/  ST.E.U8 desc[UR36][R16.64+0x1e], R25 ;  /* 0x00001e1910007985 */ /* 0x0105e8000c101124 */
[----:B------:R-:W3:Y:S04]  /*b090*/  LDG.E.64 R20, desc[UR36][R8.64] ;  /* 0x0000002408147981 */ /* 0x000ee8000c1e1b00 */
[----:B------:R-:W4:Y:S01]  /*b0a0*/  LDG.E.U8 R27, desc[UR36][R2.64+0x3f] ;  /* 0x00003f24021b7981 */ /* 0x000f22000c1e1100 */
[----:B---3--:R-:W-:-:S05]  /*b0b0*/  IMAD.WIDE.U32 R20, R0, 0x400, R20 ;  /* 0x0000040000147825 */ /* 0x008fca00078e0014 */
[----:B----4-:R2:W-:Y:S04]  /*b0c0*/  ST.E.U8 desc[UR36][R20.64+0x1f], R27 ;  /* 0x00001f1b14007985 */ /* 0x0105e8000c101124 */
[----:B0-----:R-:W3:Y:S04]  /*b0d0*/  LDG.E.64 R12, desc[UR36][R10.64] ;  /* 0x000000240a0c7981 */ /* 0x001ee8000c1e1b00 */
[----:B-1----:R-:W4:Y:S01]  /*b0e0*/  LDG.E.U16 R15, desc[UR36][R6.64] ;  /* 0x00000024060f7981 */ /* 0x002f22000c1e1500 */
[----:B---3--:R-:W-:-:S04]  /*b0f0*/  IMAD.WIDE.U32 R12, R5, 0x1c, R12 ;  /* 0x0000001c050c7825 */ /* 0x008fc800078e000c */
[----:B------:R-:W-:Y:S01]  /*b100*/  VIADD R13, R13, UR4 ;  /* 0x000000040d0d7c36 */ /* 0x000fe20008000000 */
[----:B----4-:R-:W-:-:S04]  /*b110*/  SHF.R.U32.HI R23, RZ, 0x8, R15 ;  /* 0x00000008ff177819 */ /* 0x010fc8000001160f */
        /* <DEDUP_REMOVED lines=13> */
.L_x_122:
[----:B------:R0:W5:Y:S01]  /*b1f0*/  LDG.E.64 R2, desc[UR36][R10.64] ;  /* 0x000000240a027981 */ /* 0x000162000c1e1b00 */
[----:B------:R-:W-:Y:S01]  /*b200*/  HFMA2 R15, -RZ, RZ, 0, 0 ;  /* 0x00000000ff0f7431 */ /* 0x000fe200000001ff */
[----:B------:R-:W-:Y:S06]  /*b210*/  BSSY.RECONVERGENT B4, `(.L_x_123) ;  /* 0x00000d5000047945 */ /* 0x000fec0003800200 */
.L_x_144:
[----:B-1---5:R-:W-:-:S06]  /*b220*/  IMAD.WIDE.U32 R4, R15, 0x1c, R2 ;  /* 0x0000001c0f047825 */ /* 0x022fcc00078e0002 */
[----:B------:R-:W2:Y:S01]  /*b230*/  LD.E.U8 R4, desc[UR36][R4.64] ;  /* 0x0000002404047980 */ /* 0x000ea2000c101100 */
[----:B------:R-:W-:Y:S01]  /*b240*/  BSSY.RECONVERGENT B3, `(.L_x_124) ;  /* 0x00000ce000037945 */ /* 0x000fe20003800200 */
[----:B--2---:R-:W-:-:S13]  /*b250*/  ISETP.NE.AND P0, PT, R4, RZ, PT ;  /* 0x000000ff0400720c */ /* 0x004fda0003f05270 */
[----:B0-----:R-:W-:Y:S05]  /*b260*/  @!P0 BRA `(.L_x_125) ;  /* 0x0000000c002c8947 */ /* 0x001fea0003800000 */
[----:B------:R-:W-:-:S07]  /*b270*/  IMAD.MOV.U32 R13, RZ, RZ, RZ ;  /* 0x000000ffff0d7224 */ /* 0x000fce00078e00ff */
.L_x_143:
[----:B-----5:R-:W-:-:S05]  /*b280*/  IMAD.WIDE.U32 R8, R13, 0x1c, R2 ;  /* 0x0000001c0d087825 */ /* 0x020fca00078e0002 */
[----:B-1----:R-:W2:Y:S01]  /*b290*/  LD.E.U8 R4, desc[UR36][R8.64] ;  /* 0x0000002408047980 */ /* 0x002ea2000c101100 */
[----:B------:R-:W-:Y:S01]  /*b2a0*/  BSSY.RECONVERGENT B2, `(.L_x_126) ;  /* 0x00000c4000027945 */ /* 0x000fe20003800200 */
[----:B--2---:R-:W-:-:S04]  /*b2b0*/  ISETP.NE.AND P0, PT, R4, RZ, PT ;  /* 0x000000ff0400720c */ /* 0x004fc80003f05270 */
[----:B------:R-:W-:-:S13]  /*b2c0*/  ISETP.EQ.OR P0, PT, R15, R13, !P0 ;  /* 0x0000000d0f00720c */ /* 0x000fda0004702670 */
[----:B0-----:R-:W-:Y:S05]  /*b2d0*/  @P0 BRA `(.L_x_127) ;  /* 0x0000000c00000947 */ /* 0x001fea0003800000 */
[----:B------:R-:W-:Y:S01]  /*b2e0*/  IMAD.WIDE.U32 R6, R15, 0x1c, R2 ;  /* 0x0000001c0f067825 */ /* 0x000fe200078e0002 */
[----:B0-----:R-:W2:Y:S04]  /*b2f0*/  LD.E.U8 R10, desc[UR36][R8.64+0x18] ;  /* 0x00001824080a7980 */ /* 0x001ea8000c101100 */
        /* <DEDUP_REMOVED lines=30> */
.L_x_129:
[----:B------:R-:W-:-:S05]  /*b4e0*/  IADD3 R4, P0, PT, R8, R3, RZ ;  /* 0x0000000308047210 */ /* 0x000fca0007f1e0ff */
[----:B------:R-:W-:-:S05]  /*b4f0*/  IMAD.X R5, RZ, RZ, R9, P0 ;  /* 0x000000ffff057224 */ /* 0x000fca00000e0609 */
[----:B------:R-:W2:Y:S01]  /*b500*/  LD.E.U8 R4, desc[UR36][R4.64] ;  /* 0x0000002404047980 */ /* 0x000ea2000c101100 */
[----:B------:R-:W-:Y:S01]  /*b510*/  MOV R11, R3 ;  /* 0x00000003000b7202 */ /* 0x000fe20000000f00 */
[----:B------:R-:W-:Y:S01]  /*b520*/  VIADD R3, R3, 0x1 ;  /* 0x0000000103037836 */ /* 0x000fe20000000000 */
[----:B--2---:R-:W-:-:S13]  /*b530*/  ISETP.NE.AND P0, PT, R4, RZ, PT ;  /* 0x000000ff0400720c */ /* 0x004fda0003f05270 */
[----:B------:R-:W-:Y:S05]  /*b540*/  @P0 BRA `(.L_x_129) ;  /* 0xfffffffc00e40947 */ /* 0x000fea000383ffff */
[----:B------:R-:W-:Y:S05]  /*b550*/  BSYNC.RECONVERGENT B5 ;  /* 0x0000000000057941 */ /* 0x000fea0003800200 */
.L_x_128:
        /* <DEDUP_REMOVED lines=8> */
.L_x_132:
[----:B------:R1:W-:Y:S01]  /*b5e0*/  STL.U8 [R17], R2 ;  /* 0x0000000211007387 */ /* 0x0003e20000100000 */
[----:B------:R-:W-:Y:S02]  /*b5f0*/  IMAD.MOV.U32 R3, RZ, RZ, R10 ;  /* 0x000000ffff037224 */ /* 0x000fe400078e000a */
[----:B-1----:R-:W-:-:S06]  /*b600*/  IMAD.MOV.U32 R2, RZ, RZ, R5 ;  /* 0x000000ffff027224 */ /* 0x002fcc00078e0005 */
        /* <DEDUP_REMOVED lines=8> */
.L_x_131:
[----:B------:R-:W-:Y:S05]  /*b690*/  BSYNC.RECONVERGENT B5 ;  /* 0x0000000000057941 */ /* 0x000fea0003800200 */
.L_x_130:
[----:B------:R-:W-:Y:S04]  /*b6a0*/  STL.U8 [R17], RZ ;  /* 0x000000ff11007387 */ /* 0x000fe80000100000 */
[----:B------:R-:W2:Y:S04]  /*b6b0*/  LD.E.U8 R3, desc[UR36][R8.64+0x15] ;  /* 0x0000152408037980 */ /* 0x000ea8000c101100 */
[----:B------:R-:W3:Y:S04]  /*b6c0*/  LD.E.U8 R2, desc[UR36][R8.64+0x14] ;  /* 0x0000142408027980 */ /* 0x000ee8000c101100 */
[----:B--2---:R-:W-:Y:S04]  /*b6d0*/  STL.U8 [R1+0x15], R3 ;  /* 0x0000150301007387 */ /* 0x004fe80000100000 */
[----:B---3--:R1:W-:Y:S04]  /*b6e0*/  STL.U8 [R1+0x14], R2 ;  /* 0x0000140201007387 */ /* 0x0083e80000100000 */
[----:B------:R-:W2:Y:S04]  /*b6f0*/  LD.E.U8 R5, desc[UR36][R8.64+0x1b] ;  /* 0x00001b2408057980 */ /* 0x000ea8000c101100 */
[----:B------:R-:W3:Y:S04]  /*b700*/  LD.E.U8 R4, desc[UR36][R8.64+0x1a] ;  /* 0x00001a2408047980 */ /* 0x000ee8000c101100 */
[----:B--2---:R2:W-:Y:S04]  /*b710*/  STL.U8 [R1+0x1b], R5 ;  /* 0x00001b0501007387 */ /* 0x0045e80000100000 */
[----:B---3--:R3:W-:Y:S04]  /*b720*/  STL.U8 [R1+0x1a], R4 ;  /* 0x00001a0401007387 */ /* 0x0087e80000100000 */
[----:B------:R-:W4:Y:S04]  /*b730*/  LD.E.U8 R11, desc[UR36][R8.64+0x17] ;  /* 0x00001724080b7980 */ /* 0x000f28000c101100 */
[----:B------:R-:W5:Y:S01]  /*b740*/  LD.E.U8 R10, desc[UR36][R8.64+0x16] ;  /* 0x00001624080a7980 */ /* 0x000f62000c101100 */
[----:B------:R-:W-:Y:S01]  /*b750*/  SHF.R.U32.HI R12, RZ, 0x8, R0 ;  /* 0x00000008ff0c7819 */ /* 0x000fe20000011600 */
[----:B-1----:R-:W-:Y:S01]  /*b760*/  IMAD R2, R3, 0x100, R2 ;  /* 0x0000010003027824 */ /* 0x002fe200078e0202 */
[----:B------:R-:W-:Y:S01]  /*b770*/  IADD3 R6, P0, PT, RZ, R6, RZ ;  /* 0x00000006ff067210 */ /* 0x000fe20007f1e0ff */
[----:B------:R1:W-:Y:S01]  /*b780*/  STL.U8 [R1+0x18], R0 ;  /* 0x0000180001007387 */ /* 0x0003e20000100000 */
[----:B------:R-:W-:Y:S01]  /*b790*/  BSSY.RECONVERGENT B5, `(.L_x_133) ;  /* 0x000000f000057945 */ /* 0x000fe20003800200 */
[----:B------:R-:W-:Y:S01]  /*b7a0*/  IMAD R3, R5, 0x100, R4 ;  /* 0x0000010005037824 */ /* 0x000fe200078e0204 */
[----:B------:R-:W-:Y:S01]  /*b7b0*/  IADD3.X R7, PT, PT, RZ, R7, RZ, P0, !PT ;  /* 0x00000007ff077210 */ /* 0x000fe200007fe4ff */
[----:B------:R1:W-:Y:S01]  /*b7c0*/  STL.U8 [R1+0x19], R12 ;  /* 0x0000190c01007387 */ /* 0x0003e20000100000 */
[----:B--2---:R-:W-:-:S03]  /*b7d0*/  IMAD.MOV.U32 R5, RZ, RZ, RZ ;  /* 0x000000ffff057224 */ /* 0x004fc600078e00ff */
[----:B----4-:R1:W-:Y:S04]  /*b7e0*/  STL.U8 [R1+0x17], R11 ;  /* 0x0000170b01007387 */ /* 0x0103e80000100000 */
[----:B-----5:R1:W-:Y:S01]  /*b7f0*/  STL.U8 [R1+0x16], R10 ;  /* 0x0000160a01007387 */ /* 0x0203e20000100000 */
[----:B---3--:R-:W-:-:S07]  /*b800*/  IMAD R4, R11, 0x100, R10 ;  /* 0x000001000b047824 */ /* 0x008fce00078e020a */
.L_x_134:
[----:B-1----:R-:W-:-:S05]  /*b810*/  IADD3 R10, P0, PT, R5, R6, RZ ;  /* 0x00000006050a7210 */ /* 0x002fca0007f1e0ff */
[----:B------:R-:W-:-:S05]  /*b820*/  IMAD.X R11, RZ, RZ, R7, P0 ;  /* 0x000000ffff0b7224 */ /* 0x000fca00000e0607 */
[----:B------:R-:W2:Y:S01]  /*b830*/  LD.E.U8 R10, desc[UR36][R10.64] ;  /* 0x000000240a0a7980 */ /* 0x000ea2000c101100 */
[----:B------:R-:W-:Y:S01]  /*b840*/  MOV R12, R5 ;  /* 0x00000005000c7202 */ /* 0x000fe20000000f00 */
[----:B------:R-:W-:Y:S01]  /*b850*/  VIADD R5, R5, 0x1 ;  /* 0x0000000105057836 */ /* 0x000fe20000000000 */
[----:B--2---:R-:W-:-:S13]  /*b860*/  ISETP.NE.AND P0, PT, R10, RZ, PT ;  /* 0x000000ff0a00720c */ /* 0x004fda0003f05270 */
[----:B------:R-:W-:Y:S05]  /*b870*/  @P0 BRA `(.L_x_134) ;  /* 0xfffffffc00e40947 */ /* 0x000fea000383ffff */
[----:B------:R-:W-:Y:S05]  /*b880*/  BSYNC.RECONVERGENT B5 ;  /* 0x0000000000057941 */ /* 0x000fea0003800200 */
.L_x_133:
[----:B------:R-:W2:Y:S01]  /*b890*/  LD.E.U8 R5, desc[UR36][R6.64] ;  /* 0x0000002406057980 */ /* 0x000ea2000c101100 */
[----:B------:R-:W1:Y:S01]  /*b8a0*/  LDC.64 R10, c[0x4][0x28] ;  /* 0x01000a00ff0a7b82 */ /* 0x000e620000000a00 */
[----:B------:R-:W-:Y:S01]  /*b8b0*/  ISETP.NE.AND P0, PT, R12, RZ, PT ;  /* 0x000000ff0c00720c */ /* 0x000fe20003f05270 */
[----:B------:R-:W-:Y:S03]  /*b8c0*/  BSSY.RECONVERGENT B5, `(.L_x_135) ;  /* 0x0000010000057945 */ /* 0x000fe60003800200 */
[----:B--2---:R-:W-:-:S13]  /*b8d0*/  ISETP.EQ.OR P0, PT, R5, RZ, !P0 ;  /* 0x000000ff0500720c */ /* 0x004fda0004702670 */
[----:B-1----:R-:W-:Y:S05]  /*b8e0*/  @P0 BRA `(.L_x_136) ;  /* 0x0000000000340947 */ /* 0x002fea0003800000 */
[----:B------:R-:W-:-:S07]  /*b8f0*/  IMAD.MOV.U32 R17, RZ, RZ, RZ ;  /* 0x000000ffff117224 */ /* 0x000fce00078e00ff */
.L_x_137:
[----:B------:R1:W-:Y:S04]  /*b900*/  ST.E.U8 desc[UR36][R8.64], R5 ;  /* 0x0000000508007985 */ /* 0x0003e8000c101124 */
[----:B-1----:R1:W2:Y:S01]  /*b910*/  LD.E.U8 R5, desc[UR36][R6.64+0x1] ;  /* 0x0000012406057980 */ /* 0x0022a2000c101100 */
[----:B------:R-:W-:Y:S01]  /*b920*/  VIADD R17, R17, 0x1 ;  /* 0x0000000111117836 */ /* 0x000fe20000000000 */
[----:B------:R-:W-:-:S04]  /*b930*/  IADD3 R14, P1, PT, R8, 0x1, RZ ;  /* 0x00000001080e7810 */ /* 0x000fc80007f3e0ff */
[----:B------:R-:W-:Y:S01]  /*b940*/  ISETP.GE.U32.AND P0, PT, R17, R12, PT ;  /* 0x0000000c1100720c */ /* 0x000fe20003f06070 */
[----:B------:R-:W-:Y:S01]  /*b950*/  IMAD.X R21, RZ, RZ, R9, P1 ;  /* 0x000000ffff157224 */ /* 0x000fe200008e0609 */
[----:B------:R-:W-:Y:S02]  /*b960*/  MOV R8, R14 ;  /* 0x0000000e00087202 */ /* 0x000fe40000000f00 */
[----:B-1----:R-:W-:Y:S01]  /*b970*/  IADD3 R6, P2, PT, R6, 0x1, RZ ;  /* 0x0000000106067810 */ /* 0x002fe20007f5e0ff */
[----:B------:R-:W-:-:S04]  /*b980*/  IMAD.MOV.U32 R9, RZ, RZ, R21 ;  /* 0x000000ffff097224 */ /* 0x000fc800078e0015 */
[----:B------:R-:W-:Y:S01]  /*b990*/  IMAD.X R7, RZ, RZ, R7, P2 ;  /* 0x000000ffff077224 */ /* 0x000fe200010e0607 */
[----:B--2---:R-:W-:-:S13]  /*b9a0*/  ISETP.NE.AND P3, PT, R5, RZ, PT ;  /* 0x000000ff0500720c */ /* 0x004fda0003f65270 */
[----:B------:R-:W-:Y:S05]  /*b9b0*/  @!P0 BRA P3, `(.L_x_137) ;  /* 0xfffffffc00d08947 */ /* 0x000fea000183ffff */
.L_x_136:
[----:B------:R-:W-:Y:S05]  /*b9c0*/  BSYNC.RECONVERGENT B5 ;  /* 0x0000000000057941 */ /* 0x000fea0003800200 */
.L_x_135:
        /* <DEDUP_REMOVED lines=12> */
[----:B------:R-:W-:-:S05]  /*ba90*/  IMAD.WIDE.U32 R20, R13, 0x1c, R20 ;  /* 0x0000001c0d147825 */ /* 0x000fca00078e0014 */
[----:B----4-:R4:W-:Y:S04]  /*baa0*/  ST.E.U8 desc[UR36][R20.64+0x1b], R29 ;  /* 0x00001b1d14007985 */ /* 0x0109e8000c101124 */
[----:B-----5:R5:W-:Y:S04]  /*bab0*/  ST.E.U8 desc[UR36][R20.64+0x1a], R27 ;  /* 0x00001a1b14007985 */ /* 0x020be8000c101124 */
[----:B-1----:R-:W2:Y:S02]  /*bac0*/  LDG.E.64 R8, desc[UR36][R10.64] ;  /* 0x000000240a087981 */ /* 0x002ea4000c1e1b00 */
[----:B--2---:R-:W-:-:S05]  /*bad0*/  IMAD.WIDE.U32 R16, R15, 0x1c, R8 ;  /* 0x0000001c0f107825 */ /* 0x004fca00078e0008 */
[----:B------:R-:W2:Y:S04]  /*bae0*/  LD.E.U8 R25, desc[UR36][R16.64+0x17] ;  /* 0x0000172410197980 */ /* 0x000ea8000c101100 */
[----:B---3--:R-:W3:Y:S01]  /*baf0*/  LD.E.U8 R5, desc[UR36][R16.64+0x16] ;  /* 0x0000162410057980 */ /* 0x008ee2000c101100 */
[----:B------:R-:W-:-:S05]  /*bb00*/  IMAD.WIDE.U32 R8, R13, 0x1c, R8 ;  /* 0x0000001c0d087825 */ /* 0x000fca00078e0008 */
[----:B--2---:R1:W-:Y:S04]  /*bb10*/  ST.E.U8 desc[UR36][R8.64+0x17], R25 ;  /* 0x0000171908007985 */ /* 0x0043e8000c101124 */
[----:B---3--:R1:W-:Y:S04]  /*bb20*/  ST.E.U8 desc[UR36][R8.64+0x16], R5 ;  /* 0x0000160508007985 */ /* 0x0083e8000c101124 */
[----:B------:R-:W2:Y:S02]  /*bb30*/  LDG.E.64 R6, desc[UR36][R10.64] ;  /* 0x000000240a067981 */ /* 0x000ea4000c1e1b00 */
[----:B--2---:R-:W-:-:S05]  /*bb40*/  IMAD.WIDE.U32 R22, R15, 0x1c, R6 ;  /* 0x0000001c0f167825 */ /* 0x004fca00078e0006 */
[----:B----4-:R-:W2:Y:S04]  /*bb50*/  LD.E.U8 R29, desc[UR36][R22.64+0x19] ;  /* 0x00001924161d7980 */ /* 0x010ea8000c101100 */
[----:B-----5:R-:W3:Y:S01]  /*bb60*/  LD.E.U8 R27, desc[UR36][R22.64+0x18] ;  /* 0x00001824161b7980 */ /* 0x020ee2000c101100 */
[----:B------:R-:W-:-:S05]  /*bb70*/  IMAD.WIDE.U32 R20, R13, 0x1c, R6 ;  /* 0x0000001c0d147825 */ /* 0x000fca00078e0006 */
[----:B--2---:R1:W-:Y:S04]  /*bb80*/  ST.E.U8 desc[UR36][R20.64+0x19], R29 ;  /* 0x0000191d14007985 */ /* 0x0043e8000c101124 */
[----:B---3--:R1:W-:Y:S04]  /*bb90*/  ST.E.U8 desc[UR36][R20.64+0x18], R27 ;  /* 0x0000181b14007985 */ /* 0x0083e8000c101124 */
[----:B------:R-:W2:Y:S01]  /*bba0*/  LDG.E.64 R6, desc[UR36][R10.64] ;  /* 0x000000240a067981 */ /* 0x000ea2000c1e1b00 */
[----:B------:R-:W-:Y:S01]  /*bbb0*/  BSSY.RECONVERGENT B5, `(.L_x_138) ;  /* 0x0000009000057945 */ /* 0x000fe20003800200 */
[----:B--2---:R-:W-:-:S04]  /*bbc0*/  IMAD.WIDE.U32 R16, R15, 0x1c, R6 ;  /* 0x0000001c0f107825 */ /* 0x004fc800078e0006 */
[----:B-1----:R-:W-:-:S07]  /*bbd0*/  IMAD.MOV.U32 R6, RZ, RZ, RZ ;  /* 0x000000ffff067224 */ /* 0x002fce00078e00ff */
.L_x_139:
[----:B------:R-:W-:-:S06]  /*bbe0*/  IMAD.IADD R5, R1, 0x1, R6 ;  /* 0x0000000101057824 */ /* 0x000fcc00078e0206 */
[----:B------:R-:W2:Y:S01]  /*bbf0*/  LDL.U8 R5, [R5] ;  /* 0x0000000005057983 */ /* 0x000ea20000100000 */
[----:B------:R-:W-:Y:S02]  /*bc00*/  IMAD.MOV.U32 R21, RZ, RZ, R6 ;  /* 0x000000ffff157224 */ /* 0x000fe400078e0006 */
[----:B------:R-:W-:Y:S01]  /*bc10*/  VIADD R6, R6, 0x1 ;  /* 0x0000000106067836 */ /* 0x000fe20000000000 */
[----:B--2---:R-:W-:-:S13]  /*bc20*/  ISETP.NE.AND P0, PT, R5, RZ, PT ;  /* 0x000000ff0500720c */ /* 0x004fda0003f05270 */
[----:B------:R-:W-:Y:S05]  /*bc30*/  @P0 BRA `(.L_x_139) ;  /* 0xfffffffc00e80947 */ /* 0x000fea000383ffff */
[----:B------:R-:W-:Y:S05]  /*bc40*/  BSYNC.RECONVERGENT B5 ;  /* 0x0000000000057941 */ /* 0x000fea0003800200 */
.L_x_138:
[----:B------:R-:W2:Y:S01]  /*bc50*/  LDL.U8 R5, [R1] ;  /* 0x0000000001057983 */ /* 0x000ea20000100000 */
[----:B------:R-:W-:Y:S01]  /*bc60*/  ISETP.NE.AND P0, PT, R21, RZ, PT ;  /* 0x000000ff1500720c */ /* 0x000fe20003f05270 */
[----:B------:R-:W-:Y:S03]  /*bc70*/  BSSY.RECONVERGENT B5, `(.L_x_140) ;  /* 0x0000010000057945 */ /* 0x000fe60003800200 */
[----:B--2---:R-:W-:-:S13]  /*bc80*/  ISETP.EQ.OR P0, PT, R5, RZ, !P0 ;  /* 0x000000ff0500720c */ /* 0x004fda0004702670 */
[----:B------:R-:W-:Y:S05]  /*bc90*/  @P0 BRA `(.L_x_141) ;  /* 0x0000000000340947 */ /* 0x000fea0003800000 */
[----:B------:R-:W-:Y:S01]  /*bca0*/  MOV R9, R1 ;  /* 0x0000000100097202 */ /* 0x000fe20000000f00 */
[----:B------:R-:W-:-:S07]  /*bcb0*/  IMAD.MOV.U32 R8, RZ, RZ, RZ ;  /* 0x000000ffff087224 */ /* 0x000fce00078e00ff */
.L_x_142:
[----:B------:R-:W-:Y:S02]  /*bcc0*/  IMAD.MOV.U32 R6, RZ, RZ, R16 ;  /* 0x000000ffff067224 */ /* 0x000fe400078e0010 */
[----:B------:R-:W-:-:S05]  /*bcd0*/  IMAD.MOV.U32 R7, RZ, RZ, R17 ;  /* 0x000000ffff077224 */ /* 0x000fca00078e0011 */
[----:B------:R1:W-:Y:S04]  /*bce0*/  ST.E.U8 desc[UR36][R6.64], R5 ;  /* 0x0000000506007985 */ /* 0x0003e8000c101124 */
[----:B-1----:R1:W2:Y:S01]  /*bcf0*/  LDL.U8 R5, [R9+0x1] ;  /* 0x0000010009057983 */ /* 0x0022a20000100000 */
[----:B------:R-:W-:Y:S01]  /*bd00*/  VIADD R8, R8, 0x1 ;  /* 0x0000000108087836 */ /* 0x000fe20000000000 */
[----:B------:R-:W-:-:S04]  /*bd10*/  IADD3 R16, P1, PT, R16, 0x1, RZ ;  /* 0x0000000110107810 */ /* 0x000fc80007f3e0ff */
[----:B------:R-:W-:Y:S01]  /*bd20*/  ISETP.GE.U32.AND P0, PT, R8, R21, PT ;  /* 0x000000150800720c */ /* 0x000fe20003f06070 */
[----:B-1----:R-:W-:Y:S01]  /*bd30*/  VIADD R9, R9, 0x1 ;  /* 0x0000000109097836 */ /* 0x002fe20000000000 */
[----:B------:R-:W-:Y:S02]  /*bd40*/  IADD3.X R17, PT, PT, RZ, R17, RZ, P1, !PT ;  /* 0x00000011ff117210 */ /* 0x000fe40000ffe4ff */
[----:B--2---:R-:W-:-:S13]  /*bd50*/  ISETP.NE.AND P2, PT, R5, RZ, PT ;  /* 0x000000ff0500720c */ /* 0x004fda0003f45270 */
[----:B------:R-:W-:Y:S05]  /*bd60*/  @!P0 BRA P2, `(.L_x_142) ;  /* 0xfffffffc00d48947 */ /* 0x000fea000103ffff */
.L_x_141:
[----:B------:R-:W-:Y:S05]  /*bd70*/  BSYNC.RECONVERGENT B5 ;  /* 0x0000000000057941 */ /* 0x000fea0003800200 */
.L_x_140:
        /* <DEDUP_REMOVED lines=9> */
[----:B------:R-:W-:Y:S04]  /*be10*/  ST.E.U8 desc[UR36][R8.64+0x1b], R21 ;  /* 0x00001b1508007985 */ /* 0x000fe8000c101124 */
        /* <DEDUP_REMOVED lines=11> */
[----:B---3--:R1:W5:Y:S02]  /*bed0*/  LDG.E.64 R2, desc[UR36][R10.64] ;  /* 0x000000240a027981 */ /* 0x008364000c1e1b00 */
.L_x_127:
[----:B------:R-:W-:Y:S05]  /*bee0*/  BSYNC.RECONVERGENT B2 ;  /* 0x0000000000027941 */ /* 0x000fea0003800200 */
.L_x_126:
[----:B------:R-:W-:-:S05]  /*bef0*/  VIADD R13, R13, 0x1 ;  /* 0x000000010d0d7836 */ /* 0x000fca0000000000 */
[----:B------:R-:W-:-:S13]  /*bf00*/  ISETP.NE.AND P0, PT, R13, 0x400, PT ;  /* 0x000004000d00780c */ /* 0x000fda0003f05270 */
[----:B------:R-:W-:Y:S05]  /*bf10*/  @P0 BRA `(.L_x_143) ;  /* 0xfffffff000d80947 */ /* 0x000fea000383ffff */
.L_x_125:
[----:B------:R-:W-:Y:S05]  /*bf20*/  BSYNC.RECONVERGENT B3 ;  /* 0x0000000000037941 */ /* 0x000fea0003800200 */
.L_x_124:
[----:B------:R-:W-:-:S05]  /*bf30*/  VIADD R15, R15, 0x1 ;  /* 0x000000010f0f7836 */ /* 0x000fca0000000000 */
[----:B------:R-:W-:-:S13]  /*bf40*/  ISETP.NE.AND P0, PT, R15, 0x400, PT ;  /* 0x000004000f00780c */ /* 0x000fda0003f05270 */
[----:B------:R-:W-:Y:S05]  /*bf50*/  @P0 BRA `(.L_x_144) ;  /* 0xfffffff000b00947 */ /* 0x000fea000383ffff */
[----:B------:R-:W-:Y:S05]  /*bf60*/  BSYNC.RECONVERGENT B4 ;  /* 0x0000000000047941 */ /* 0x000fea0003800200 */
.L_x_123:
[----:B-1----:R-:W1:Y:S01]  /*bf70*/  LDC.64 R6, c[0x4][0x20] ;  /* 0x01000800ff067b82 */ /* 0x002e620000000a00 */
[----:B------:R-:W-:Y:S02]  /*bf80*/  IMAD.MOV.U32 R4, RZ, RZ, 0x1 ;  /* 0x00000001ff047424 */ /* 0x000fe400078e00ff */
[----:B------:R-:W-:Y:S02]  /*bf90*/  IMAD.MOV.U32 R0, RZ, RZ, 0x1 ;  /* 0x00000001ff007424 */ /* 0x000fe400078e00ff */
[----:B------:R-:W-:Y:S01]  /*bfa0*/  IMAD.MOV.U32 R5, RZ, RZ, RZ ;  /* 0x000000ffff057224 */ /* 0x000fe200078e00ff */
[----:B-1----:R1:W-:Y:S06]  /*bfb0*/  STG.E.U16 desc[UR36][R6.64], R4 ;  /* 0x0000000406007986 */ /* 0x0023ec000c101524 */
.L_x_145:
[----:B-1--45:R-:W-:-:S05]  /*bfc0*/  IMAD.WIDE.U32 R6, R5, 0x1c, R2 ;  /* 0x0000001c05067825 */ /* 0x032fca00078e0002 */
[----:B------:R-:W2:Y:S02]  /*bfd0*/  LD.E.U8 R4, desc[UR36][R6.64] ;  /* 0x0000002406047980 */ /* 0x000ea4000c101100 */
[----:B--2---:R-:W-:-:S13]  /*bfe0*/  ISETP.NE.AND P0, PT, R4, RZ, PT ;  /* 0x000000ff0400720c */ /* 0x004fda0003f05270 */
[----:B------:R-:W1:Y:S01]  /*bff0*/  @P0 LDC.64 R8, c[0x4][0x20] ;  /* 0x01000800ff080b82 */ /* 0x000e620000000a00 */
[----:B------:R-:W-:Y:S01]  /*c000*/  @P0 LOP3.LUT R17, R0, 0xffff, RZ, 0xc0, !PT ;  /* 0x0000ffff00110812 */ /* 0x000fe200078ec0ff */
[----:B------:R2:W-:Y:S03]  /*c010*/  @P0 ST.E.U8 desc[UR36][R6.64+0x18], R0 ;  /* 0x0000180006000985 */ /* 0x0005e6000c101124 */
[----:B------:R-:W-:-:S05]  /*c020*/  @P0 SHF.R.U32.HI R17, RZ, 0x8, R17 ;  /* 0x00000008ff110819 */ /* 0x000fca0000011611 */
[----:B------:R3:W-:Y:S04]  /*c030*/  @P0 ST.E.U8 desc[UR36][R6.64+0x19], R17 ;  /* 0x0000191106000985 */ /* 0x0007e8000c101124 */
[----:B-1----:R-:W4:Y:S01]  /*c040*/  @P0 LDG.E.U16 R4, desc[UR36][R8.64] ;  /* 0x0000002408040981 */ /* 0x002f22000c1e1500 */
[----:B0-----:R-:W0:Y:S01]  /*c050*/  @P0 LDC.64 R10, c[0x4][0x28] ;  /* 0x01000a00ff0a0b82 */ /* 0x001e220000000a00 */
[----:B----4-:R-:W-:-:S05]  /*c060*/  @P0 IADD3 R21, PT, PT, R4, 0x1, RZ ;  /* 0x0000000104150810 */ /* 0x010fca0007ffe0ff */
[----:B------:R1:W-:Y:S04]  /*c070*/  @P0 STG.E.U16 desc[UR36][R8.64], R21 ;  /* 0x0000001508000986 */ /* 0x0003e8000c101524 */
[----:B0-----:R-:W4:Y:S02]  /*c080*/  @P0 LDG.E.64 R2, desc[UR36][R10.64] ;  /* 0x000000240a020981 */ /* 0x001f24000c1e1b00 */
[----:B----4-:R-:W-:-:S05]  /*c090*/  IMAD.WIDE.U32 R12, R5, 0x1c, R2 ;  /* 0x0000001c050c7825 */ /* 0x010fca00078e0002 */
[----:B------:R-:W4:Y:S01]  /*c0a0*/  LD.E.U8 R4, desc[UR36][R12.64+0x1c] ;  /* 0x00001c240c047980 */ /* 0x000f22000c101100 */
[----:B--2---:R-:W-:Y:S02]  /*c0b0*/  @P0 PRMT R0, R21, 0x7610, R0 ;  /* 0x0000761015000816 */ /* 0x004fe40000000000 */
[----:B----4-:R-:W-:-:S13]  /*c0c0*/  ISETP.NE.AND P1, PT, R4, RZ, PT ;  /* 0x000000ff0400720c */ /* 0x010fda0003f25270 */
[----:B------:R-:W0:Y:S01]  /*c0d0*/  @P1 LDC.64 R14, c[0x4][0x20] ;  /* 0x01000800ff0e1b82 */ /* 0x000e220000000a00 */
[----:B------:R-:W-:Y:S01]  /*c0e0*/  @P1 LOP3.LUT R4, R0, 0xffff, RZ, 0xc0, !PT ;  /* 0x0000ffff00041812 */ /* 0x000fe200078ec0ff */
[----:B------:R2:W-:Y:S03]  /*c0f0*/  @P1 ST.E.U8 desc[UR36][R12.64+0x34], R0 ;  /* 0x000034000c001985 */ /* 0x0005e6000c101124 */
[----:B------:R-:W-:-:S05]  /*c100*/  @P1 SHF.R.U32.HI R23, RZ, 0x8, R4 ;  /* 0x00000008ff171819 */ /* 0x000fca0000011604 */
[----:B------:R-:W-:Y:S04]  /*c110*/  @P1 ST.E.U8 desc[UR36][R12.64+0x35], R23 ;  /* 0x000035170c001985 */ /* 0x000fe8000c101124 */
[----:B0-----:R-:W4:Y:S01]  /*c120*/  @P1 LDG.E.U16 R4, desc[UR36][R14.64] ;  /* 0x000000240e041981 */ /* 0x001f22000c1e1500 */
[----:B---3--:R-:W0:Y:S01]  /*c130*/  @P1 LDC.64 R6, c[0x4][0x28] ;  /* 0x01000a00ff061b82 */ /* 0x008e220000000a00 */
[----:B----4-:R-:W-:-:S05]  /*c140*/  @P1 VIADD R17, R4, 0x1 ;  /* 0x0000000104111836 */ /* 0x010fca0000000000 */
[----:B------:R3:W-:Y:S04]  /*c150*/  @P1 STG.E.U16 desc[UR36][R14.64], R17 ;  /* 0x000000110e001986 */ /* 0x0007e8000c101524 */
[----:B0-----:R-:W1:Y:S02]  /*c160*/  @P1 LDG.E.64 R2, desc[UR36][R6.64] ;  /* 0x0000002406021981 */ /* 0x001e64000c1e1b00 */
[----:B-1----:R-:W-:-:S05]  /*c170*/  IMAD.WIDE.U32 R8, R5, 0x1c, R2 ;  /* 0x0000001c05087825 */ /* 0x002fca00078e0002 */
[----:B------:R-:W4:Y:S01]  /*c180*/  LD.E.U8 R4, desc[UR36][R8.64+0x38] ;  /* 0x0000382408047980 */ /* 0x000f22000c101100 */
[----:B--2---:R-:W-:Y:S02]  /*c190*/  @P1 PRMT R0, R17, 0x7610, R0 ;  /* 0x0000761011001816 */ /* 0x004fe40000000000 */
[----:B----4-:R-:W-:-:S13]  /*c1a0*/  ISETP.NE.AND P0, PT, R4, RZ, PT ;  /* 0x000000ff0400720c */ /* 0x010fda0003f05270 */
[----:B------:R-:W0:Y:S01]  /*c1b0*/  @P0 LDC.64 R10, c[0x4][0x20] ;  /* 0x01000800ff0a0b82 */ /* 0x000e220000000a00 */
[----:B------:R-:W-:Y:S01]  /*c1c0*/  @P0 LOP3.LUT R4, R0, 0xffff, RZ, 0xc0, !PT ;  /* 0x0000ffff00040812 */ /* 0x000fe200078ec0ff */
[----:B------:R1:W-:Y:S03]  /*c1d0*/  @P0 ST.E.U8 desc[UR36][R8.64+0x50], R0 ;  /* 0x0000500008000985 */ /* 0x0003e6000c101124 */
[----:B------:R-:W-:-:S05]  /*c1e0*/  @P0 SHF.R.U32.HI R21, RZ, 0x8, R4 ;  /* 0x00000008ff150819 */ /* 0x000fca0000011604 */
[----:B------:R2:W-:Y:S04]  /*c1f0*/  @P0 ST.E.U8 desc[UR36][R8.64+0x51], R21 ;  /* 0x0000511508000985 */ /* 0x0005e8000c101124 */
[----:B0-----:R-:W3:Y:S01]  /*c200*/  @P0 LDG.E.U16 R4, desc[UR36][R10.64] ;  /* 0x000000240a040981 */ /* 0x001ee2000c1e1500 */
[----:B------:R-:W0:Y:S01]  /*c210*/  @P0 LDC.64 R6, c[0x4][0x28] ;  /* 0x01000a00ff060b82 */ /* 0x000e220000000a00 */
[----:B---3--:R-:W-:-:S05]  /*c220*/  @P0 VIADD R17, R4, 0x1 ;  /* 0x0000000104110836 */ /* 0x008fca0000000000 */
[----:B------:R3:W-:Y:S04]  /*c230*/  @P0 STG.E.U16 desc[UR36][R10.64], R17 ;  /* 0x000000110a000986 */ /* 0x0007e8000c101524 */
[----:B0-----:R-:W4:Y:S02]  /*c240*/  @P0 LDG.E.64 R2, desc[UR36][R6.64] ;  /* 0x0000002406020981 */ /* 0x001f24000c1e1b00 */
[----:B----4-:R-:W-:-:S05]  /*c250*/  IMAD.WIDE.U32 R12, R5, 0x1c, R2 ;  /* 0x0000001c050c7825 */ /* 0x010fca00078e0002 */
[----:B------:R-:W4:Y:S01]  /*c260*/  LD.E.U8 R4, desc[UR36][R12.64+0x54] ;  /* 0x000054240c047980 */ /* 0x000f22000c101100 */
[----:B-1----:R-:W-:Y:S02]  /*c270*/  @P0 PRMT R0, R17, 0x7610, R0 ;  /* 0x0000761011000816 */ /* 0x002fe40000000000 */
[----:B----4-:R-:W-:-:S13]  /*c280*/  ISETP.NE.AND P1, PT, R4, RZ, PT ;  /* 0x000000ff0400720c */ /* 0x010fda0003f25270 */
[----:B------:R-:W0:Y:S01]  /*c290*/  @P1 LDC.64 R14, c[0x4][0x20] ;  /* 0x01000800ff0e1b82 */ /* 0x000e220000000a00 */
[----:B------:R-:W-:Y:S01]  /*c2a0*/  @P1 LOP3.LUT R4, R0, 0xffff, RZ, 0xc0, !PT ;  /* 0x0000ffff00041812 */ /* 0x000fe200078ec0ff */
[----:B------:R1:W-:Y:S03]  /*c2b0*/  @P1 ST.E.U8 desc[UR36][R12.64+0x6c], R0 ;  /* 0x00006c000c001985 */ /* 0x0003e6000c101124 */
[----:B--2---:R-:W-:-:S05]  /*c2c0*/  @P1 SHF.R.U32.HI R21, RZ, 0x8, R4 ;  /* 0x00000008ff151819 */ /* 0x004fca0000011604 */
        /* <DEDUP_REMOVED lines=45> */
[----:B---3--:R-:W-:-:S05]  /*c5a0*/  @P0 IADD3 R17, PT, PT, R4, 0x1, RZ ;  /* 0x0000000104110810 */ /* 0x008fca0007ffe0ff */
[----:B------:R-:W-:Y:S04]  /*c5b0*/  @P0 STG.E.U16 desc[UR36][R10.64], R17 ;  /* 0x000000110a000986 */ /* 0x000fe8000c101524 */
[----:B0-----:R-:W3:Y:S02]  /*c5c0*/  @P0 LDG.E.64 R2, desc[UR36][R6.64] ;  /* 0x0000002406020981 */ /* 0x001ee4000c1e1b00 */
[----:B---3--:R-:W-:-:S05]  /*c5d0*/  IMAD.WIDE.U32 R12, R5, 0x1c, R2 ;  /* 0x0000001c050c7825 */ /* 0x008fca00078e0002 */
[----:B------:R-:W3:Y:S01]  /*c5e0*/  LD.E.U8 R4, desc[UR36][R12.64+0xc4] ;  /* 0x0000c4240c047980 */ /* 0x000ee2000c101100 */
[----:B-1----:R-:W-:Y:S02]  /*c5f0*/  @P0 PRMT R0, R17, 0x7610, R0 ;  /* 0x0000761011000816 */ /* 0x002fe40000000000 */
[----:B---3--:R-:W-:-:S13]  /*c600*/  ISETP.NE.AND P1, PT, R4, RZ, PT ;  /* 0x000000ff0400720c */ /* 0x008fda0003f25270 */
[----:B------:R-:W0:Y:S01]  /*c610*/  @P1 LDC.64 R14, c[0x4][0x20] ;  /* 0x01000800ff0e1b82 */ /* 0x000e220000000a00 */
[----:B------:R-:W-:Y:S01]  /*c620*/  @P1 LOP3.LUT R4, R0, 0xffff, RZ, 0xc0, !PT ;  /* 0x0000ffff00041812 */ /* 0x000fe200078ec0ff */
[----:B------:R1:W-:Y:S03]  /*c630*/  @P1 ST.E.U8 desc[UR36][R12.64+0xdc], R0 ;  /* 0x0000dc000c001985 */ /* 0x0003e6000c101124 */
[----:B--2---:R-:W-:-:S05]  /*c640*/  @P1 SHF.R.U32.HI R21, RZ, 0x8, R4 ;  /* 0x00000008ff151819 */ /* 0x004fca0000011604 */
[----:B------:R4:W-:Y:S04]  /*c650*/  @P1 ST.E.U8 desc[UR36][R12.64+0xdd], R21 ;  /* 0x0000dd150c001985 */ /* 0x0009e8000c101124 */
[----:B0-----:R-:W2:Y:S01]  /*c660*/  @P1 LDG.E.U16 R4, desc[UR36][R14.64] ;  /* 0x000000240e041981 */ /* 0x001ea2000c1e1500 */
[----:B------:R-:W0:Y:S01]  /*c670*/  @P1 LDC.64 R6, c[0x4][0x28] ;  /* 0x01000a00ff061b82 */ /* 0x000e220000000a00 */
[----:B------:R-:W-:-:S05]  /*c680*/  VIADD R5, R5, 0x8 ;  /* 0x0000000805057836 */ /* 0x000fca0000000000 */
[----:B------:R-:W-:Y:S01]  /*c690*/  ISETP.NE.AND P0, PT, R5, 0x400, PT ;  /* 0x000004000500780c */ /* 0x000fe20003f05270 */
[----:B--2---:R-:W-:-:S05]  /*c6a0*/  @P1 VIADD R9, R4, 0x1 ;  /* 0x0000000104091836 */ /* 0x004fca0000000000 */
[----:B------:R4:W-:Y:S04]  /*c6b0*/  @P1 STG.E.U16 desc[UR36][R14.64], R9 ;  /* 0x000000090e001986 */ /* 0x0009e8000c101524 */
[----:B0-----:R4:W5:Y:S01]  /*c6c0*/  @P1 LDG.E.64 R2, desc[UR36][R6.64] ;  /* 0x0000002406021981 */ /* 0x001962000c1e1b00 */
[----:B-1----:R-:W-:Y:S02]  /*c6d0*/  @P1 PRMT R0, R9, 0x7610, R0 ;  /* 0x0000761009001816 */ /* 0x002fe40000000000 */
[----:B------:R-:W-:Y:S05]  /*c6e0*/  @P0 BRA `(.L_x_145) ;  /* 0xfffffff800340947 */ /* 0x000fea000383ffff */
.L_x_88:
[----:B---3--:R-:W-:Y:S05]  /*c6f0*/  BSYNC.RECONVERGENT B1 ;  /* 0x0000000000017941 */ /* 0x008fea0003800200 */
.L_x_85:
[----:B------:R-:W-:Y:S05]  /*c700*/  WARPSYNC.ALL ;  /* 0x0000000000007948 */ /* 0x000fea0003800000 */
[----:B------:R-:W-:Y:S01]  /*c710*/  BSSY.RECONVERGENT B1, `(.L_x_146) ;  /* 0x000005f000017945 */ /* 0x000fe20003800200 */
[----:B----4-:R-:W-:-:S07]  /*c720*/  IMAD.MOV.U32 R7, RZ, RZ, RZ ;  /* 0x000000ffff077224 */ /* 0x010fce00078e00ff */
.L_x_156:
        /* <DEDUP_REMOVED lines=22> */
.L_x_148:
[----:B------:R-:W-:Y:S05]  /*c890*/  BSYNC.RELIABLE B9 ;  /* 0x0000000000097941 */ /* 0x000fea0003800100 */
.L_x_147:
        /* <DEDUP_REMOVED lines=21> */
.L_x_151:
[----:B------:R-:W-:Y:S05]  /*c9f0*/  BSYNC.RELIABLE B0 ;  /* 0x0000000000007941 */ /* 0x000fea0003800100 */
.L_x_150:
        /* <DEDUP_REMOVED lines=17> */
[----:B------:R-:W-:Y:S02]  /*cb10*/  IADD3 R12, PT, PT, R7, 0x2, RZ ;  /* 0x00000002070c7810 */ /* 0x000fe40007ffe0ff */
[----:B---3--:R-:W-:-:S13]  /*cb20*/  ISETP.NE.AND P0, PT, R0, RZ, PT ;  /* 0x000000ff0000720c */ /* 0x008fda0003f05270 */
[----:B------:R-:W-:Y:S05]  /*cb30*/  @!P0 BREAK.RELIABLE B0 ;  /* 0x0000000000008942 */ /* 0x000fea0003800100 */
[----:B------:R-:W-:Y:S05]  /*cb40*/  @!P0 BRA `(.L_x_149) ;  /* 0x00000000006c8947 */ /* 0x000fea0003800000 */
.L_x_153:
[----:B------:R-:W-:Y:S05]  /*cb50*/  BSYNC.RELIABLE B0 ;  /* 0x0000000000007941 */ /* 0x000fea0003800100 */
.L_x_152:
        /* <DEDUP_REMOVED lines=21> */
.L_x_155:
[----:B------:R-:W-:Y:S05]  /*ccb0*/  BSYNC.RELIABLE B0 ;  /* 0x0000000000007941 */ /* 0x000fea0003800100 */
.L_x_154:
[----:B------:R-:W-:-:S05]  /*ccc0*/  VIADD R7, R7, 0x4 ;  /* 0x0000000407077836 */ /* 0x000fca0000000000 */
[----:B------:R-:W-:-:S13]  /*ccd0*/  ISETP.NE.AND P0, PT, R7, 0x400, PT ;  /* 0x000004000700780c */ /* 0x000fda0003f05270 */
[----:B------:R-:W-:Y:S05]  /*cce0*/  @P0 BRA `(.L_x_156) ;  /* 0xfffffff800900947 */ /* 0x000fea000383ffff */
[----:B------:R-:W-:-:S07]  /*ccf0*/  IMAD.MOV.U32 R12, RZ, RZ, 0xfde8 ;  /* 0x0000fde8ff0c7424 */ /* 0x000fce00078e00ff */
.L_x_149:
[----:B------:R-:W-:Y:S05]  /*cd00*/  BSYNC.RECONVERGENT B1 ;  /* 0x0000000000017941 */ /* 0x000fea0003800200 */
.L_x_146:
[----:B------:R-:W-:Y:S05]  /*cd10*/  WARPSYNC.ALL ;  /* 0x0000000000007948 */ /* 0x000fea0003800000 */
[----:B------:R-:W-:Y:S01]  /*cd20*/  PRMT R0, R12, 0x9910, RZ ;  /* 0x000099100c007816 */ /* 0x000fe200000000ff */
[----:B------:R-:W-:Y:S03]  /*cd30*/  BSSY.RECONVERGENT B1, `(.L_x_157) ;  /* 0x00004f8000017945 */ /* 0x000fe60003800200 */
[----:B------:R-:W-:-:S13]  /*cd40*/  ISETP.NE.AND P0, PT, R0, -0x218, PT ;  /* 0xfffffde80000780c */ /* 0x000fda0003f05270 */
[----:B------:R-:W-:Y:S05]  /*cd50*/  @P0 BRA `(.L_x_158) ;  /* 0x0000002c00800947 */ /* 0x000fea0003800000 */
[----:B------:R-:W3:Y:S02]  /*cd60*/  LDC.64 R4, c[0x4][0x8] ;  /* 0x01000200ff047b82 */ /* 0x000ee40000000a00 */
[----:B---3--:R-:W3:Y:S01]  /*cd70*/  LDG.E.U8 R4, desc[UR36][R4.64] ;  /* 0x0000002404047981 */ /* 0x008ee2000c1e1100 */
[----:B------:R-:W-:Y:S01]  /*cd80*/  IMAD.MOV.U32 R0, RZ, RZ, RZ ;  /* 0x000000ffff007224 */ /* 0x000fe200078e00ff */
[----:B---3--:R-:W-:-:S13]  /*cd90*/  ISETP.NE.AND P0, PT, R4, RZ, PT ;  /* 0x000000ff0400720c */ /* 0x008fda0003f05270 */
[----:B------:R-:W-:Y:S05]  /*cda0*/  @!P0 BRA `(.L_x_159) ;  /* 0x0000000800ac8947 */ /* 0x000fea0003800000 */
[----:B------:R-:W3:Y:S01]  /*cdb0*/  LDCU.64 UR6, c[0x4][0x8] ;  /* 0x01000100ff0677ac */ /* 0x000ee20008000a00 */
[----:B------:R-:W4:Y:S01]  /*cdc0*/  LDCU.64 UR8, c[0x4][0x8] ;  /* 0x01000100ff0877ac */ /* 0x000f220008000a00 */
[----:B------:R-:W-:-:S05]  /*cdd0*/  UMOV UR4, URZ ;  /* 0x000000ff00047c82 */ /* 0x000fca0008000000 */
.L_x_161:
[----:B---3--:R-:W-:Y:S01]  /*cde0*/  IMAD.U32 R4, RZ, RZ, UR6 ;  /* 0x00000006ff047e24 */ /* 0x008fe2000f8e00ff */
[----:B------:R-:W-:-:S05]  /*cdf0*/  MOV R5, UR7 ;  /* 0x0000000700057c02 */ /* 0x000fca0008000f00 */
[----:B------:R-:W3:Y:S01]  /*ce00*/  LDG.E.U8 R0, desc[UR36][R4.64+0x1] ;  /* 0x0000012404007981 */ /* 0x000ee2000c1e1100 */
[----:B------:R-:W-:Y:S01]  /*ce10*/  UIADD3 UR5, UPT, UPT, UR4, 0x1, URZ ;  /* 0x0000000104057890 */ /* 0x000fe2000fffe0ff */
[----:B---3--:R-:W-:-:S05]  /*ce20*/  ISETP.NE.AND P0, PT, R0, RZ, PT ;  /* 0x000000ff0000720c */ /* 0x008fca0003f05270 */
[----:B------:R-:W-:-:S08]  /*ce30*/  IMAD.U32 R0, RZ, RZ, UR5 ;  /* 0x00000005ff007e24 */ /* 0x000fd0000f8e00ff */
[----:B------:R-:W-:Y:S05]  /*ce40*/  @!P0 BRA `(.L_x_159) ;  /* 0x0000000800848947 */ /* 0x000fea0003800000 */
        /* <DEDUP_REMOVED lines=23> */
[----:B------:R-:W-:-:S08]  /*cfc0*/  MOV R0, UR5 ;  /* 0x0000000500007c02 */ /* 0x000fd00008000f00 */
        /* <DEDUP_REMOVED lines=122> */
[----:B------:R-:W-:-:S06]  /*d770*/  UIADD3 UR5, UPT, UPT, UR4, 0x1f, URZ ;  /* 0x0000001f04057890 */ /* 0x000fcc000fffe0ff */
[----:B------:R-:W-:Y:S01]  /*d780*/  IMAD.U32 R0, RZ, RZ, UR5 ;  /* 0x00000005ff007e24 */ /* 0x000fe2000f8e00ff */
[----:B---3--:R-:W-:-:S13]  /*d790*/  ISETP.NE.AND P0, PT, R4, RZ, PT ;  /* 0x000000ff0400720c */ /* 0x008fda0003f05270 */
[----:B------:R-:W-:Y:S05]  /*d7a0*/  @!P0 BRA `(.L_x_159) ;  /* 0x00000000002c8947 */ /* 0x000fea0003800000 */
[----:B------:R-:W-:-:S04]  /*d7b0*/  UIADD3 UR4, UPT, UPT, UR4, 0x20, URZ ;  /* 0x0000002004047890 */ /* 0x000fc8000fffe0ff */
[----:B------:R-:W-:-:S09]  /*d7c0*/  UISETP.NE.AND UP0, UPT, UR4, 0x400, UPT ;  /* 0x000004000400788c */ /* 0x000fd2000bf05270 */
[----:B------:R-:W-:Y:S05]  /*d7d0*/  BRA.U !UP0, `(.L_x_160) ;  /* 0x0000004508347547 */ /* 0x000fea000b800000 */
[----:B----4-:R-:W-:-:S04]  /*d7e0*/  UIADD3 UR6, UP0, UPT, UR4, UR8, URZ ;  /* 0x0000000804067290 */ /* 0x010fc8000ff1e0ff */
[----:B------:R-:W-:Y:S02]  /*d7f0*/  UIADD3.X UR7, UPT, UPT, URZ, UR9, URZ, UP0, !UPT ;  /* 0x00000009ff077290 */ /* 0x000fe400087fe4ff */
[----:B------:R-:W-:-:S04]  /*d800*/  IMAD.U32 R4, RZ, RZ, UR6 ;  /* 0x00000006ff047e24 */ /* 0x000fc8000f8e00ff */
[----:B------:R-:W-:-:S05]  /*d810*/  IMAD.U32 R5, RZ, RZ, UR7 ;  /* 0x00000007ff057e24 */ /* 0x000fca000f8e00ff */
[----:B------:R-:W3:Y:S02]  /*d820*/  LDG.E.U8 R4, desc[UR36][R4.64] ;  /* 0x0000002404047981 */ /* 0x000ee4000c1e1100 */
[----:B---3--:R-:W-:-:S13]  /*d830*/  ISETP.NE.AND P0, PT, R4, RZ, PT ;  /* 0x000000ff0400720c */ /* 0x008fda0003f05270 */
[----:B------:R-:W-:Y:S05]  /*d840*/  @P0 BRA `(.L_x_161) ;  /* 0xfffffff400640947 */ /* 0x000fea000383ffff */
[----:B------:R-:W-:-:S07]  /*d850*/  IMAD.U32 R0, RZ, RZ, UR4 ;  /* 0x00000004ff007e24 */ /* 0x000fce000f8e00ff */
.L_x_159:
[----:B------:R-:W3:Y:S01]  /*d860*/  LD.E.U8 R4, desc[UR36][R2.64] ;  /* 0x0000002402047980 */ /* 0x000ee2000c101100 */
[----:B------:R-:W-:Y:S01]  /*d870*/  IMAD.MOV.U32 R9, RZ, RZ, RZ ;  /* 0x000000ffff097224 */ /* 0x000fe200078e00ff */
[----:B---3--:R-:W-:-:S13]  /*d880*/  ISETP.NE.AND P0, PT, R4, RZ, PT ;  /* 0x000000ff0400720c */ /* 0x008fda0003f05270 */
[----:B------:R-:W-:Y:S05]  /*d890*/  @!P0 BRA `(.L_x_162) ;  /* 0x0000000800a48947 */ /* 0x000fea0003800000 */
[----:B------:R-:W-:Y:S01]  /*d8a0*/  HFMA2 R7, -RZ, RZ, 0, 0 ;  /* 0x00000000ff077431 */ /* 0x000fe200000001ff */
[----:B------:R-:W-:Y:S01]  /*d8b0*/  BSSY.RELIABLE B0, `(.L_x_163) ;  /* 0x00000a6000007945 */ /* 0x000fe20003800100 */
[----:B------:R-:W-:Y:S02]  /*d8c0*/  IMAD.MOV.U32 R4, RZ, RZ, R2 ;  /* 0x000000ffff047224 */ /* 0x000fe400078e0002 */
[----:B------:R-:W-:-:S07]  /*d8d0*/  IMAD.MOV.U32 R5, RZ, RZ, R3 ;  /* 0x000000ffff057224 */ /* 0x000fce00078e0003 */
.L_x_164:
[----:B------:R-:W3:Y:S01]  /*d8e0*/  LD.E.U8 R6, desc[UR36][R4.64+0x1c] ;  /* 0x00001c2404067980 */ /* 0x000ee2000c101100 */
[----:B------:R-:W-:Y:S01]  /*d8f0*/  VIADD R9, R7, 0x1 ;  /* 0x0000000107097836 */ /* 0x000fe20000000000 */
[----:B---3--:R-:W-:-:S13]  /*d900*/  ISETP.NE.AND P0, PT, R6, RZ, PT ;  /* 0x000000ff0600720c */ /* 0x008fda0003f05270 */
[----:B------:R-:W-:Y:S05]  /*d910*/  @!P0 BREAK.RELIABLE B0 ;  /* 0x0000000000008942 */ /* 0x000fea0003800100 */
[----:B------:R-:W-:Y:S05]  /*d920*/  @!P0 BRA `(.L_x_162) ;  /* 0x0000000800808947 */ /* 0x000fea0003800000 */
        /* <DEDUP_REMOVED lines=11> */
[----:B------:R-:W-:Y:S02]  /*d9e0*/  IADD3 R9, PT, PT, R7, 0x4, RZ ;  /* 0x0000000407097810 */ /* 0x000fe40007ffe0ff */
        /* <DEDUP_REMOVED lines=138> */
[----:B------:R-:W-:-:S05]  /*e290*/  VIADD R7, R7, 0x20 ;  /* 0x0000002007077836 */ /* 0x000fca0000000000 */
[----:B------:R-:W-:-:S13]  /*e2a0*/  ISETP.NE.AND P0, PT, R7, 0x400, PT ;  /* 0x000004000700780c */ /* 0x000fda0003f05270 */
[----:B------:R-:W-:Y:S05]  /*e2b0*/  @!P0 BREAK.RELIABLE B0 ;  /* 0x0000000000008942 */ /* 0x000fea0003800100 */
[----:B------:R-:W-:Y:S05]  /*e2c0*/  @!P0 BRA `(.L_x_160) ;  /* 0x0000003800788947 */ /* 0x000fea0003800000 */
[----:B------:R-:W-:-:S05]  /*e2d0*/  IMAD.WIDE.U32 R4, R7, 0x1c, R2 ;  /* 0x0000001c07047825 */ /* 0x000fca00078e0002 */
[----:B------:R-:W3:Y:S02]  /*e2e0*/  LD.E.U8 R6, desc[UR36][R4.64] ;  /* 0x0000002404067980 */ /* 0x000ee4000c101100 */
[----:B---3--:R-:W-:-:S13]  /*e2f0*/  ISETP.NE.AND P0, PT, R6, RZ, PT ;  /* 0x000000ff0600720c */ /* 0x008fda0003f05270 */
[----:B------:R-:W-:Y:S05]  /*e300*/  @P0 BRA `(.L_x_164) ;  /* 0xfffffff400740947 */ /* 0x000fea000383ffff */
[----:B----4-:R-:W-:Y:S05]  /*e310*/  BSYNC.RELIABLE B0 ;  /* 0x0000000000007941 */ /* 0x010fea0003800100 */
.L_x_163:
[----:B------:R-:W-:-:S07]  /*e320*/  IMAD.MOV.U32 R9, RZ, RZ, R7 ;  /* 0x000000ffff097224 */ /* 0x000fce00078e0007 */
.L_x_162:
[----:B------:R-:W3:Y:S01]  /*e330*/  LDC.64 R6, c[0x4][0x18] ;  /* 0x01000600ff067b82 */ /* 0x000ee20000000a00 */
[----:B------:R-:W1:Y:S01]  /*e340*/  LDCU.64 UR4, c[0x4][0x8] ;  /* 0x01000100ff0477ac */ /* 0x000e620008000a00 */
[----:B---3--:R-:W3:Y:S06]  /*e350*/  LDG.E.U16 R8, desc[UR36][R6.64] ;  /* 0x0000002406087981 */ /* 0x008eec000c1e1500 */
[----:B------:R-:W5:Y:S01]  /*e360*/  LDC.64 R4, c[0x4][0x28] ;  /* 0x01000a00ff047b82 */ /* 0x000f620000000a00 */
[----:B-12---:R-:W-:Y:S01]  /*e370*/  IADD3 R10, P0, PT, R0, UR4, RZ ;  /* 0x00000004000a7c10 */ /* 0x006fe2000ff1e0ff */
[----:B------:R-:W-:-:S02]  /*e380*/  IMAD.MOV.U32 R12, RZ, RZ, 0x2e ;  /* 0x0000002eff0c7424 */ /* 0x000fc400078e00ff */
[----:B------:R-:W-:Y:S02]  /*e390*/  IMAD.MOV.U32 R14, RZ, RZ, 0x74 ;  /* 0x00000074ff0e7424 */ /* 0x000fe400078e00ff */
[----:B------:R-:W-:Y:S02]  /*e3a0*/  IMAD.X R11, RZ, RZ, UR5, P0 ;  /* 0x00000005ff0b7e24 */ /* 0x000fe400080e06ff */
[----:B------:R-:W-:-:S04]  /*e3b0*/  IMAD.WIDE.U32 R2, R9, 0x1c, R2 ;  /* 0x0000001c09027825 */ /* 0x000fc800078e0002 */
[----:B------:R-:W-:Y:S01]  /*e3c0*/  IMAD.MOV.U32 R16, RZ, RZ, 0x78 ;  /* 0x00000078ff107424 */ /* 0x000fe200078e00ff */
[----:B---3--:R-:W-:Y:S01]  /*e3d0*/  IADD3 R13, PT, PT, R8, 0x1, RZ ;  /* 0x00000001080d7810 */ /* 0x008fe20007ffe0ff */
[----:B------:R-:W-:-:S04]  /*e3e0*/  IMAD.MOV.U32 R8, RZ, RZ, 0x1 ;  /* 0x00000001ff087424 */ /* 0x000fc800078e00ff */
[----:B------:R-:W-:Y:S04]  /*e3f0*/  STG.E.U16 desc[UR36][R6.64], R13 ;  /* 0x0000000d06007986 */ /* 0x000fe8000c101524 */
[----:B------:R1:W-:Y:S04]  /*e400*/  STG.E.U8 desc[UR36][R10.64], R8 ;  /* 0x000000080a007986 */ /* 0x0003e8000c101124 */
[----:B------:R-:W-:Y:S04]  /*e410*/  ST.E.U8 desc[UR36][R2.64], R14 ;  /* 0x0000000e02007985 */ /* 0x000fe8000c101124 */
[----:B------:R-:W-:Y:S01]  /*e420*/  ST.E.U8 desc[UR36][R2.64+0x2], R14 ;  /* 0x0000020e02007985 */ /* 0x000fe2000c101124 */
[----:B-1----:R-:W-:-:S03]  /*e430*/  PRMT R11, R12, 0x7610, R11 ;  /* 0x000076100c0b7816 */ /* 0x002fc6000000000b */
[----:B------:R-:W-:Y:S04]  /*e440*/  ST.E.U8 desc[UR36][R2.64+0x4], R14 ;  /* 0x0000040e02007985 */ /* 0x000fe8000c101124 */
[----:B------:R1:W-:Y:S04]  /*e450*/  ST.E.U8 desc[UR36][R2.64+0x1], R11 ;  /* 0x0000010b02007985 */ /* 0x0003e8000c101124 */
[----:B------:R-:W-:Y:S04]  /*e460*/  ST.E.U8 desc[UR36][R2.64+0x3], R16 ;  /* 0x0000031002007985 */ /* 0x000fe8000c101124 */
[----:B------:R2:W-:Y:S04]  /*e470*/  ST.E.U8 desc[UR36][R2.64+0x5], RZ ;  /* 0x000005ff02007985 */ /* 0x0005e8000c101124 */
[----:B-----5:R-:W3:Y:S04]  /*e480*/  LDG.E.64 R12, desc[UR36][R4.64] ;  /* 0x00000024040c7981 */ /* 0x020ee8000c1e1b00 */
[----:B------:R-:W5:Y:S01]  /*e490*/  LDG.E.U16 R15, desc[UR36][R6.64] ;  /* 0x00000024060f7981 */ /* 0x000f62000c1e1500 */
[----:B---3--:R-:W-:Y:S01]  /*e4a0*/  IMAD.WIDE.U32 R12, R9, 0x1c, R12 ;  /* 0x0000001c090c7825 */ /* 0x008fe200078e000c */
[----:B-----5:R-:W-:-:S04]  /*e4b0*/  SHF.R.U32.HI R17, RZ, 0x8, R15 ;  /* 0x00000008ff117819 */ /* 0x020fc8000001160f */
[----:B------:R-:W-:Y:S04]  /*e4c0*/  ST.E.U8 desc[UR36][R12.64+0x16], R15 ;  /* 0x0000160f0c007985 */ /* 0x000fe8000c101124 */
[----:B------:R3:W-:Y:S04]  /*e4d0*/  ST.E.U8 desc[UR36][R12.64+0x17], R17 ;  /* 0x000017110c007985 */ /* 0x0007e8000c101124 */
[----:B-1----:R-:W5:Y:S04]  /*e4e0*/  LDG.E.64 R10, desc[UR36][R4.64] ;  /* 0x00000024040a7981 */ /* 0x002f68000c1e1b00 */
[----:B------:R-:W4:Y:S01]  /*e4f0*/  LDG.E.U16 R21, desc[UR36][R6.64] ;  /* 0x0000002406157981 */ /* 0x000f22000c1e1500 */
[----:B-----5:R-:W-:Y:S01]  /*e500*/  IMAD.WIDE.U32 R10, R9, 0x1c, R10 ;  /* 0x0000001c090a7825 */ /* 0x020fe200078e000a */
[----:B----4-:R-:W-:-:S04]  /*e510*/  SHF.R.U32.HI R23, RZ, 0x8, R21 ;  /* 0x00000008ff177819 */ /* 0x010fc80000011615 */
[----:B------:R1:W-:Y:S04]  /*e520*/  ST.E.U8 desc[UR36][R10.64+0x18], R21 ;  /* 0x000018150a007985 */ /* 0x0003e8000c101124 */
[----:B------:R1:W-:Y:S04]  /*e530*/  ST.E.U8 desc[UR36][R10.64+0x19], R23 ;  /* 0x000019170a007985 */ /* 0x0003e8000c101124 */
[----:B--2---:R-:W2:Y:S02]  /*e540*/  LDG.E.64 R2, desc[UR36][R4.64] ;  /* 0x0000002404027981 */ /* 0x004ea4000c1e1b00 */
[----:B--2---:R-:W-:-:S05]  /*e550*/  IMAD.WIDE.U32 R2, R9, 0x1c, R2 ;  /* 0x0000001c09027825 */ /* 0x004fca00078e0002 */
[----:B------:R1:W-:Y:S04]  /*e560*/  ST.E.U8 desc[UR36][R2.64+0x15], RZ ;  /* 0x000015ff02007985 */ /* 0x0003e8000c101124 */
[----:B------:R1:W-:Y:S04]  /*e570*/  ST.E.U8 desc[UR36][R2.64+0x14], RZ ;  /* 0x000014ff02007985 */ /* 0x0003e8000c101124 */
[----:B---3--:R-:W2:Y:S01]  /*e580*/  LDG.E.64 R12, desc[UR36][R4.64] ;  /* 0x00000024040c7981 */ /* 0x008ea2000c1e1b00 */
[----:B------:R-:W-:Y:S01]  /*e590*/  SHF.R.U32.HI R17, RZ, 0x8, R0 ;  /* 0x00000008ff117819 */ /* 0x000fe20000011600 */
[----:B--2---:R-:W-:-:S05]  /*e5a0*/  IMAD.WIDE.U32 R14, R9, 0x1c, R12 ;  /* 0x0000001c090e7825 */ /* 0x004fca00078e000c */
[----:B------:R1:W-:Y:S04]  /*e5b0*/  ST.E.U8 desc[UR36][R14.64+0x1b], R17 ;  /* 0x00001b110e007985 */ /* 0x0003e8000c101124 */
[----:B------:R1:W-:Y:S04]  /*e5c0*/  ST.E.U8 desc[UR36][R14.64+0x1a], R0 ;  /* 0x00001a000e007985 */ /* 0x0003e8000c101124 */
[----:B------:R-:W2:Y:S01]  /*e5d0*/  LDG.E.U16 R6, desc[UR36][R6.64] ;  /* 0x0000002406067981 */ /* 0x000ea2000c1e1500 */
[----:B------:R-:W-:Y:S01]  /*e5e0*/  BSSY.RECONVERGENT B5, `(.L_x_158) ;  /* 0x0000157000057945 */ /* 0x000fe20003800200 */
[----:B------:R-:W-:-:S02]  /*e5f0*/  PRMT R12, R9, 0x7610, R12 ;  /* 0x00007610090c7816 */ /* 0x000fc4000000000c */
[----:B--2---:R-:W-:-:S13]  /*e600*/  ISETP.GT.U32.AND P0, PT, R6, 0xfde7, PT ;  /* 0x0000fde70600780c */ /* 0x004fda0003f04070 */
[----:B-1----:R-:W-:Y:S05]  /*e610*/  @P0 BRA `(.L_x_165) ;  /* 0x0000000000080947 */ /* 0x002fea0003800000 */
[----:B------:R1:W5:Y:S01]  /*e620*/  LDG.E.64 R2, desc[UR36][R4.64] ;  /* 0x0000002404027981 */ /* 0x000362000c1e1b00 */
[----:B------:R-:W-:Y:S05]  /*e630*/  BRA `(.L_x_166) ;  /* 0x0000001400447947 */ /* 0x000fea0003800000 */
.L_x_165:
[----:B------:R1:W5:Y:S01]  /*e640*/  LDG.E.64 R2, desc[UR36][R4.64] ;  /* 0x0000002404027981 */ /* 0x000362000c1e1b00 */
[----:B------:R-:W-:Y:S01]  /*e650*/  HFMA2 R13, -RZ, RZ, 0, 0 ;  /* 0x00000000ff0d7431 */ /* 0x000fe200000001ff */
[----:B------:R-:W-:Y:S06]  /*e660*/  BSSY.RECONVERGENT B4, `(.L_x_167) ;  /* 0x00000d6000047945 */ /* 0x000fec0003800200 */
.L_x_188:
[----:B-1-3-5:R-:W-:-:S06]  /*e670*/  IMAD.WIDE.U32 R4, R13, 0x1c, R2 ;  /* 0x0000001c0d047825 */ /* 0x02afcc00078e0002 */
[----:B------:R-:W2:Y:S01]  /*e680*/  LD.E.U8 R4, desc[UR36][R4.64] ;  /* 0x0000002404047980 */ /* 0x000ea2000c101100 */
[----:B------:R-:W-:Y:S01]  /*e690*/  BSSY.RECONVERGENT B3, `(.L_x_168) ;  /* 0x00000cf000037945 */ /* 0x000fe20003800200 */
[----:B--2---:R-:W-:-:S13]  /*e6a0*/  ISETP.NE.AND P0, PT, R4, RZ, PT ;  /* 0x000000ff0400720c */ /* 0x004fda0003f05270 */
[----:B------:R-:W-:Y:S05]  /*e6b0*/  @!P0 BRA `(.L_x_169) ;  /* 0x0000000c00308947 */ /* 0x000fea0003800000 */
[----:B------:R-:W-:-:S07]  /*e6c0*/  IMAD.MOV.U32 R14, RZ, RZ, RZ ;  /* 0x000000ffff0e7224 */ /* 0x000fce00078e00ff */
.L_x_187:
        /* <DEDUP_REMOVED lines=38> */
.L_x_173:
        /* <DEDUP_REMOVED lines=8> */
.L_x_172:
        /* <DEDUP_REMOVED lines=8> */
.L_x_176:
[----:B------:R2:W-:Y:S01]  /*ea30*/  STL.U8 [R15], R2 ;  /* 0x000000020f007387 */ /* 0x0005e20000100000 */
[----:B------:R-:W-:Y:S02]  /*ea40*/  IMAD.MOV.U32 R3, RZ, RZ, R10 ;  /* 0x000000ffff037224 */ /* 0x000fe400078e000a */
        /* <DEDUP_REMOVED lines=9> */
.L_x_175:
[----:B------:R-:W-:Y:S05]  /*eae0*/  BSYNC.RECONVERGENT B6 ;  /* 0x0000000000067941 */ /* 0x000fea0003800200 */
.L_x_174:
        /* <DEDUP_REMOVED lines=16> */
[----:B---3--:R-:W-:-:S02]  /*ebf0*/  IMAD R4, R5, 0x100, R4 ;  /* 0x0000010005047824 */ /* 0x008fc400078e0204 */
[----:B------:R-:W-:Y:S01]  /*ec00*/  IADD3.X R3, PT, PT, RZ, R7, RZ, P0, !PT ;  /* 0x00000007ff037210 */ /* 0x000fe200007fe4ff */
[----:B------:R-:W-:Y:S02]  /*ec10*/  IMAD R5, R11, 0x100, R10 ;  /* 0x000001000b057824 */ /* 0x000fe400078e020a */
[----:B------:R-:W-:Y:S01]  /*ec20*/  IMAD.MOV.U32 R7, RZ, RZ, RZ ;  /* 0x000000ffff077224 */ /* 0x000fe200078e00ff */
[----:B--2---:R0:W-:Y:S04]  /*ec30*/  STL.U8 [R1+0x19], R15 ;  /* 0x0000190f01007387 */ /* 0x0041e80000100000 */
[----:B----4-:R0:W-:Y:S01]  /*ec40*/  STL.U8 [R1+0x18], R18 ;  /* 0x0000181201007387 */ /* 0x0101e20000100000 */
[----:B------:R-:W-:-:S07]  /*ec50*/  IMAD R6, R15, 0x100, R18 ;  /* 0x000001000f067824 */ /* 0x000fce00078e0212 */
.L_x_178:
[----:B0-----:R-:W-:-:S05]  /*ec60*/  IADD3 R10, P0, PT, R7, R2, RZ ;  /* 0x00000002070a7210 */ /* 0x001fca0007f1e0ff */
[----:B------:R-:W-:-:S05]  /*ec70*/  IMAD.X R11, RZ, RZ, R3, P0 ;  /* 0x000000ffff0b7224 */ /* 0x000fca00000e0603 */
[----:B------:R-:W2:Y:S01]  /*ec80*/  LD.E.U8 R10, desc[UR36][R10.64] ;  /* 0x000000240a0a7980 */ /* 0x000ea2000c101100 */
[----:B------:R-:W-:Y:S01]  /*ec90*/  MOV R15, R7 ;  /* 0x00000007000f7202 */ /* 0x000fe20000000f00 */
[----:B------:R-:W-:Y:S01]  /*eca0*/  VIADD R7, R7, 0x1 ;  /* 0x0000000107077836 */ /* 0x000fe20000000000 */
[----:B--2---:R-:W-:-:S13]  /*ecb0*/  ISETP.NE.AND P0, PT, R10, RZ, PT ;  /* 0x000000ff0a00720c */ /* 0x004fda0003f05270 */
[----:B------:R-:W-:Y:S05]  /*ecc0*/  @P0 BRA `(.L_x_178) ;  /* 0xfffffffc00e40947 */ /* 0x000fea000383ffff */
[----:B------:R-:W-:Y:S05]  /*ecd0*/  BSYNC.RECONVERGENT B6 ;  /* 0x0000000000067941 */ /* 0x000fea0003800200 */
.L_x_177:
[----:B------:R-:W2:Y:S01]  /*ece0*/  LD.E.U8 R7, desc[UR36][R2.64] ;  /* 0x0000002402077980 */ /* 0x000ea2000c101100 */
[----:B------:R-:W0:Y:S01]  /*ecf0*/  LDC.64 R10, c[0x4][0x28] ;  /* 0x01000a00ff0a7b82 */ /* 0x000e220000000a00 */
[----:B------:R-:W-:Y:S01]  /*ed00*/  ISETP.NE.AND P0, PT, R15, RZ, PT ;  /* 0x000000ff0f00720c */ /* 0x000fe20003f05270 */
[----:B------:R-:W-:Y:S03]  /*ed10*/  BSSY.RECONVERGENT B6, `(.L_x_179) ;  /* 0x0000010000067945 */ /* 0x000fe60003800200 */
[----:B--2---:R-:W-:-:S13]  /*ed20*/  ISETP.EQ.OR P0, PT, R7, RZ, !P0 ;  /* 0x000000ff0700720c */ /* 0x004fda0004702670 */
[----:B0-----:R-:W-:Y:S05]  /*ed30*/  @P0 BRA `(.L_x_180) ;  /* 0x0000000000340947 */ /* 0x001fea0003800000 */
[----:B------:R-:W-:-:S07]  /*ed40*/  IMAD.MOV.U32 R16, RZ, RZ, RZ ;  /* 0x000000ffff107224 */ /* 0x000fce00078e00ff */
.L_x_181:
[----:B------:R0:W-:Y:S04]  /*ed50*/  ST.E.U8 desc[UR36][R8.64], R7 ;  /* 0x0000000708007985 */ /* 0x0001e8000c101124 */
[----:B0-----:R0:W2:Y:S01]  /*ed60*/  LD.E.U8 R7, desc[UR36][R2.64+0x1] ;  /* 0x0000012402077980 */ /* 0x0010a2000c101100 */
[----:B------:R-:W-:Y:S01]  /*ed70*/  VIADD R16, R16, 0x1 ;  /* 0x0000000110107836 */ /* 0x000fe20000000000 */
[----:B------:R-:W-:-:S04]  /*ed80*/  IADD3 R17, P1, PT, R8, 0x1, RZ ;  /* 0x0000000108117810 */ /* 0x000fc80007f3e0ff */
[----:B------:R-:W-:Y:S01]  /*ed90*/  ISETP.GE.U32.AND P0, PT, R16, R15, PT ;  /* 0x0000000f1000720c */ /* 0x000fe20003f06070 */
[----:B------:R-:W-:Y:S01]  /*eda0*/  IMAD.X R18, RZ, RZ, R9, P1 ;  /* 0x000000ffff127224 */ /* 0x000fe200008e0609 */
[----:B------:R-:W-:Y:S02]  /*edb0*/  MOV R8, R17 ;  /* 0x0000001100087202 */ /* 0x000fe40000000f00 */
[----:B0-----:R-:W-:Y:S01]  /*edc0*/  IADD3 R2, P2, PT, R2, 0x1, RZ ;  /* 0x0000000102027810 */ /* 0x001fe20007f5e0ff */
[----:B------:R-:W-:-:S04]  /*edd0*/  IMAD.MOV.U32 R9, RZ, RZ, R18 ;  /* 0x000000ffff097224 */ /* 0x000fc800078e0012 */
[----:B------:R-:W-:Y:S01]  /*ede0*/  IMAD.X R3, RZ, RZ, R3, P2 ;  /* 0x000000ffff037224 */ /* 0x000fe200010e0603 */
[----:B--2---:R-:W-:-:S13]  /*edf0*/  ISETP.NE.AND P3, PT, R7, RZ, PT ;  /* 0x000000ff0700720c */ /* 0x004fda0003f65270 */
[----:B------:R-:W-:Y:S05]  /*ee00*/  @!P0 BRA P3, `(.L_x_181) ;  /* 0xfffffffc00d08947 */ /* 0x000fea000183ffff */
.L_x_180:
[----:B------:R-:W-:Y:S05]  /*ee10*/  BSYNC.RECONVERGENT B6 ;  /* 0x0000000000067941 */ /* 0x000fea0003800200 */
.L_x_179:
        /* <DEDUP_REMOVED lines=33> */
.L_x_183:
[----:B------:R-:W-:-:S06]  /*f030*/  IMAD.IADD R3, R1, 0x1, R2 ;  /* 0x0000000101037824 */ /* 0x000fcc00078e0202 */
[----:B------:R-:W2:Y:S01]  /*f040*/  LDL.U8 R3, [R3] ;  /* 0x0000000003037983 */ /* 0x000ea20000100000 */
[----:B------:R-:W-:Y:S02]  /*f050*/  IMAD.MOV.U32 R15, RZ, RZ, R2 ;  /* 0x000000ffff0f7224 */ /* 0x000fe400078e0002 */
[----:B------:R-:W-:Y:S01]  /*f060*/  VIADD R2, R2, 0x1 ;  /* 0x0000000102027836 */ /* 0x000fe20000000000 */
[----:B--2---:R-:W-:-:S13]  /*f070*/  ISETP.NE.AND P0, PT, R3, RZ, PT ;  /* 0x000000ff0300720c */ /* 0x004fda0003f05270 */
[----:B------:R-:W-:Y:S05]  /*f080*/  @P0 BRA `(.L_x_183) ;  /* 0xfffffffc00e80947 */ /* 0x000fea000383ffff */
[----:B------:R-:W-:Y:S05]  /*f090*/  BSYNC.RECONVERGENT B6 ;  /* 0x0000000000067941 */ /* 0x000fea0003800200 */
.L_x_182:
[----:B------:R-:W2:Y:S01]  /*f0a0*/  LDL.U8 R2, [R1] ;  /* 0x0000000001027983 */ /* 0x000ea20000100000 */
[----:B------:R-:W-:Y:S01]  /*f0b0*/  ISETP.NE.AND P0, PT, R15, RZ, PT ;  /* 0x000000ff0f00720c */ /* 0x000fe20003f05270 */
[----:B------:R-:W-:Y:S03]  /*f0c0*/  BSSY.RECONVERGENT B6, `(.L_x_184) ;  /* 0x0000011000067945 */ /* 0x000fe60003800200 */
[----:B--2---:R-:W-:-:S13]  /*f0d0*/  ISETP.EQ.OR P0, PT, R2, RZ, !P0 ;  /* 0x000000ff0200720c */ /* 0x004fda0004702670 */
[----:B------:R-:W-:Y:S05]  /*f0e0*/  @P0 BRA `(.L_x_185) ;  /* 0x0000000000380947 */ /* 0x000fea0003800000 */
[----:B------:R-:W-:Y:S01]  /*f0f0*/  PRMT R7, R2, 0x7610, R7 ;  /* 0x0000761002077816 */ /* 0x000fe20000000007 */
[----:B------:R-:W-:Y:S01]  /*f100*/  IMAD.MOV.U32 R8, RZ, RZ, RZ ;  /* 0x000000ffff087224 */ /* 0x000fe200078e00ff */
[----:B------:R-:W-:-:S07]  /*f110*/  MOV R9, R1 ;  /* 0x0000000100097202 */ /* 0x000fce0000000f00 */
.L_x_186:
[----:B------:R-:W-:Y:S02]  /*f120*/  IMAD.MOV.U32 R2, RZ, RZ, R16 ;  /* 0x000000ffff027224 */ /* 0x000fe400078e0010 */
[----:B------:R-:W-:-:S05]  /*f130*/  IMAD.MOV.U32 R3, RZ, RZ, R17 ;  /* 0x000000ffff037224 */ /* 0x000fca00078e0011 */
[----:B------:R0:W-:Y:S04]  /*f140*/  ST.E.U8 desc[UR36][R2.64], R7 ;  /* 0x0000000702007985 */ /* 0x0001e8000c101124 */
[----:B0-----:R0:W2:Y:S01]  /*f150*/  LDL.U8 R7, [R9+0x1] ;  /* 0x0000010009077983 */ /* 0x0010a20000100000 */
[----:B------:R-:W-:Y:S01]  /*f160*/  VIADD R8, R8, 0x1 ;  /* 0x0000000108087836 */ /* 0x000fe20000000000 */
[----:B------:R-:W-:-:S04]  /*f170*/  IADD3 R16, P1, PT, R16, 0x1, RZ ;  /* 0x0000000110107810 */ /* 0x000fc80007f3e0ff */
[----:B------:R-:W-:Y:S01]  /*f180*/  ISETP.GE.U32.AND P0, PT, R8, R15, PT ;  /* 0x0000000f0800720c */ /* 0x000fe20003f06070 */
[----:B0-----:R-:W-:Y:S01]  /*f190*/  VIADD R9, R9, 0x1 ;  /* 0x0000000109097836 */ /* 0x001fe20000000000 */
[----:B------:R-:W-:Y:S02]  /*f1a0*/  IADD3.X R17, PT, PT, RZ, R17, RZ, P1, !PT ;  /* 0x00000011ff117210 */ /* 0x000fe40000ffe4ff */
[----:B--2---:R-:W-:-:S13]  /*f1b0*/  ISETP.NE.AND P2, PT, R7, RZ, PT ;  /* 0x000000ff0700720c */ /* 0x004fda0003f45270 */
[----:B------:R-:W-:Y:S05]  /*f1c0*/  @!P0 BRA P2, `(.L_x_186) ;  /* 0xfffffffc00d48947 */ /* 0x000fea000103ffff */
.L_x_185:
[----:B------:R-:W-:Y:S05]  /*f1d0*/  BSYNC.RECONVERGENT B6 ;  /* 0x0000000000067941 */ /* 0x000fea0003800200 */
.L_x_184:
        /* <DEDUP_REMOVED lines=22> */
.L_x_171:
[----:B------:R-:W-:Y:S05]  /*f340*/  BSYNC.RECONVERGENT B2 ;  /* 0x0000000000027941 */ /* 0x000fea0003800200 */
.L_x_170:
[----:B------:R-:W-:-:S05]  /*f350*/  VIADD R14, R14, 0x1 ;  /* 0x000000010e0e7836 */ /* 0x000fca0000000000 */
[----:B------:R-:W-:-:S13]  /*f360*/  ISETP.NE.AND P0, PT, R14, 0x400, PT ;  /* 0x000004000e00780c */ /* 0x000fda0003f05270 */
[----:B------:R-:W-:Y:S05]  /*f370*/  @P0 BRA `(.L_x_187) ;  /* 0xfffffff000d40947 */ /* 0x000fea000383ffff */
.L_x_169:
[----:B------:R-:W-:Y:S05]  /*f380*/  BSYNC.RECONVERGENT B3 ;  /* 0x0000000000037941 */ /* 0x000fea0003800200 */
.L_x_168:
[----:B------:R-:W-:-:S05]  /*f390*/  VIADD R13, R13, 0x1 ;  /* 0x000000010d0d7836 */ /* 0x000fca0000000000 */
[----:B------:R-:W-:-:S13]  /*f3a0*/  ISETP.NE.AND P0, PT, R13, 0x400, PT ;  /* 0x000004000d00780c */ /* 0x000fda0003f05270 */
[----:B------:R-:W-:Y:S05]  /*f3b0*/  @P0 BRA `(.L_x_188) ;  /* 0xfffffff000ac0947 */ /* 0x000fea000383ffff */
[----:B------:R-:W-:Y:S05]  /*f3c0*/  BSYNC.RECONVERGENT B4 ;  /* 0x0000000000047941 */ /* 0x000fea0003800200 */
.L_x_167:
[----:B---3--:R-:W2:Y:S01]  /*f3d0*/  LDC.64 R6, c[0x4][0x18] ;  /* 0x01000600ff067b82 */ /* 0x008ea20000000a00 */
[----:B------:R-:W-:Y:S02]  /*f3e0*/  IMAD.MOV.U32 R4, RZ, RZ, 0x1 ;  /* 0x00000001ff047424 */ /* 0x000fe400078e00ff */
[----:B------:R-:W-:Y:S02]  /*f3f0*/  IMAD.MOV.U32 R0, RZ, RZ, 0x1 ;  /* 0x00000001ff007424 */ /* 0x000fe400078e00ff */
[----:B------:R-:W-:Y:S01]  /*f400*/  IMAD.MOV.U32 R5, RZ, RZ, RZ ;  /* 0x000000ffff057224 */ /* 0x000fe200078e00ff */
[----:B--2---:R2:W-:Y:S06]  /*f410*/  STG.E.U16 desc[UR36][R6.64], R4 ;  /* 0x0000000406007986 */ /* 0x0045ec000c101524 */
.L_x_189:
        /* <DEDUP_REMOVED lines=10> */
[----:B--2---:R-:W-:-:S05]  /*f4c0*/  @P0 IADD3 R21, PT, PT, R4, 0x1, RZ ;  /* 0x0000000104150810 */ /* 0x004fca0007ffe0ff */
        /* <DEDUP_REMOVED lines=83> */
[----:B--2---:R-:W-:-:S05]  /*fa00*/  @P0 IADD3 R13, PT, PT, R4, 0x1, RZ ;  /* 0x00000001040d0810 */ /* 0x004fca0007ffe0ff */
        /* <DEDUP_REMOVED lines=13> */
[----:B------:R-:W-:-:S05]  /*fae0*/  VIADD R5, R5, 0x8 ;  /* 0x0000000805057836 */ /* 0x000fca0000000000 */
[----:B------:R-:W-:Y:S01]  /*faf0*/  ISETP.NE.AND P0, PT, R5, 0x400, PT ;  /* 0x000004000500780c */ /* 0x000fe20003f05270 */
[----:B--2---:R-:W-:-:S05]  /*fb00*/  @P1 VIADD R9, R4, 0x1 ;  /* 0x0000000104091836 */ /* 0x004fca0000000000 */
[----:B------:R0:W-:Y:S04]  /*fb10*/  @P1 STG.E.U16 desc[UR36][R16.64], R9 ;  /* 0x0000000910001986 */ /* 0x0001e8000c101524 */
[----:B---3--:R0:W5:Y:S01]  /*fb20*/  @P1 LDG.E.64 R2, desc[UR36][R6.64] ;  /* 0x0000002406021981 */ /* 0x008162000c1e1b00 */
[----:B----4-:R-:W-:Y:S02]  /*fb30*/  @P1 PRMT R0, R9, 0x7610, R0 ;  /* 0x0000761009001816 */ /* 0x010fe40000000000 */
[----:B------:R-:W-:Y:S05]  /*fb40*/  @P0 BRA `(.L_x_189) ;  /* 0xfffffff800340947 */ /* 0x000fea000383ffff */
.L_x_166:
[----:B------:R-:W-:Y:S05]  /*fb50*/  BSYNC.RECONVERGENT B5 ;  /* 0x0000000000057941 */ /* 0x000fea0003800200 */
.L_x_158:
        /* <DEDUP_REMOVED lines=18> */
.L_x_193:
[----:B0-----:R-:W2:Y:S02]  /*fc80*/  LDG.E.64 R8, desc[UR36][R2.64] ;  /* 0x0000002402087981 */ /* 0x001ea4000c1e1b00 */
[----:B--2---:R-:W-:-:S04]  /*fc90*/  IADD3 R12, P0, PT, R8, R0, RZ ;  /* 0x00000000080c7210 */ /* 0x004fc80007f1e0ff */
[----:B------:R-:W-:-:S05]  /*fca0*/  IADD3.X R13, PT, PT, RZ, R9, RZ, P0, !PT ;  /* 0x00000009ff0d7210 */ /* 0x000fca00007fe4ff */
[----:B------:R2:W-:Y:S04]  /*fcb0*/  ST.E.U8 desc[UR36][R12.64], RZ ;  /* 0x000000ff0c007985 */ /* 0x0005e8000c101124 */
[----:B-1----:R-:W3:Y:S01]  /*fcc0*/  LDG.E.64 R8, desc[UR36][R6.64] ;  /* 0x0000002406087981 */ /* 0x002ee2000c1e1b00 */
[----:B------:R-:W-:Y:S01]  /*fcd0*/  UMOV UR4, URZ ;  /* 0x000000ff00047c82 */ /* 0x000fe20008000000 */
[----:B---3--:R-:W-:-:S04]  /*fce0*/  IMAD.WIDE.U32 R10, R5, 0x1c, R8 ;  /* 0x0000001c050a7825 */ /* 0x008fc800078e0008 */
[----:B------:R-:W-:-:S05]  /*fcf0*/  VIADD R11, R11, UR4 ;  /* 0x000000040b0b7c36 */ /* 0x000fca0008000000 */
[----:B------:R-:W3:Y:S04]  /*fd00*/  LD.E.U8 R4, desc[UR36][R10.64+0x14] ;  /* 0x000014240a047980 */ /* 0x000ee8000c101100 */
[----:B------:R-:W3:Y:S01]  /*fd10*/  LD.E.U8 R15, desc[UR36][R10.64+0x15] ;  /* 0x000015240a0f7980 */ /* 0x000ee2000c101100 */
[----:B------:R-:W-:Y:S02]  /*fd20*/  VIADD R0, R0, 0x1 ;  /* 0x0000000100007836 */ /* 0x000fe40000000000 */
[----:B---3--:R-:W-:-:S05]  /*fd30*/  IMAD R15, R15, 0x100, R4 ;  /* 0x000001000f0f7824 */ /* 0x008fca00078e0204 */
[----:B------:R-:W-:-:S13]  /*fd40*/  ISETP.GE.U32.AND P0, PT, R0, R15, PT ;  /* 0x0000000f0000720c */ /* 0x000fda0003f06070 */
[----:B--2---:R-:W-:Y:S05]  /*fd50*/  @!P0 BRA `(.L_x_193) ;  /* 0xfffffffc00c88947 */ /* 0x004fea000383ffff */
[----:B------:R-:W-:Y:S05]  /*fd60*/  BSYNC.RECONVERGENT B3 ;  /* 0x0000000000037941 */ /* 0x000fea0003800200 */
.L_x_192:
[----:B------:R-:W-:Y:S02]  /*fd70*/  IMAD.MOV.U32 R2, RZ, RZ, R8 ;  /* 0x000000ffff027224 */ /* 0x000fe400078e0008 */
[----:B------:R-:W-:-:S07]  /*fd80*/  IMAD.MOV.U32 R3, RZ, RZ, R9 ;  /* 0x000000ffff037224 */ /* 0x000fce00078e0009 */
.L_x_191:
[----:B------:R-:W-:Y:S05]  /*fd90*/  BSYNC.RECONVERGENT B2 ;  /* 0x0000000000027941 */ /* 0x000fea0003800200 */
.L_x_190:
[----:B------:R-:W0:Y:S02]  /*fda0*/  LDC.64 R6, c[0x4][0x20] ;  /* 0x01000800ff067b82 */ /* 0x000e240000000a00 */
[----:B0-----:R-:W2:Y:S06]  /*fdb0*/  LDG.E.U16 R0, desc[UR36][R6.64] ;  /* 0x0000002406007981 */ /* 0x001eac000c1e1500 */
[----:B------:R-:W0:Y:S01]  /*fdc0*/  LDC.64 R8, c[0x4][0x10] ;  /* 0x01000400ff087b82 */ /* 0x000e220000000a00 */
[----:B------:R-:W-:Y:S01]  /*fdd0*/  MOV R10, R2 ;  /* 0x00000002000a7202 */ /* 0x000fe20000000f00 */
[----:B------:R-:W-:Y:S01]  /*fde0*/  IMAD.MOV.U32 R11, RZ, RZ, R3 ;  /* 0x000000ffff0b7224 */ /* 0x000fe200078e0003 */
[----:B------:R-:W-:-:S03]  /*fdf0*/  UMOV UR4, URZ ;  /* 0x000000ff00047c82 */ /* 0x000fc60008000000 */
[----:B------:R-:W-:Y:S02]  /*fe00*/  IMAD.WIDE.U32 R10, R5, 0x1c, R10 ;  /* 0x0000001c050a7825 */ /* 0x000fe400078e000a */
[----:B------:R-:W1:Y:S02]  /*fe10*/  LDC.64 R2, c[0x0][0x380] ;  /* 0x0000e000ff027b82 */ /* 0x000e640000000a00 */
[----:B------:R-:W-:Y:S02]  /*fe20*/  VIADD R11, R11, UR4 ;  /* 0x000000040b0b7c36 */ /* 0x000fe40008000000 */
        /* <DEDUP_REMOVED lines=142> */
[----:B------:R-:W-:Y:S02]  /*10710*/  HFMA2 R0, -RZ, RZ, 0, 1.9073486328125e-06 ;  /* 0x00000020ff007431 */ /* 0x000fe400000001ff */
        /* <DEDUP_REMOVED lines=9> */
.L_x_194:
[----:B------:R0:W5:Y:S01]  /*107b0*/  LDG.E.64 R2, desc[UR36][R10.64] ;  /* 0x000000240a027981 */ /* 0x000162000c1e1b00 */
[----:B------:R-:W-:Y:S01]  /*107c0*/  BSSY.RECONVERGENT B4, `(.L_x_195) ;  /* 0x00000d6000047945 */ /* 0x000fe20003800200 */
[----:B------:R-:W-:-:S07]  /*107d0*/  IMAD.MOV.U32 R15, RZ, RZ, RZ ;  /* 0x000000ffff0f7224 */ /* 0x000fce00078e00ff */
.L_x_216:
[----:B-1---5:R-:W-:-:S06]  /*107e0*/  IMAD.WIDE.U32 R4, R15, 0x1c, R2 ;  /* 0x0000001c0f047825 */ /* 0x022fcc00078e0002 */
[----:B------:R-:W2:Y:S01]  /*107f0*/  LD.E.U8 R4, desc[UR36][R4.64] ;  /* 0x0000002404047980 */ /* 0x000ea2000c101100 */
[----:B------:R-:W-:Y:S01]  /*10800*/  BSSY.RECONVERGENT B3, `(.L_x_196) ;  /* 0x00000ce000037945 */ /* 0x000fe20003800200 */
[----:B--2---:R-:W-:-:S13]  /*10810*/  ISETP.NE.AND P0, PT, R4, RZ, PT ;  /* 0x000000ff0400720c */ /* 0x004fda0003f05270 */
[----:B0-----:R-:W-:Y:S05]  /*10820*/  @!P0 BRA `(.L_x_197) ;  /* 0x0000000c002c8947 */ /* 0x001fea0003800000 */
[----:B------:R-:W-:-:S07]  /*10830*/  IMAD.MOV.U32 R13, RZ, RZ, RZ ;  /* 0x000000ffff0d7224 */ /* 0x000fce00078e00ff */
.L_x_215:
        /* <DEDUP_REMOVED lines=17> */
[----:B------:R-:W-:Y:S02]  /*10950*/  PRMT R2, R4, 0x7610, R2 ;  /* 0x0000761004027816 */ /* 0x000fe40000000002 */
[----:B------:R0:W-:Y:S01]  /*10960*/  STL.U8 [R1+0x1], RZ ;  /* 0x000001ff01007387 */ /* 0x0001e20000100000 */
[----:B------:R-:W-:-:S03]  /*10970*/  MOV R3, RZ ;  /* 0x000000ff00037202 */ /* 0x000fc60000000f00 */
        /* <DEDUP_REMOVED lines=18> */
.L_x_201:
        /* <DEDUP_REMOVED lines=8> */
.L_x_200:
        /* <DEDUP_REMOVED lines=8> */
.L_x_204:
[----:B------:R1:W-:Y:S01]  /*10ba0*/  STL.U8 [R17], R2 ;  /* 0x0000000211007387 */ /* 0x0003e20000100000 */
[----:B------:R-:W-:Y:S02]  /*10bb0*/  IMAD.MOV.U32 R3, RZ, RZ, R10 ;  /* 0x000000ffff037224 */ /* 0x000fe400078e000a */
[----:B-1----:R-:W-:-:S06]  /*10bc0*/  IMAD.MOV.U32 R2, RZ, RZ, R5 ;  /* 0x000000ffff027224 */ /* 0x002fcc00078e0005 */
[----:B------:R-:W2:Y:S01]  /*10bd0*/  LD.E.U8 R2, desc[UR36][R2.64+0x1] ;  /* 0x0000012402027980 */ /* 0x000ea2000c101100 */
[----:B------:R-:W-:Y:S01]  /*10be0*/  VIADD R4, R4, 0x1 ;  /* 0x0000000104047836 */ /* 0x000fe20000000000 */
[----:B------:R-:W-:Y:S01]  /*10bf0*/  IADD3 R5, P1, PT, R5, 0x1, RZ ;  /* 0x0000000105057810 */ /* 0x000fe20007f3e0ff */
[----:B------:R-:W-:-:S03]  /*10c00*/  VIADD R17, R17, 0x1 ;  /* 0x0000000111117836 */ /* 0x000fc60000000000 */
[----:B------:R-:W-:Y:S02]  /*10c10*/  ISETP.GE.U32.AND P0, PT, R4, R11, PT ;  /* 0x0000000b0400720c */ /* 0x000fe40003f06070 */
[----:B------:R-:W-:Y:S02]  /*10c20*/  IADD3.X R10, PT, PT, RZ, R10, RZ, P1, !PT ;  /* 0x0000000aff0a7210 */ /* 0x000fe40000ffe4ff */
[----:B--2---:R-:W-:-:S13]  /*10c30*/  ISETP.NE.AND P2, PT, R2, RZ, PT ;  /* 0x000000ff0200720c */ /* 0x004fda0003f45270 */
[----:B------:R-:W-:Y:S05]  /*10c40*/  @!P0 BRA P2, `(.L_x_204) ;  /* 0xfffffffc00d48947 */ /* 0x000fea000103ffff */
.L_x_203:
[----:B------:R-:W-:Y:S05]  /*10c50*/  BSYNC.RECONVERGENT B5 ;  /* 0x0000000000057941 */ /* 0x000fea0003800200 */
.L_x_202:
        /* <DEDUP_REMOVED lines=15> */
[----:B------:R-:W-:-:S02]  /*10d50*/  IMAD R3, R5, 0x100, R4 ;  /* 0x0000010005037824 */ /* 0x000fc400078e0204 */
[----:B--2---:R-:W-:Y:S01]  /*10d60*/  HFMA2 R5, -RZ, RZ, 0, 0 ;  /* 0x00000000ff057431 */ /* 0x004fe200000001ff */
[----:B------:R-:W-:Y:S01]  /*10d70*/  BSSY.RECONVERGENT B5, `(.L_x_205) ;  /* 0x000000d000057945 */ /* 0x000fe20003800200 */
[----:B------:R1:W-:Y:S01]  /*10d80*/  STL.U8 [R1+0x19], R12 ;  /* 0x0000190c01007387 */ /* 0x0003e20000100000 */
[----:B------:R-:W-:-:S03]  /*10d90*/  IMAD.X R7, RZ, RZ, R7, P0 ;  /* 0x000000ffff077224 */ /* 0x000fc600000e0607 */
[----:B----4-:R1:W-:Y:S04]  /*10da0*/  STL.U8 [R1+0x17], R11 ;  /* 0x0000170b01007387 */ /* 0x0103e80000100000 */
[----:B-----5:R1:W-:Y:S01]  /*10db0*/  STL.U8 [R1+0x16], R10 ;  /* 0x0000160a01007387 */ /* 0x0203e20000100000 */
[----:B---3--:R-:W-:-:S07]  /*10dc0*/  IMAD R4, R11, 0x100, R10 ;  /* 0x000001000b047824 */ /* 0x008fce00078e020a */
.L_x_206:
[----:B-1----:R-:W-:-:S05]  /*10dd0*/  IADD3 R10, P0, PT, R5, R6, RZ ;  /* 0x00000006050a7210 */ /* 0x002fca0007f1e0ff */
[----:B------:R-:W-:-:S05]  /*10de0*/  IMAD.X R11, RZ, RZ, R7, P0 ;  /* 0x000000ffff0b7224 */ /* 0x000fca00000e0607 */
[----:B------:R-:W2:Y:S01]  /*10df0*/  LD.E.U8 R10, desc[UR36][R10.64] ;  /* 0x000000240a0a7980 */ /* 0x000ea2000c101100 */
[----:B------:R-:W-:Y:S02]  /*10e00*/  IMAD.MOV.U32 R12, RZ, RZ, R5 ;  /* 0x000000ffff0c7224 */ /* 0x000fe400078e0005 */
[----:B------:R-:W-:Y:S01]  /*10e10*/  VIADD R5, R5, 0x1 ;  /* 0x0000000105057836 */ /* 0x000fe20000000000 */
[----:B--2---:R-:W-:-:S13]  /*10e20*/  ISETP.NE.AND P0, PT, R10, RZ, PT ;  /* 0x000000ff0a00720c */ /* 0x004fda0003f05270 */
[----:B------:R-:W-:Y:S05]  /*10e30*/  @P0 BRA `(.L_x_206) ;  /* 0xfffffffc00e40947 */ /* 0x000fea000383ffff */
[----:B------:R-:W-:Y:S05]  /*10e40*/  BSYNC.RECONVERGENT B5 ;  /* 0x0000000000057941 */ /* 0x000fea0003800200 */
.L_x_205:
[----:B------:R-:W2:Y:S01]  /*10e50*/  LD.E.U8 R5, desc[UR36][R6.64] ;  /* 0x0000002406057980 */ /* 0x000ea2000c101100 */
[----:B------:R-:W1:Y:S01]  /*10e60*/  LDC.64 R10, c[0x4][0x28] ;  /* 0x01000a00ff0a7b82 */ /* 0x000e620000000a00 */
[----:B------:R-:W-:Y:S01]  /*10e70*/  ISETP.NE.AND P0, PT, R12, RZ, PT ;  /* 0x000000ff0c00720c */ /* 0x000fe20003f05270 */
[----:B------:R-:W-:Y:S03]  /*10e80*/  BSSY.RECONVERGENT B5, `(.L_x_207) ;  /* 0x0000010000057945 */ /* 0x000fe60003800200 */
[----:B--2---:R-:W-:-:S13]  /*10e90*/  ISETP.EQ.OR P0, PT, R5, RZ, !P0 ;  /* 0x000000ff0500720c */ /* 0x004fda0004702670 */
[----:B-1----:R-:W-:Y:S05]  /*10ea0*/  @P0 BRA `(.L_x_208) ;  /* 0x0000000000340947 */ /* 0x002fea0003800000 */
[----:B------:R-:W-:-:S07]  /*10eb0*/  IMAD.MOV.U32 R17, RZ, RZ, RZ ;  /* 0x000000ffff117224 */ /* 0x000fce00078e00ff */
.L_x_209:
[----:B------:R1:W-:Y:S04]  /*10ec0*/  ST.E.U8 desc[UR36][R8.64], R5 ;  /* 0x0000000508007985 */ /* 0x0003e8000c101124 */
[----:B-1----:R1:W2:Y:S01]  /*10ed0*/  LD.E.U8 R5, desc[UR36][R6.64+0x1] ;  /* 0x0000012406057980 */ /* 0x0022a2000c101100 */
[----:B------:R-:W-:Y:S01]  /*10ee0*/  VIADD R17, R17, 0x1 ;  /* 0x0000000111117836 */ /* 0x000fe20000000000 */
[----:B------:R-:W-:-:S04]  /*10ef0*/  IADD3 R14, P1, PT, R8, 0x1, RZ ;  /* 0x00000001080e7810 */ /* 0x000fc80007f3e0ff */
[----:B------:R-:W-:Y:S01]  /*10f00*/  ISETP.GE.U32.AND P0, PT, R17, R12, PT ;  /* 0x0000000c1100720c */ /* 0x000fe20003f06070 */
[----:B------:R-:W-:Y:S02]  /*10f10*/  IMAD.X R21, RZ, RZ, R9, P1 ;  /* 0x000000ffff157224 */ /* 0x000fe400008e0609 */
[----:B------:R-:W-:Y:S01]  /*10f20*/  IMAD.MOV.U32 R8, RZ, RZ, R14 ;  /* 0x000000ffff087224 */ /* 0x000fe200078e000e */
[----:B-1----:R-:W-:Y:S01]  /*10f30*/  IADD3 R6, P2, PT, R6, 0x1, RZ ;  /* 0x0000000106067810 */ /* 0x002fe20007f5e0ff */
[----:B------:R-:W-:-:S03]  /*10f40*/  IMAD.MOV.U32 R9, RZ, RZ, R21 ;  /* 0x000000ffff097224 */ /* 0x000fc600078e0015 */
[----:B------:R-:W-:Y:S02]  /*10f50*/  IADD3.X R7, PT, PT, RZ, R7, RZ, P2, !PT ;  /* 0x00000007ff077210 */ /* 0x000fe400017fe4ff */
[----:B--2---:R-:W-:-:S13]  /*10f60*/  ISETP.NE.AND P3, PT, R5, RZ, PT ;  /* 0x000000ff0500720c */ /* 0x004fda0003f65270 */
[----:B------:R-:W-:Y:S05]  /*10f70*/  @!P0 BRA P3, `(.L_x_209) ;  /* 0xfffffffc00d08947 */ /* 0x000fea000183ffff */
.L_x_208:
[----:B------:R-:W-:Y:S05]  /*10f80*/  BSYNC.RECONVERGENT B5 ;  /* 0x0000000000057941 */ /* 0x000fea0003800200 */
.L_x_207:
        /* <DEDUP_REMOVED lines=33> */
.L_x_211:
[----:B------:R-:W-:-:S06]  /*111a0*/  IMAD.IADD R5, R1, 0x1, R6 ;  /* 0x0000000101057824 */ /* 0x000fcc00078e0206 */
[----:B------:R-:W2:Y:S01]  /*111b0*/  LDL.U8 R5, [R5] ;  /* 0x0000000005057983 */ /* 0x000ea20000100000 */
[----:B------:R-:W-:Y:S01]  /*111c0*/  MOV R21, R6 ;  /* 0x0000000600157202 */ /* 0x000fe20000000f00 */
[----:B------:R-:W-:Y:S01]  /*111d0*/  VIADD R6, R6, 0x1 ;  /* 0x0000000106067836 */ /* 0x000fe20000000000 */
[----:B--2---:R-:W-:-:S13]  /*111e0*/  ISETP.NE.AND P0, PT, R5, RZ, PT ;  /* 0x000000ff0500720c */ /* 0x004fda0003f05270 */
[----:B------:R-:W-:Y:S05]  /*111f0*/  @P0 BRA `(.L_x_211) ;  /* 0xfffffffc00e80947 */ /* 0x000fea000383ffff */
[----:B------:R-:W-:Y:S05]  /*11200*/  BSYNC.RECONVERGENT B5 ;  /* 0x0000000000057941 */ /* 0x000fea0003800200 */
.L_x_210:
[----:B------:R-:W2:Y:S01]  /*11210*/  LDL.U8 R5, [R1] ;  /* 0x0000000001057983 */ /* 0x000ea20000100000 */
[----:B------:R-:W-:Y:S01]  /*11220*/  ISETP.NE.AND P0, PT, R21, RZ, PT ;  /* 0x000000ff1500720c */ /* 0x000fe20003f05270 */
[----:B------:R-:W-:Y:S03]  /*11230*/  BSSY.RECONVERGENT B5, `(.L_x_212) ;  /* 0x0000010000057945 */ /* 0x000fe60003800200 */
[----:B--2---:R-:W-:-:S13]  /*11240*/  ISETP.EQ.OR P0, PT, R5, RZ, !P0 ;  /* 0x000000ff0500720c */ /* 0x004fda0004702670 */
[----:B------:R-:W-:Y:S05]  /*11250*/  @P0 BRA `(.L_x_213) ;  /* 0x0000000000340947 */ /* 0x000fea0003800000 */
[----:B------:R-:W-:Y:S02]  /*11260*/  IMAD.MOV.U32 R9, RZ, RZ, R1 ;  /* 0x000000ffff097224 */ /* 0x000fe400078e0001 */
[----:B------:R-:W-:-:S07]  /*11270*/  IMAD.MOV.U32 R8, RZ, RZ, RZ ;  /* 0x000000ffff087224 */ /* 0x000fce00078e00ff */
.L_x_214:
[----:B------:R-:W-:Y:S02]  /*11280*/  IMAD.MOV.U32 R6, RZ, RZ, R16 ;  /* 0x000000ffff067224 */ /* 0x000fe400078e0010 */
[----:B------:R-:W-:-:S05]  /*11290*/  IMAD.MOV.U32 R7, RZ, RZ, R17 ;  /* 0x000000ffff077224 */ /* 0x000fca00078e0011 */
[----:B------:R1:W-:Y:S04]  /*112a0*/  ST.E.U8 desc[UR36][R6.64], R5 ;  /* 0x0000000506007985 */ /* 0x0003e8000c101124 */
[----:B-1----:R1:W2:Y:S01]  /*112b0*/  LDL.U8 R5, [R9+0x1] ;  /* 0x0000010009057983 */ /* 0x0022a20000100000 */
[----:B------:R-:W-:Y:S02]  /*112c0*/  IADD3 R8, PT, PT, R8, 0x1, RZ ;  /* 0x0000000108087810 */ /* 0x000fe40007ffe0ff */
[----:B------:R-:W-:Y:S02]  /*112d0*/  IADD3 R16, P1, PT, R16, 0x1, RZ ;  /* 0x0000000110107810 */ /* 0x000fe40007f3e0ff */
[----:B------:R-:W-:Y:S01]  /*112e0*/  ISETP.GE.U32.AND P0, PT, R8, R21, PT ;  /* 0x000000150800720c */ /* 0x000fe20003f06070 */
[----:B-1----:R-:W-:-:S02]  /*112f0*/  VIADD R9, R9, 0x1 ;  /* 0x0000000109097836 */ /* 0x002fc40000000000 */
[----:B------:R-:W-:Y:S01]  /*11300*/  IMAD.X R17, RZ, RZ, R17, P1 ;  /* 0x000000ffff117224 */ /* 0x000fe200008e0611 */
[----:B--2---:R-:W-:-:S13]  /*11310*/  ISETP.NE.AND P2, PT, R5, RZ, PT ;  /* 0x000000ff0500720c */ /* 0x004fda0003f45270 */
[----:B------:R-:W-:Y:S05]  /*11320*/  @!P0 BRA P2, `(.L_x_214) ;  /* 0xfffffffc00d48947 */ /* 0x000fea000103ffff */
.L_x_213:
[----:B------:R-:W-:Y:S05]  /*11330*/  BSYNC.RECONVERGENT B5 ;  /* 0x0000000000057941 */ /* 0x000fea0003800200 */
.L_x_212:
        /* <DEDUP_REMOVED lines=22> */
.L_x_199:
[----:B------:R-:W-:Y:S05]  /*114a0*/  BSYNC.RECONVERGENT B2 ;  /* 0x0000000000027941 */ /* 0x000fea0003800200 */
.L_x_198:
[----:B------:R-:W-:-:S05]  /*114b0*/  VIADD R13, R13, 0x1 ;  /* 0x000000010d0d7836 */ /* 0x000fca0000000000 */
[----:B------:R-:W-:-:S13]  /*114c0*/  ISETP.NE.AND P0, PT, R13, 0x400, PT ;  /* 0x000004000d00780c */ /* 0x000fda0003f05270 */
[----:B------:R-:W-:Y:S05]  /*114d0*/  @P0 BRA `(.L_x_215) ;  /* 0xfffffff000d80947 */ /* 0x000fea000383ffff */
.L_x_197:
[----:B------:R-:W-:Y:S05]  /*114e0*/  BSYNC.RECONVERGENT B3 ;  /* 0x0000000000037941 */ /* 0x000fea0003800200 */
.L_x_196:
[----:B------:R-:W-:-:S05]  /*114f0*/  VIADD R15, R15, 0x1 ;  /* 0x000000010f0f7836 */ /* 0x000fca0000000000 */
[----:B------:R-:W-:-:S13]  /*11500*/  ISETP.NE.AND P0, PT, R15, 0x400, PT ;  /* 0x000004000f00780c */ /* 0x000fda0003f05270 */
[----:B------:R-:W-:Y:S05]  /*11510*/  @P0 BRA `(.L_x_216) ;  /* 0xfffffff000b00947 */ /* 0x000fea000383ffff */
[----:B------:R-:W-:Y:S05]  /*11520*/  BSYNC.RECONVERGENT B4 ;  /* 0x0000000000047941 */ /* 0x000fea0003800200 */
.L_x_195:
[----:B-1----:R-:W1:Y:S01]  /*11530*/  LDC.64 R6, c[0x4][0x20] ;  /* 0x01000800ff067b82 */ /* 0x002e620000000a00 */
[----:B------:R-:W-:Y:S02]  /*11540*/  IMAD.MOV.U32 R4, RZ, RZ, 0x1 ;  /* 0x00000001ff047424 */ /* 0x000fe400078e00ff */
[----:B------:R-:W-:Y:S02]  /*11550*/  HFMA2 R0, -RZ, RZ, 0, 5.9604644775390625e-08 ;  /* 0x00000001ff007431 */ /* 0x000fe400000001ff */
[----:B------:R-:W-:Y:S01]  /*11560*/  IMAD.MOV.U32 R5, RZ, RZ, RZ ;  /* 0x000000ffff057224 */ /* 0x000fe200078e00ff */
[----:B-1----:R1:W-:Y:S06]  /*11570*/  STG.E.U16 desc[UR36][R6.64], R4 ;  /* 0x0000000406007986 */ /* 0x0023ec000c101524 */
.L_x_217:
[----:B-1-3-5:R-:W-:-:S05]  /*11580*/  IMAD.WIDE.U32 R6, R5, 0x1c, R2 ;  /* 0x0000001c05067825 */ /* 0x02afca00078e0002 */
        /* <DEDUP_REMOVED lines=9> */
[----:B----4-:R-:W-:-:S05]  /*11620*/  @P0 VIADD R21, R4, 0x1 ;  /* 0x0000000104150836 */ /* 0x010fca0000000000 */
        /* <DEDUP_REMOVED lines=104> */
.L_x_160:
[----:B----4-:R-:W-:Y:S05]  /*11cb0*/  BSYNC.RECONVERGENT B1 ;  /* 0x0000000000017941 */ /* 0x010fea0003800200 */
.L_x_157:
[----:B------:R-:W-:Y:S05]  /*11cc0*/  WARPSYNC.ALL ;  /* 0x0000000000007948 */ /* 0x000fea0003800000 */
[----:B------:R-:W-:Y:S01]  /*11cd0*/  BSSY.RECONVERGENT B0, `(.L_x_218) ;  /* 0x000005f000007945 */ /* 0x000fe20003800200 */
[----:B---3--:R-:W-:-:S07]  /*11ce0*/  IMAD.MOV.U32 R7, RZ, RZ, RZ ;  /* 0x000000ffff077224 */ /* 0x008fce00078e00ff */
.L_x_228:
        /* <DEDUP_REMOVED lines=18> */
[----:B---3--:R-:W-:Y:S02]  /*11e10*/  ISETP.NE.AND P0, PT, R0, RZ, PT ;  /* 0x000000ff0000720c */ /* 0x008fe40003f05270 */
[----:B------:R-:W-:-:S11]  /*11e20*/  MOV R0, R7 ;  /* 0x0000000700007202 */ /* 0x000fd60000000f00 */
[----:B------:R-:W-:Y:S05]  /*11e30*/  @!P0 BREAK.RELIABLE B8 ;  /* 0x0000000000088942 */ /* 0x000fea0003800100 */
[----:B------:R-:W-:Y:S05]  /*11e40*/  @!P0 BRA `(.L_x_221) ;  /* 0x00000004001c8947 */ /* 0x000fea0003800000 */
.L_x_220:
[----:B------:R-:W-:Y:S05]  /*11e50*/  BSYNC.RELIABLE B8 ;  /* 0x0000000000087941 */ /* 0x000fea0003800100 */
.L_x_219:
        /* <DEDUP_REMOVED lines=17> */
[----:B---3--:R-:W-:Y:S01]  /*11f70*/  ISETP.NE.AND P0, PT, R0, RZ, PT ;  /* 0x000000ff0000720c */ /* 0x008fe20003f05270 */
[----:B------:R-:W-:-:S12]  /*11f80*/  VIADD R0, R7, 0x1 ;  /* 0x0000000107007836 */ /* 0x000fd80000000000 */
[----:B------:R-:W-:Y:S05]  /*11f90*/  @!P0 BREAK.RELIABLE B1 ;  /* 0x0000000000018942 */ /* 0x000fea0003800100 */
[----:B------:R-:W-:Y:S05]  /*11fa0*/  @!P0 BRA `(.L_x_221) ;  /* 0x0000000000c48947 */ /* 0x000fea0003800000 */
.L_x_223:
[----:B------:R-:W-:Y:S05]  /*11fb0*/  BSYNC.RELIABLE B1 ;  /* 0x0000000000017941 */ /* 0x000fea0003800100 */
.L_x_222:
        /* <DEDUP_REMOVED lines=21> */
.L_x_225:
[----:B------:R-:W-:Y:S05]  /*12110*/  BSYNC.RELIABLE B1 ;  /* 0x0000000000017941 */ /* 0x000fea0003800100 */
.L_x_224:
        /* <DEDUP_REMOVED lines=21> */
.L_x_227:
[----:B------:R-:W-:Y:S05]  /*12270*/  BSYNC.RELIABLE B1 ;  /* 0x0000000000017941 */ /* 0x000fea0003800100 */
.L_x_226:
[----:B------:R-:W-:-:S05]  /*12280*/  VIADD R7, R7, 0x4 ;  /* 0x0000000407077836 */ /* 0x000fca0000000000 */
[----:B------:R-:W-:-:S13]  /*12290*/  ISETP.NE.AND P0, PT, R7, 0x400, PT ;  /* 0x000004000700780c */ /* 0x000fda0003f05270 */
[----:B------:R-:W-:Y:S05]  /*122a0*/  @P0 BRA `(.L_x_228) ;  /* 0xfffffff800900947 */ /* 0x000fea000383ffff */
[----:B------:R-:W-:-:S07]  /*122b0*/  IMAD.MOV.U32 R0, RZ, RZ, 0xfde8 ;  /* 0x0000fde8ff007424 */ /* 0x000fce00078e00ff */
.L_x_221:
[----:B------:R-:W-:Y:S05]  /*122c0*/  BSYNC.RECONVERGENT B0 ;  /* 0x0000000000007941 */ /* 0x000fea0003800200 */
.L_x_218:
[----:B------:R-:W-:Y:S05]  /*122d0*/  WARPSYNC.ALL ;  /* 0x0000000000007948 */ /* 0x000fea0003800000 */
[----:B------:R-:W-:Y:S01]  /*122e0*/  PRMT R4, R0, 0x9910, RZ ;  /* 0x0000991000047816 */ /* 0x000fe200000000ff */
[----:B------:R-:W3:Y:S01]  /*122f0*/  LDCU.64 UR4, c[0x0][0x388] ;  /* 0x00007100ff0477ac */ /* 0x000ee20008000a00 */
[----:B------:R-:W-:Y:S02]  /*12300*/  BSSY.RECONVERGENT B0, `(.L_x_229) ;  /* 0x00000d9000007945 */ /* 0x000fe40003800200 */
[----:B------:R-:W-:-:S13]  /*12310*/  ISETP.NE.AND P0, PT, R4, -0x218, PT ;  /* 0xfffffde80400780c */ /* 0x000fda0003f05270 */
[----:B------:R-:W-:Y:S05]  /*12320*/  @!P0 BRA `(.L_x_230) ;  /* 0x0000000c00588947 */ /* 0x000fea0003800000 */
[----:B------:R-:W-:-:S05]  /*12330*/  LOP3.LUT R5, R0, 0xffff, RZ, 0xc0, !PT ;  /* 0x0000ffff00057812 */ /* 0x000fca00078ec0ff */
[----:B------:R-:W-:-:S05]  /*12340*/  IMAD.WIDE.U32 R2, R5, 0x1c, R2 ;  /* 0x0000001c05027825 */ /* 0x000fca00078e0002 */
[----:B------:R-:W4:Y:S04]  /*12350*/  LD.E.U8 R4, desc[UR36][R2.64+0x14] ;  /* 0x0000142402047980 */ /* 0x000f28000c101100 */
[----:B------:R-:W4:Y:S04]  /*12360*/  LD.E.U8 R7, desc[UR36][R2.64+0x15] ;  /* 0x0000152402077980 */ /* 0x000f28000c101100 */
[----:B------:R-:W5:Y:S04]  /*12370*/  LD.E.U8 R0, desc[UR36][R2.64+0x1a] ;  /* 0x00001a2402007980 */ /* 0x000f68000c101100 */
[----:B------:R-:W5:Y:S01]  /*12380*/  LD.E.U8 R5, desc[UR36][R2.64+0x1b] ;  /* 0x00001b2402057980 */ /* 0x000f62000c101100 */
[----:B----4-:R-:W-:-:S04]  /*12390*/  LEA R6, R7, R4, 0x8 ;  /* 0x0000000407067211 */ /* 0x010fc800078e40ff */
[----:B------:R-:W-:-:S04]  /*123a0*/  PRMT R4, R6, 0x9910, RZ ;  /* 0x0000991006047816 */ /* 0x000fc800000000ff */
[----:B------:R-:W-:Y:S01]  /*123b0*/  ISETP.NE.AND P0, PT, R4, RZ, PT ;  /* 0x000000ff0400720c */ /* 0x000fe20003f05270 */
[----:B-----5:R-:W-:-:S12]  /*123c0*/  IMAD R0, R5, 0x100, R0 ;  /* 0x0000010005007824 */ /* 0x020fd800078e0200 */
[----:B------:R-:W-:Y:S05]  /*123d0*/  @!P0 BRA `(.L_x_230) ;  /* 0x0000000c002c8947 */ /* 0x000fea0003800000 */
[C---:B------:R-:W-:Y:S01]  /*123e0*/  ISETP.GE.U32.AND P1, PT, R6.reuse, 0x10, PT ;  /* 0x000000100600780c */ /* 0x040fe20003f26070 */
[----:B------:R-:W-:Y:S01]  /*123f0*/  BSSY.RECONVERGENT B1, `(.L_x_231) ;  /* 0x0000060000017945 */ /* 0x000fe20003800200 */
[----:B------:R-:W-:Y:S01]  /*12400*/  VIMNMX.U16x2 R2, PT, PT, R6, 0x200020, PT ;  /* 0x0020002006027848 */ /* 0x000fe20003fe0200 */
[----:B------:R-:W-:Y:S02]  /*12410*/  IMAD.SHL.U32 R0, R0, 0x400, RZ ;  /* 0x0000040000007824 */ /* 0x000fe400078e00ff */
[----:B------:R-:W-:Y:S01]  /*12420*/  IMAD.MOV.U32 R3, RZ, RZ, RZ ;  /* 0x000000ffff037224 */ /* 0x000fe200078e00ff */
[----:B------:R-:W-:-:S04]  /*12430*/  LOP3.LUT R2, R2, 0xffff, RZ, 0xc0, !PT ;  /* 0x0000ffff02027812 */ /* 0x000fc800078ec0ff */
[----:B------:R-:W-:-:S03]  /*12440*/  LOP3.LUT P0, R12, R2, 0xf, RZ, 0xc0, !PT ;  /* 0x0000000f020c7812 */ /* 0x000fc6000780c0ff */
[----:B------:R-:W-:Y:S10]  /*12450*/  @!P1 BRA `(.L_x_232) ;  /* 0x0000000400649947 */ /* 0x000ff40003800000 */
[----:B------:R-:W4:Y:S01]  /*12460*/  LDC.64 R4, c[0x4][0x10] ;  /* 0x01000400ff047b82 */ /* 0x000f220000000a00 */
[----:B------:R-:W-:Y:S01]  /*12470*/  LOP3.LUT R3, R2, 0x30, RZ, 0xc0, !PT ;  /* 0x0000003002037812 */ /* 0x000fe200078ec0ff */
[----:B------:R-:W-:-:S07]  /*12480*/  IMAD.MOV.U32 R8, RZ, RZ, RZ ;  /* 0x000000ffff087224 */ /* 0x000fce00078e00ff */
.L_x_233:
[----:B--2-4-:R-:W4:Y:S01]  /*12490*/  LDG.E.64 R6, desc[UR36][R4.64] ;  /* 0x0000002404067981 */ /* 0x014f22000c1e1b00 */
[----:B------:R-:W-:-:S05]  /*124a0*/  IMAD.IADD R9, R0, 0x1, R8 ;  /* 0x0000000100097824 */ /* 0x000fca00078e0208 */
[----:B----4-:R-:W-:-:S04]  /*124b0*/  IADD3 R14, P1, PT, R6, R9, RZ ;  /* 0x00000009060e7210 */ /* 0x010fc80007f3e0ff */
[----:B------:R-:W-:-:S06]  /*124c0*/  IADD3.X R15, PT, PT, RZ, R7, RZ, P1, !PT ;  /* 0x00000007ff0f7210 */ /* 0x000fcc0000ffe4ff */
[----:B------:R-:W4:Y:S01]  /*124d0*/  LD.E.U8 R15, desc[UR36][R14.64] ;  /* 0x000000240e0f7980 */ /* 0x000f22000c101100 */
[----:B---3--:R-:W-:-:S05]  /*124e0*/  IADD3 R6, P1, PT, R8, UR4, RZ ;  /* 0x0000000408067c10 */ /* 0x008fca000ff3e0ff */
[----:B------:R-:W-:-:S05]  /*124f0*/  IMAD.X R7, RZ, RZ, UR5, P1 ;  /* 0x00000005ff077e24 */ /* 0x000fca00088e06ff */
[----:B----4-:R3:W-:Y:S04]  /*12500*/  STG.E.U8 desc[UR36][R6.64], R15 ;  /* 0x0000000f06007986 */ /* 0x0107e8000c101124 */
[----:B012---:R-:W2:Y:S02]  /*12510*/  LDG.E.64 R10, desc[UR36][R4.64] ;  /* 0x00000024040a7981 */ /* 0x007ea4000c1e1b00 */
[----:B--2---:R-:W-:-:S05]  /*12520*/  IADD3 R16, P1, PT, R9, R10, RZ ;  /* 0x0000000a09107210 */ /* 0x004fca0007f3e0ff */
[----:B------:R-:W-:-:S06]  /*12530*/  IMAD.X R17, RZ, RZ, R11, P1 ;  /* 0x000000ffff117224 */ /* 0x000fcc00008e060b */
[----:B------:R-:W2:Y:S04]  /*12540*/  LD.E.U8 R17, desc[UR36][R16.64+0x1] ;  /* 0x0000012410117980 */ /* 0x000ea8000c101100 */
[----:B--2---:R0:W-:Y:S04]  /*12550*/  STG.E.U8 desc[UR36][R6.64+0x1], R17 ;  /* 0x0000011106007986 */ /* 0x0041e8000c101124 */
[----:B------:R-:W2:Y:S02]  /*12560*/  LDG.E.64 R10, desc[UR36][R4.64] ;  /* 0x00000024040a7981 */ /* 0x000ea4000c1e1b00 */
[----:B--2---:R-:W-:-:S05]  /*12570*/  IADD3 R20, P1, PT, R9, R10, RZ ;  /* 0x0000000a09147210 */ /* 0x004fca0007f3e0ff */
[----:B------:R-:W-:-:S06]  /*12580*/  IMAD.X R21, RZ, RZ, R11, P1 ;  /* 0x000000ffff157224 */ /* 0x000fcc00008e060b */
[----:B------:R-:W2:Y:S04]  /*12590*/  LD.E.U8 R21, desc[UR36][R20.64+0x2] ;  /* 0x0000022414157980 */ /* 0x000ea8000c101100 */
[----:B--2---:R1:W-:Y:S04]  /*125a0*/  STG.E.U8 desc[UR36][R6.64+0x2], R21 ;  /* 0x0000021506007986 */ /* 0x0043e8000c101124 */
[----:B------:R-:W2:Y:S02]  /*125b0*/  LDG.E.64 R10, desc[UR36][R4.64] ;  /* 0x00000024040a7981 */ /* 0x000ea4000c1e1b00 */
[----:B--2---:R-:W-:-:S05]  /*125c0*/  IADD3 R14, P1, PT, R9, R10, RZ ;  /* 0x0000000a090e7210 */ /* 0x004fca0007f3e0ff */
[----:B---3--:R-:W-:-:S06]  /*125d0*/  IMAD.X R15, RZ, RZ, R11, P1 ;  /* 0x000000ffff0f7224 */ /* 0x008fcc00008e060b */
[----:B------:R-:W2:Y:S04]  /*125e0*/  LD.E.U8 R15, desc[UR36][R14.64+0x3] ;  /* 0x000003240e0f7980 */ /* 0x000ea8000c101100 */
[----:B--2---:R2:W-:Y:S04]  /*125f0*/  STG.E.U8 desc[UR36][R6.64+0x3], R15 ;  /* 0x0000030f06007986 */ /* 0x0045e8000c101124 */
[----:B------:R-:W3:Y:S02]  /*12600*/  LDG.E.64 R10, desc[UR36][R4.64] ;  /* 0x00000024040a7981 */ /* 0x000ee4000c1e1b00 */
[----:B---3--:R-:W-:-:S05]  /*12610*/  IADD3 R16, P1, PT, R9, R10, RZ ;  /* 0x0000000a09107210 */ /* 0x008fca0007f3e0ff */
[----:B0-----:R-:W-:-:S06]  /*12620*/  IMAD.X R17, RZ, RZ, R11, P1 ;  /* 0x000000ffff117224 */ /* 0x001fcc00008e060b */
[----:B------:R-:W3:Y:S04]  /*12630*/  LD.E.U8 R17, desc[UR36][R16.64+0x4] ;  /* 0x0000042410117980 */ /* 0x000ee8000c101100 */
[----:B---3--:R0:W-:Y:S04]  /*12640*/  STG.E.U8 desc[UR36][R6.64+0x4], R17 ;  /* 0x0000041106007986 */ /* 0x0081e8000c101124 */
[----:B------:R-:W3:Y:S02]  /*12650*/  LDG.E.64 R10, desc[UR36][R4.64] ;  /* 0x00000024040a7981 */ /* 0x000ee4000c1e1b00 */
[----:B---3--:R-:W-:-:S04]  /*12660*/  IADD3 R20, P1, PT, R9, R10, RZ ;  /* 0x0000000a09147210 */ /* 0x008fc80007f3e0ff */
[----:B-1----:R-:W-:-:S06]  /*12670*/  IADD3.X R21, PT, PT, RZ, R11, RZ, P1, !PT ;  /* 0x0000000bff157210 */ /* 0x002fcc0000ffe4ff */
[----:B------:R-:W3:Y:S04]  /*12680*/  LD.E.U8 R21, desc[UR36][R20.64+0x5] ;  /* 0x0000052414157980 */ /* 0x000ee8000c101100 */
[----:B---3--:R1:W-:Y:S04]  /*12690*/  STG.E.U8 desc[UR36][R6.64+0x5], R21 ;  /* 0x0000051506007986 */ /* 0x0083e8000c101124 */
[----:B------:R-:W3:Y:S02]  /*126a0*/  LDG.E.64 R10, desc[UR36][R4.64] ;  /* 0x00000024040a7981 */ /* 0x000ee4000c1e1b00 */
[----:B---3--:R-:W-:-:S05]  /*126b0*/  IADD3 R14, P1, PT, R9, R10, RZ ;  /* 0x0000000a090e7210 */ /* 0x008fca0007f3e0ff */
[----:B--2---:R-:W-:-:S06]  /*126c0*/  IMAD.X R15, RZ, RZ, R11, P1 ;  /* 0x000000ffff0f7224 */ /* 0x004fcc00008e060b */
        /* <DEDUP_REMOVED lines=8> */
[----:B---3--:R-:W-:-:S05]  /*12750*/  IADD3 R20, P1, PT, R9, R10, RZ ;  /* 0x0000000a09147210 */ /* 0x008fca0007f3e0ff */
[----:B-1----:R-:W-:-:S06]  /*12760*/  IMAD.X R21, RZ, RZ, R11, P1 ;  /* 0x000000ffff157224 */ /* 0x002fcc00008e060b */
        /* <DEDUP_REMOVED lines=34> */
[----:B------:R-:W-:-:S06]  /*12990*/  IMAD.X R11, RZ, RZ, R11, P1 ;  /* 0x000000ffff0b7224 */ /* 0x000fcc00008e060b */
[----:B------:R-:W3:Y:S01]  /*129a0*/  LD.E.U8 R11, desc[UR36][R10.64+0xf] ;  /* 0x00000f240a0b7980 */ /* 0x000ee2000c101100 */
[----:B------:R-:W-:-:S05]  /*129b0*/  VIADD R8, R8, 0x10 ;  /* 0x0000001008087836 */ /* 0x000fca0000000000 */
[----:B------:R-:W-:Y:S01]  /*129c0*/  ISETP.NE.AND P1, PT, R8, R3, PT ;  /* 0x000000030800720c */ /* 0x000fe20003f25270 */
[----:B---3--:R2:W-:-:S12]  /*129d0*/  STG.E.U8 desc[UR36][R6.64+0xf], R11 ;  /* 0x00000f0b06007986 */ /* 0x0085d8000c101124 */
[----:B------:R-:W-:Y:S05]  /*129e0*/  @P1 BRA `(.L_x_233) ;  /* 0xfffffff800a81947 */ /* 0x000fea000383ffff */
.L_x_232:
[----:B---3--:R-:W-:Y:S05]  /*129f0*/  BSYNC.RECONVERGENT B1 ;  /* 0x0000000000017941 */ /* 0x008fea0003800200 */
.L_x_231:
[----:B------:R-:W-:Y:S05]  /*12a00*/  @!P0 BRA `(.L_x_230) ;  /* 0x0000000400a08947 */ /* 0x000fea0003800000 */
[----:B------:R-:W-:Y:S01]  /*12a10*/  ISETP.GE.U32.AND P1, PT, R12, 0x8, PT ;  /* 0x000000080c00780c */ /* 0x000fe20003f26070 */
[----:B------:R-:W-:Y:S01]  /*12a20*/  BSSY.RECONVERGENT B1, `(.L_x_234) ;  /* 0x0000033000017945 */ /* 0x000fe20003800200 */
[----:B------:R-:W-:-:S11]  /*12a30*/  LOP3.LUT P0, R12, R2, 0x7, RZ, 0xc0, !PT ;  /* 0x00000007020c7812 */ /* 0x000fd6000780c0ff */
[----:B------:R-:W-:Y:S05]  /*12a40*/  @!P1 BRA `(.L_x_235) ;  /* 0x0000000000c09947 */ /* 0x000fea0003800000 */
[----:B------:R-:W3:Y:S01]  /*12a50*/  LDC.64 R4, c[0x4][0x10] ;  /* 0x01000400ff047b82 */ /* 0x000ee20000000a00 */
[----:B--2---:R-:W-:Y:S01]  /*12a60*/  IADD3 R15, PT, PT, R0, R3, RZ ;  /* 0x00000003000f7210 */ /* 0x004fe20007ffe0ff */
[----:B------:R-:W2:Y:S01]  /*12a70*/  LDCU.64 UR6, c[0x0][0x388] ;  /* 0x00007100ff0677ac */ /* 0x000ea20008000a00 */
[----:B---3--:R-:W3:Y:S02]  /*12a80*/  LDG.E.64 R6, desc[UR36][R4.64] ;  /* 0x0000002404067981 */ /* 0x008ee4000c1e1b00 */
[----:B---3--:R-:W-:-:S05]  /*12a90*/  IADD3 R14, P1, PT, R6, R15, RZ ;  /* 0x0000000f060e7210 */ /* 0x008fca0007f3e0ff */
[----:B------:R-:W-:-:S05]  /*12aa0*/  IMAD.X R15, RZ, RZ, R7, P1 ;  /* 0x000000ffff0f7224 */ /* 0x000fca00008e0607 */
[----:B------:R-:W3:Y:S01]  /*12ab0*/  LD.E.U8 R13, desc[UR36][R14.64] ;  /* 0x000000240e0d7980 */ /* 0x000ee2000c101100 */
[----:B--2---:R-:W-:-:S05]  /*12ac0*/  IADD3 R6, P1, PT, R3, UR6, RZ ;  /* 0x0000000603067c10 */ /* 0x004fca000ff3e0ff */
[----:B------:R-:W-:-:S05]  /*12ad0*/  IMAD.X R7, RZ, RZ, UR7, P1 ;  /* 0x00000007ff077e24 */ /* 0x000fca00088e06ff */
[----:B---3--:R-:W-:Y:S04]  /*12ae0*/  STG.E.U8 desc[UR36][R6.64], R13 ;  /* 0x0000000d06007986 */ /* 0x008fe8000c101124 */
[----:B01----:R-:W2:Y:S01]  /*12af0*/  LDG.E.64 R10, desc[UR36][R4.64] ;  /* 0x00000024040a7981 */ /* 0x003ea2000c1e1b00 */
[----:B------:R-:W-:-:S05]  /*12b00*/  IADD3 R9, P1, PT, R0, R3, RZ ;  /* 0x0000000300097210 */ /* 0x000fca0007f3e0ff */
[----:B------:R-:W-:Y:S01]  /*12b10*/  IMAD.X R8, RZ, RZ, RZ, P1 ;  /* 0x000000ffff087224 */ /* 0x000fe200008e06ff */
[----:B--2---:R-:W-:-:S05]  /*12b20*/  IADD3 R16, P1, PT, R10, R9, RZ ;  /* 0x000000090a107210 */ /* 0x004fca0007f3e0ff */
[----:B------:R-:W-:-:S06]  /*12b30*/  IMAD.X R17, R11, 0x1, R8, P1 ;  /* 0x000000010b117824 */ /* 0x000fcc00008e0608 */
[----:B------:R-:W2:Y:S04]  /*12b40*/  LD.E.U8 R17, desc[UR36][R16.64+0x1] ;  /* 0x0000012410117980 */ /* 0x000ea8000c101100 */
[----:B--2---:R0:W-:Y:S04]  /*12b50*/  STG.E.U8 desc[UR36][R6.64+0x1], R17 ;  /* 0x0000011106007986 */ /* 0x0041e8000c101124 */
[----:B------:R-:W2:Y:S02]  /*12b60*/  LDG.E.64 R10, desc[UR36][R4.64] ;  /* 0x00000024040a7981 */ /* 0x000ea4000c1e1b00 */
[----:B--2---:R-:W-:-:S05]  /*12b70*/  IADD3 R14, P1, PT, R10, R9, RZ ;  /* 0x000000090a0e7210 */ /* 0x004fca0007f3e0ff */
[----:B------:R-:W-:-:S06]  /*12b80*/  IMAD.X R15, R11, 0x1, R8, P1 ;  /* 0x000000010b0f7824 */ /* 0x000fcc00008e0608 */
[----:B------:R-:W2:Y:S04]  /*12b90*/  LD.E.U8 R15, desc[UR36][R14.64+0x2] ;  /* 0x000002240e0f7980 */ /* 0x000ea8000c101100 */
[----:B--2---:R1:W-:Y:S04]  /*12ba0*/  STG.E.U8 desc[UR36][R6.64+0x2], R15 ;  /* 0x0000020f06007986 */ /* 0x0043e8000c101124 */
[----:B------:R-:W2:Y:S02]  /*12bb0*/  LDG.E.64 R10, desc[UR36][R4.64] ;  /* 0x00000024040a7981 */ /* 0x000ea4000c1e1b00 */
[----:B--2---:R-:W-:-:S04]  /*12bc0*/  IADD3 R20, P1, PT, R10, R9, RZ ;  /* 0x000000090a147210 */ /* 0x004fc80007f3e0ff */
[----:B------:R-:W-:-:S06]  /*12bd0*/  IADD3.X R21, PT, PT, R11, R8, RZ, P1, !PT ;  /* 0x000000080b157210 */ /* 0x000fcc0000ffe4ff */
[----:B------:R-:W2:Y:S04]  /*12be0*/  LD.E.U8 R21, desc[UR36][R20.64+0x3] ;  /* 0x0000032414157980 */ /* 0x000ea8000c101100 */
[----:B--2---:R2:W-:Y:S04]  /*12bf0*/  STG.E.U8 desc[UR36][R6.64+0x3], R21 ;  /* 0x0000031506007986 */ /* 0x0045e8000c101124 */
[----:B------:R-:W3:Y:S02]  /*12c00*/  LDG.E.64 R10, desc[UR36][R4.64] ;  /* 0x00000024040a7981 */ /* 0x000ee4000c1e1b00 */
[----:B---3--:R-:W-:-:S05]  /*12c10*/  IADD3 R16, P1, PT, R10, R9, RZ ;  /* 0x000000090a107210 */ /* 0x008fca0007f3e0ff */
[----:B0-----:R-:W-:-:S06]  /*12c20*/  IMAD.X R17, R11, 0x1, R8, P1 ;  /* 0x000000010b117824 */ /* 0x001fcc00008e0608 */
[----:B------:R-:W3:Y:S04]  /*12c30*/  LD.E.U8 R17, desc[UR36][R16.64+0x4] ;  /* 0x0000042410117980 */ /* 0x000ee8000c101100 */
[----:B---3--:R3:W-:Y:S04]  /*12c40*/  STG.E.U8 desc[UR36][R6.64+0x4], R17 ;  /* 0x0000041106007986 */ /* 0x0087e8000c101124 */
[----:B------:R-:W4:Y:S02]  /*12c50*/  LDG.E.64 R10, desc[UR36][R4.64] ;  /* 0x00000024040a7981 */ /* 0x000f24000c1e1b00 */
[----:B----4-:R-:W-:-:S05]  /*12c60*/  IADD3 R14, P1, PT, R10, R9, RZ ;  /* 0x000000090a0e7210 */ /* 0x010fca0007f3e0ff */
[----:B-1----:R-:W-:-:S06]  /*12c70*/  IMAD.X R15, R11, 0x1, R8, P1 ;  /* 0x000000010b0f7824 */ /* 0x002fcc00008e0608 */
[----:B------:R-:W4:Y:S04]  /*12c80*/  LD.E.U8 R15, desc[UR36][R14.64+0x5] ;  /* 0x000005240e0f7980 */ /* 0x000f28000c101100 */
[----:B----4-:R3:W-:Y:S04]  /*12c90*/  STG.E.U8 desc[UR36][R6.64+0x5], R15 ;  /* 0x0000050f06007986 */ /* 0x0107e8000c101124 */
[----:B------:R-:W4:Y:S02]  /*12ca0*/  LDG.E.64 R10, desc[UR36][R4.64] ;  /* 0x00000024040a7981 */ /* 0x000f24000c1e1b00 */
[----:B----4-:R-:W-:-:S05]  /*12cb0*/  IADD3 R20, P1, PT, R10, R9, RZ ;  /* 0x000000090a147210 */ /* 0x010fca0007f3e0ff */
[----:B--2---:R-:W-:-:S06]  /*12cc0*/  IMAD.X R21, R11, 0x1, R8, P1 ;  /* 0x000000010b157824 */ /* 0x004fcc00008e0608 */
[----:B------:R-:W2:Y:S04]  /*12cd0*/  LD.E.U8 R21, desc[UR36][R20.64+0x6] ;  /* 0x0000062414157980 */ /* 0x000ea8000c101100 */
[----:B--2---:R3:W-:Y:S04]  /*12ce0*/  STG.E.U8 desc[UR36][R6.64+0x6], R21 ;  /* 0x0000061506007986 */ /* 0x0047e8000c101124 */
[----:B------:R-:W2:Y:S02]  /*12cf0*/  LDG.E.64 R10, desc[UR36][R4.64] ;  /* 0x00000024040a7981 */ /* 0x000ea4000c1e1b00 */
[----:B--2---:R-:W-:-:S05]  /*12d00*/  IADD3 R10, P1, PT, R10, R9, RZ ;  /* 0x000000090a0a7210 */ /* 0x004fca0007f3e0ff */
[----:B------:R-:W-:-:S06]  /*12d10*/  IMAD.X R11, R11, 0x1, R8, P1 ;  /* 0x000000010b0b7824 */ /* 0x000fcc00008e0608 */
[----:B------:R-:W2:Y:S01]  /*12d20*/  LD.E.U8 R11, desc[UR36][R10.64+0x7] ;  /* 0x000007240a0b7980 */ /* 0x000ea2000c101100 */
[----:B------:R-:W-:-:S03]  /*12d30*/  VIADD R3, R3, 0x8 ;  /* 0x0000000803037836 */ /* 0x000fc60000000000 */
[----:B--2---:R3:W-:Y:S04]  /*12d40*/  STG.E.U8 desc[UR36][R6.64+0x7], R11 ;  /* 0x0000070b06007986 */ /* 0x0047e8000c101124 */
.L_x_235:
[----:B------:R-:W-:Y:S05]  /*12d50*/  BSYNC.RECONVERGENT B1 ;  /* 0x0000000000017941 */ /* 0x000fea0003800200 */
.L_x_234:
[----:B------:R-:W-:Y:S05]  /*12d60*/  @!P0 BRA `(.L_x_230) ;  /* 0x0000000000c88947 */ /* 0x000fea0003800000 */
[----:B------:R-:W-:Y:S01]  /*12d70*/  ISETP.GE.U32.AND P1, PT, R12, 0x4, PT ;  /* 0x000000040c00780c */ /* 0x000fe20003f26070 */
[----:B------:R-:W-:Y:S01]  /*12d80*/  BSSY.RECONVERGENT B1, `(.L_x_236) ;  /* 0x0000020000017945 */ /* 0x000fe20003800200 */
[----:B------:R-:W-:-:S04]  /*12d90*/  LOP3.LUT R2, R2, 0x3, RZ, 0xc0, !PT ;  /* 0x0000000302027812 */ /* 0x000fc800078ec0ff */
[----:B------:R-:W-:-:S07]  /*12da0*/  ISETP.NE.AND P0, PT, R2, RZ, PT ;  /* 0x000000ff0200720c */ /* 0x000fce0003f05270 */
[----:B------:R-:W-:Y:S06]  /*12db0*/  @!P1 BRA `(.L_x_237) ;  /* 0x0000000000709947 */ /* 0x000fec0003800000 */
[----:B--23--:R-:W2:Y:S01]  /*12dc0*/  LDC.64 R6, c[0x4][0x10] ;  /* 0x01000400ff067b82 */ /* 0x00cea20000000a00 */
[----:B01----:R-:W-:Y:S01]  /*12dd0*/  IADD3 R11, PT, PT, R0, R3, RZ ;  /* 0x00000003000b7210 */ /* 0x003fe20007ffe0ff */
[----:B------:R-:W0:Y:S01]  /*12de0*/  LDCU.64 UR6, c[0x0][0x388] ;  /* 0x00007100ff0677ac */ /* 0x000e220008000a00 */
[----:B--2---:R-:W2:Y:S02]  /*12df0*/  LDG.E.64 R4, desc[UR36][R6.64] ;  /* 0x0000002406047981 */ /* 0x004ea4000c1e1b00 */
[----:B--2---:R-:W-:-:S05]  /*12e00*/  IADD3 R10, P1, PT, R11, R4, RZ ;  /* 0x000000040b0a7210 */ /* 0x004fca0007f3e0ff */
[----:B------:R-:W-:-:S05]  /*12e10*/  IMAD.X R11, RZ, RZ, R5, P1 ;  /* 0x000000ffff0b7224 */ /* 0x000fca00008e0605 */
[----:B------:R-:W2:Y:S01]  /*12e20*/  LD.E.U8 R15, desc[UR36][R10.64] ;  /* 0x000000240a0f7980 */ /* 0x000ea2000c101100 */
[----:B0-----:R-:W-:-:S05]  /*12e30*/  IADD3 R4, P1, PT, R3, UR6, RZ ;  /* 0x0000000603047c10 */ /* 0x001fca000ff3e0ff */
[----:B------:R-:W-:-:S05]  /*12e40*/  IMAD.X R5, RZ, RZ, UR7, P1 ;  /* 0x00000007ff057e24 */ /* 0x000fca00088e06ff */
[----:B--2---:R4:W-:Y:S04]  /*12e50*/  STG.E.U8 desc[UR36][R4.64], R15 ;  /* 0x0000000f04007986 */ /* 0x0049e8000c101124 */
[----:B------:R-:W2:Y:S01]  /*12e60*/  LDG.E.64 R8, desc[UR36][R6.64] ;  /* 0x0000002406087981 */ /* 0x000ea2000c1e1b00 */
        /* <DEDUP_REMOVED lines=14> */
[----:B------:R-:W2:Y:S01]  /*12f50*/  LD.E.U8 R9, desc[UR36][R8.64+0x3] ;  /* 0x0000032408097980 */ /* 0x000ea2000c101100 */
[----:B------:R-:W-:-:S03]  /*12f60*/  VIADD R3, R3, 0x4 ;  /* 0x0000000403037836 */ /* 0x000fc60000000000 */
[----:B--2---:R4:W-:Y:S04]  /*12f70*/  STG.E.U8 desc[UR36][R4.64+0x3], R9 ;  /* 0x0000030904007986 */ /* 0x0049e8000c101124 */
.L_x_237:
[----:B------:R-:W-:Y:S05]  /*12f80*/  BSYNC.RECONVERGENT B1 ;  /* 0x0000000000017941 */ /* 0x000fea0003800200 */
.L_x_236:
[----:B------:R-:W-:Y:S05]  /*12f90*/  @!P0 BRA `(.L_x_230) ;  /* 0x00000000003c8947 */ /* 0x000fea0003800000 */
[----:B----4-:R-:W4:Y:S01]  /*12fa0*/  LDC.64 R8, c[0x4][0x10] ;  /* 0x01000400ff087b82 */ /* 0x010f220000000a00 */
[----:B0123--:R-:W-:-:S07]  /*12fb0*/  IMAD.MOV.U32 R11, RZ, RZ, RZ ;  /* 0x000000ffff0b7224 */ /* 0x00ffce00078e00ff */
.L_x_238:
[----:B0---4-:R-:W2:Y:S01]  /*12fc0*/  LDG.E.64 R4, desc[UR36][R8.64] ;  /* 0x0000002408047981 */ /* 0x011ea2000c1e1b00 */
[----:B------:R-:W-:Y:S01]  /*12fd0*/  IMAD.IADD R7, R0, 0x1, R3 ;  /* 0x0000000100077824 */ /* 0x000fe200078e0203 */
[----:B------:R-:W0:Y:S04]  /*12fe0*/  LDCU.64 UR6, c[0x0][0x388] ;  /* 0x00007100ff0677ac */ /* 0x000e280008000a00 */
[----:B--2---:R-:W-:-:S05]  /*12ff0*/  IADD3 R4, P0, PT, R4, R7, RZ ;  /* 0x0000000704047210 */ /* 0x004fca0007f1e0ff */
[----:B------:R-:W-:-:S06]  /*13000*/  IMAD.X R5, RZ, RZ, R5, P0 ;  /* 0x000000ffff057224 */ /* 0x000fcc00000e0605 */
[----:B------:R-:W2:Y:S01]  /*13010*/  LD.E.U8 R5, desc[UR36][R4.64] ;  /* 0x0000002404057980 */ /* 0x000ea2000c101100 */
[C---:B0-----:R-:W-:Y:S01]  /*13020*/  IADD3 R6, P0, PT, R3.reuse, UR6, RZ ;  /* 0x0000000603067c10 */ /* 0x041fe2000ff1e0ff */
[----:B------:R-:W-:Y:S01]  /*13030*/  VIADD R3, R3, 0x1 ;  /* 0x0000000103037836 */ /* 0x000fe20000000000 */
[----:B------:R-:W-:-:S03]  /*13040*/  IADD3 R11, PT, PT, R11, 0x1, RZ ;  /* 0x000000010b0b7810 */ /* 0x000fc60007ffe0ff */
[----:B------:R-:W-:Y:S01]  /*13050*/  IMAD.X R7, RZ, RZ, UR7, P0 ;  /* 0x00000007ff077e24 */ /* 0x000fe200080e06ff */
[----:B------:R-:W-:-:S04]  /*13060*/  ISETP.NE.AND P0, PT, R11, R2, PT ;  /* 0x000000020b00720c */ /* 0x000fc80003f05270 */
[----:B--2---:R0:W-:Y:S09]  /*13070*/  STG.E.U8 desc[UR36][R6.64], R5 ;  /* 0x0000000506007986 */ /* 0x0041f2000c101124 */
[----:B------:R-:W-:Y:S05]  /*13080*/  @P0 BRA `(.L_x_238) ;  /* 0xfffffffc00cc0947 */ /* 0x000fea000383ffff */
.L_x_230:
[----:B---3--:R-:W-:Y:S05]  /*13090*/  BSYNC.RECONVERGENT B0 ;  /* 0x0000000000007941 */ /* 0x008fea0003800200 */
.L_x_229:
[----:B------:R-:W3:Y:S02]  /*130a0*/  LDC.64 R2, c[0x4][0x28] ;  /* 0x01000a00ff027b82 */ /* 0x000ee40000000a00 */
[----:B---3--:R-:W5:Y:S01]  /*130b0*/  LDG.E.64 R2, desc[UR36][R2.64] ;  /* 0x0000002402027981 */ /* 0x008f62000c1e1b00 */
[----:B----4-:R-:W-:-:S07]  /*130c0*/  IMAD.MOV.U32 R13, RZ, RZ, RZ ;  /* 0x000000ffff0d7224 */ /* 0x010fce00078e00ff */
.L_x_259:
[----:B0---45:R-:W-:-:S06]  /*130d0*/  IMAD.WIDE.U32 R4, R13, 0x1c, R2 ;  /* 0x0000001c0d047825 */ /* 0x031fcc00078e0002 */
[----:B------:R-:W3:Y:S01]  /*130e0*/  LD.E.U8 R4, desc[UR36][R4.64] ;  /* 0x0000002404047980 */ /* 0x000ee2000c101100 */
[----:B------:R-:W-:Y:S01]  /*130f0*/  BSSY.RECONVERGENT B0, `(.L_x_239) ;  /* 0x00000ce000007945 */ /* 0x000fe20003800200 */
[----:B---3--:R-:W-:-:S13]  /*13100*/  ISETP.NE.AND P0, PT, R4, RZ, PT ;  /* 0x000000ff0400720c */ /* 0x008fda0003f05270 */
[----:B------:R-:W-:Y:S05]  /*13110*/  @!P0 BRA `(.L_x_240) ;  /* 0x0000000c002c8947 */ /* 0x000fea0003800000 */
[----:B------:R-:W-:-:S07]  /*13120*/  IMAD.MOV.U32 R14, RZ, RZ, RZ ;  /* 0x000000ffff0e7224 */ /* 0x000fce00078e00ff */
.L_x_258:
[----:B-----5:R-:W-:-:S05]  /*13130*/  IMAD.WIDE.U32 R8, R14, 0x1c, R2 ;  /* 0x0000001c0e087825 */ /* 0x020fca00078e0002 */
[----:B----4-:R-:W3:Y:S01]  /*13140*/  LD.E.U8 R4, desc[UR36][R8.64] ;  /* 0x0000002408047980 */ /* 0x010ee2000c101100 */
[----:B------:R-:W-:Y:S01]  /*13150*/  BSSY.RECONVERGENT B1, `(.L_x_241) ;  /* 0x00000c4000017945 */ /* 0x000fe20003800200 */
[----:B---3--:R-:W-:-:S04]  /*13160*/  ISETP.NE.AND P0, PT, R4, RZ, PT ;  /* 0x000000ff0400720c */ /* 0x008fc80003f05270 */
[----:B------:R-:W-:-:S13]  /*13170*/  ISETP.EQ.OR P0, PT, R13, R14, !P0 ;  /* 0x0000000e0d00720c */ /* 0x000fda0004702670 */
[----:B0-----:R-:W-:Y:S05]  /*13180*/  @P0 BRA `(.L_x_242) ;  /* 0x0000000c00000947 */ /* 0x001fea0003800000 */
[----:B--2---:R-:W-:Y:S01]  /*13190*/  IMAD.WIDE.U32 R6, R13, 0x1c, R2 ;  /* 0x0000001c0d067825 */ /* 0x004fe200078e0002 */
[----:B-1----:R-:W2:Y:S04]  /*131a0*/  LD.E.U8 R10, desc[UR36][R8.64+0x18] ;  /* 0x00001824080a7980 */ /* 0x002ea8000c101100 */
[----:B------:R-:W3:Y:S04]  /*131b0*/  LD.E.U8 R0, desc[UR36][R6.64+0x18] ;  /* 0x0000182406007980 */ /* 0x000ee8000c101100 */
[----:B------:R-:W3:Y:S04]  /*131c0*/  LD.E.U8 R5, desc[UR36][R6.64+0x19] ;  /* 0x0000192406057980 */ /* 0x000ee8000c101100 */
[----:B------:R-:W2:Y:S01]  /*131d0*/  LD.E.U8 R11, desc[UR36][R8.64+0x19] ;  /* 0x00001924080b7980 */ /* 0x000ea2000c101100 */
[----:B---3--:R-:W-:-:S02]  /*131e0*/  IMAD R5, R5, 0x100, R0 ;  /* 0x0000010005057824 */ /* 0x008fc400078e0200 */
[----:B--2---:R-:W-:-:S05]  /*131f0*/  IMAD R0, R11, 0x100, R10 ;  /* 0x000001000b007824 */ /* 0x004fca00078e020a */
[----:B------:R-:W-:-:S13]  /*13200*/  ISETP.GT.U32.AND P0, PT, R5, R0, PT ;  /* 0x000000000500720c */ /* 0x000fda0003f04070 */
[----:B------:R-:W-:Y:S05]  /*13210*/  @!P0 BRA `(.L_x_242) ;  /* 0x0000000800dc8947 */ /* 0x000fea0003800000 */
[----:B------:R0:W-:Y:S01]  /*13220*/  STL.U8 [R1], RZ ;  /* 0x000000ff01007387 */ /* 0x0001e20000100000 */
[----:B------:R-:W-:Y:S01]  /*13230*/  HFMA2 R3, -RZ, RZ, 0, 0 ;  /* 0x00000000ff037431 */ /* 0x000fe200000001ff */
[----:B------:R-:W-:Y:S01]  /*13240*/  BSSY.RECONVERGENT B2, `(.L_x_243) ;  /* 0x000001c000027945 */ /* 0x000fe20003800200 */
[----:B------:R-:W-:Y:S01]  /*13250*/  PRMT R2, R4, 0x7610, R2 ;  /* 0x0000761004027816 */ /* 0x000fe20000000002 */
        /* <DEDUP_REMOVED lines=19> */
.L_x_244:
        /* <DEDUP_REMOVED lines=8> */
.L_x_243:
        /* <DEDUP_REMOVED lines=8> */
.L_x_247:
        /* <DEDUP_REMOVED lines=11> */
.L_x_246:
[----:B------:R-:W-:Y:S05]  /*13540*/  BSYNC.RECONVERGENT B2 ;  /* 0x0000000000027941 */ /* 0x000fea0003800200 */
.L_x_245:
        /* <DEDUP_REMOVED lines=23> */
.L_x_249:
        /* <DEDUP_REMOVED lines=8> */
.L_x_248:
[----:B------:R-:W2:Y:S01]  /*13740*/  LD.E.U8 R5, desc[UR36][R6.64] ;  /* 0x0000002406057980 */ /* 0x000ea2000c101100 */
[----:B------:R-:W1:Y:S01]  /*13750*/  LDC.64 R10, c[0x4][0x28] ;  /* 0x01000a00ff0a7b82 */ /* 0x000e620000000a00 */
[----:B------:R-:W-:Y:S01]  /*13760*/  ISETP.NE.AND P0, PT, R12, RZ, PT ;  /* 0x000000ff0c00720c */ /* 0x000fe20003f05270 */
[----:B------:R-:W-:Y:S03]  /*13770*/  BSSY.RECONVERGENT B2, `(.L_x_250) ;  /* 0x0000010000027945 */ /* 0x000fe60003800200 */
[----:B--2---:R-:W-:-:S13]  /*13780*/  ISETP.EQ.OR P0, PT, R5, RZ, !P0 ;  /* 0x000000ff0500720c */ /* 0x004fda0004702670 */
[----:B-1----:R-:W-:Y:S05]  /*13790*/  @P0 BRA `(.L_x_251) ;  /* 0x0000000000340947 */ /* 0x002fea0003800000 */
[----:B------:R-:W-:-:S07]  /*137a0*/  IMAD.MOV.U32 R15, RZ, RZ, RZ ;  /* 0x000000ffff0f7224 */ /* 0x000fce00078e00ff */
.L_x_252:
        /* <DEDUP_REMOVED lines=12> */
.L_x_251:
[----:B------:R-:W-:Y:S05]  /*13870*/  BSYNC.RECONVERGENT B2 ;  /* 0x0000000000027941 */ /* 0x000fea0003800200 */
.L_x_250:
        /* <DEDUP_REMOVED lines=33> */
.L_x_254:
[----:B------:R-:W-:-:S06]  /*13a90*/  IMAD.IADD R5, R1, 0x1, R6 ;  /* 0x0000000101057824 */ /* 0x000fcc00078e0206 */
[----:B------:R-:W2:Y:S01]  /*13aa0*/  LDL.U8 R5, [R5] ;  /* 0x0000000005057983 */ /* 0x000ea20000100000 */
[----:B------:R-:W-:Y:S01]  /*13ab0*/  MOV R15, R6 ;  /* 0x00000006000f7202 */ /* 0x000fe20000000f00 */
[----:B------:R-:W-:Y:S01]  /*13ac0*/  VIADD R6, R6, 0x1 ;  /* 0x0000000106067836 */ /* 0x000fe20000000000 */
[----:B--2---:R-:W-:-:S13]  /*13ad0*/  ISETP.NE.AND P0, PT, R5, RZ, PT ;  /* 0x000000ff0500720c */ /* 0x004fda0003f05270 */
[----:B------:R-:W-:Y:S05]  /*13ae0*/  @P0 BRA `(.L_x_254) ;  /* 0xfffffffc00e80947 */ /* 0x000fea000383ffff */
[----:B------:R-:W-:Y:S05]  /*13af0*/  BSYNC.RECONVERGENT B2 ;  /* 0x0000000000027941 */ /* 0x000fea0003800200 */
.L_x_253:
[----:B------:R-:W2:Y:S01]  /*13b00*/  LDL.U8 R5, [R1] ;  /* 0x0000000001057983 */ /* 0x000ea20000100000 */
[----:B------:R-:W-:Y:S01]  /*13b10*/  ISETP.NE.AND P0, PT, R15, RZ, PT ;  /* 0x000000ff0f00720c */ /* 0x000fe20003f05270 */
[----:B------:R-:W-:Y:S03]  /*13b20*/  BSSY.RECONVERGENT B2, `(.L_x_255) ;  /* 0x0000010000027945 */ /* 0x000fe60003800200 */
[----:B--2---:R-:W-:-:S13]  /*13b30*/  ISETP.EQ.OR P0, PT, R5, RZ, !P0 ;  /* 0x000000ff0500720c */ /* 0x004fda0004702670 */
[----:B------:R-:W-:Y:S05]  /*13b40*/  @P0 BRA `(.L_x_256) ;  /* 0x0000000000340947 */ /* 0x000fea0003800000 */
[----:B------:R-:W-:Y:S02]  /*13b50*/  IMAD.MOV.U32 R9, RZ, RZ, R1 ;  /* 0x000000ffff097224 */ /* 0x000fe400078e0001 */
[----:B------:R-:W-:-:S07]  /*13b60*/  IMAD.MOV.U32 R8, RZ, RZ, RZ ;  /* 0x000000ffff087224 */ /* 0x000fce00078e00ff */
.L_x_257:
        /* <DEDUP_REMOVED lines=11> */
.L_x_256:
[----:B------:R-:W-:Y:S05]  /*13c20*/  BSYNC.RECONVERGENT B2 ;  /* 0x0000000000027941 */ /* 0x000fea0003800200 */
.L_x_255:
        /* <DEDUP_REMOVED lines=22> */
.L_x_242:
[----:B------:R-:W-:Y:S05]  /*13d90*/  BSYNC.RECONVERGENT B1 ;  /* 0x0000000000017941 */ /* 0x000fea0003800200 */
.L_x_241:
[----:B------:R-:W-:-:S05]  /*13da0*/  VIADD R14, R14, 0x1 ;  /* 0x000000010e0e7836 */ /* 0x000fca0000000000 */
[----:B------:R-:W-:-:S13]  /*13db0*/  ISETP.NE.AND P0, PT, R14, 0x400, PT ;  /* 0x000004000e00780c */ /* 0x000fda0003f05270 */
[----:B------:R-:W-:Y:S05]  /*13dc0*/  @P0 BRA `(.L_x_258) ;  /* 0xfffffff000d80947 */ /* 0x000fea000383ffff */
.L_x_240:
[----:B------:R-:W-:Y:S05]  /*13dd0*/  BSYNC.RECONVERGENT B0 ;  /* 0x0000000000007941 */ /* 0x000fea0003800200 */
.L_x_239:
[----:B------:R-:W-:-:S05]  /*13de0*/  VIADD R13, R13, 0x1 ;  /* 0x000000010d0d7836 */ /* 0x000fca0000000000 */
[----:B------:R-:W-:-:S13]  /*13df0*/  ISETP.NE.AND P0, PT, R13, 0x400, PT ;  /* 0x000004000d00780c */ /* 0x000fda0003f05270 */
[----:B------:R-:W-:Y:S05]  /*13e00*/  @P0 BRA `(.L_x_259) ;  /* 0xfffffff000b00947 */ /* 0x000fea000383ffff */
[----:B----4-:R-:W-:Y:S01]  /*13e10*/  MOV R0, 0x0 ;  /* 0x0000000000007802 */ /* 0x010fe20000000f00 */
[----:B------:R-:W3:Y:S01]  /*13e20*/  LDCU.64 UR4, c[0x4][0x30] ;  /* 0x01000600ff0477ac */ /* 0x000ee20008000a00 */
[----:B--2---:R-:W-:Y:S02]  /*13e30*/  CS2R R6, SRZ ;  /* 0x0000000000067805 */ /* 0x004fe4000001ff00 */
[----:B-----5:R2:W4:Y:S01]  /*13e40*/  LDC.64 R2, c[0x4][R0] ;  /* 0x0100000000027b82 */ /* 0x0205220000000a00 */
[----:B---3--:R-:W-:Y:S01]  /*13e50*/  IMAD.U32 R4, RZ, RZ, UR4 ;  /* 0x00000004ff047e24 */ /* 0x008fe2000f8e00ff */
[----:B--2---:R-:W-:-:S07]  /*13e60*/  MOV R5, UR5 ;  /* 0x0000000500057c02 */ /* 0x004fce0008000f00 */
[----:B------:R-:W-:-:S07]  /*13e70*/  LEPC R20, `(.L_x_260) ;  /* 0x000000001014794e */ /* 0x000fce0000000000 */
[----:B01--4-:R-:W-:Y:S05]  /*13e80*/  CALL.ABS.NOINC R2 ;  /* 0x0000000002007343 */ /* 0x013fea0003c00000 */
.L_x_260:
[----:B------:R-:W0:Y:S02]  /*13e90*/  LDC.64 R2, c[0x4][0x28] ;  /* 0x01000a00ff027b82 */ /* 0x000e240000000a00 */
[----:B0-----:R-:W5:Y:S01]  /*13ea0*/  LDG.E.64 R2, desc[UR36][R2.64] ;  /* 0x0000002402027981 */ /* 0x001f62000c1e1b00 */
[----:B------:R-:W-:Y:S01]  /*13eb0*/  IADD3 R18, P0, PT, R19, 0x20, RZ ;  /* 0x0000002013127810 */ /* 0x000fe20007f1e0ff */
[----:B------:R-:W-:Y:S01]  /*13ec0*/  BSSY.RECONVERGENT B6, `(.L_x_261) ;  /* 0x00000a9000067945 */ /* 0x000fe20003800200 */
[----:B------:R-:W-:-:S03]  /*13ed0*/  IMAD.MOV.U32 R23, RZ, RZ, RZ ;  /* 0x000000ffff177224 */ /* 0x000fc600078e00ff */
[----:B------:R-:W-:-:S08]  /*13ee0*/  IMAD.X R17, RZ, RZ, R24, P0 ;  /* 0x000000ffff117224 */ /* 0x000fd000000e0618 */
.L_x_286:
[----:B-----5:R-:W-:-:S05]  /*13ef0*/  IMAD.WIDE.U32 R8, R23, 0x1c, R2 ;  /* 0x0000001c17087825 */ /* 0x020fca00078e0002 */
[----:B------:R-:W2:Y:S01]  /*13f00*/  LD.E.U8 R0, desc[UR36][R8.64] ;  /* 0x0000002408007980 */ /* 0x000ea2000c101100 */
[----:B------:R-:W0:Y:S01]  /*13f10*/  LDCU UR4, c[0x0][0x2f8] ;  /* 0x00005f00ff0477ac */ /* 0x000e220008000800 */
[----:B------:R-:W-:Y:S01]  /*13f20*/  IMAD.MOV.U32 R22, RZ, RZ, R23 ;  /* 0x000000ffff167224 */ /* 0x000fe200078e0017 */
[----:B------:R-:W-:Y:S01]  /*13f30*/  BSSY.RECONVERGENT B7, `(.L_x_262) ;  /* 0x0000013000077945 */ /* 0x000fe20003800200 */
[----:B------:R-:W-:-:S05]  /*13f40*/  VIADD R23, R23, 0x8 ;  /* 0x0000000817177836 */ /* 0x000fca0000000000 */
[----:B------:R-:W-:-:S04]  /*13f50*/  ISETP.NE.AND P1, PT, R23, 0x400, PT ;  /* 0x000004001700780c */ /* 0x000fc80003f25270 */
[----:B------:R-:W-:Y:S01]  /*13f60*/  P2R R25, PR, RZ, 0x2 ;  /* 0x00000002ff197803 */ /* 0x000fe20000000000 */
[----:B0-----:R-:W-:Y:S01]  /*13f70*/  VIADD R16, R18, -UR4 ;  /* 0x8000000412107c36 */ /* 0x001fe20008000000 */
[----:B--2---:R-:W-:-:S13]  /*13f80*/  ISETP.NE.AND P0, PT, R0, RZ, PT ;  /* 0x000000ff0000720c */ /* 0x004fda0003f05270 */
[----:B------:R-:W-:Y:S05]  /*13f90*/  @!P0 BRA `(.L_x_263) ;  /* 0x0000000000308947 */ /* 0x000fea0003800000 */
[----:B------:R-:W-:Y:S01]  /*13fa0*/  MOV R2, 0x0 ;  /* 0x0000000000027802 */ /* 0x000fe20000000f00 */
[----:B------:R0:W-:Y:S01]  /*13fb0*/  STL.64 [R16], R8 ;  /* 0x0000000810007387 */ /* 0x0001e20000100a00 */
[----:B------:R-:W1:Y:S01]  /*13fc0*/  LDCU.64 UR4, c[0x4][0x40] ;  /* 0x01000800ff0477ac */ /* 0x000e620008000a00 */
[----:B------:R-:W-:Y:S02]  /*13fd0*/  IMAD.MOV.U32 R6, RZ, RZ, R18 ;  /* 0x000000ffff067224 */ /* 0x000fe400078e0012 */
[----:B------:R-:W-:Y:S01]  /*13fe0*/  IMAD.MOV.U32 R7, RZ, RZ, R17 ;  /* 0x000000ffff077224 */ /* 0x000fe200078e0011 */
[----:B------:R-:W2:Y:S01]  /*13ff0*/  LDC.64 R2, c[0x4][R2] ;  /* 0x0100000002027b82 */ /* 0x000ea20000000a00 */
[----:B-1----:R-:W-:Y:S01]  /*14000*/  MOV R4, UR4 ;  /* 0x0000000400047c02 */ /* 0x002fe20008000f00 */
[----:B0-----:R-:W-:-:S07]  /*14010*/  IMAD.U32 R5, RZ, RZ, UR5 ;  /* 0x00000005ff057e24 */ /* 0x001fce000f8e00ff */
[----:B------:R-:W-:-:S07]  /*14020*/  LEPC R20, `(.L_x_264) ;  /* 0x000000001014794e */ /* 0x000fce0000000000 */
[----:B--2---:R-:W-:Y:S05]  /*14030*/  CALL.ABS.NOINC R2 ;  /* 0x0000000002007343 */ /* 0x004fea0003c00000 */
.L_x_264:
[----:B------:R-:W0:Y:S02]  /*14040*/  LDC.64 R2, c[0x4][0x28] ;  /* 0x01000a00ff027b82 */ /* 0x000e240000000a00 */
[----:B0-----:R-:W5:Y:S02]  /*14050*/  LDG.E.64 R2, desc[UR36][R2.64] ;  /* 0x0000002402027981 */ /* 0x001f64000c1e1b00 */
.L_x_263:
[----:B------:R-:W-:Y:S05]  /*14060*/  BSYNC.RECONVERGENT B7 ;  /* 0x0000000000077941 */ /* 0x000fea0003800200 */
.L_x_262:
[----:B-----5:R-:W-:-:S05]  /*14070*/  IMAD.WIDE.U32 R4, R22, 0x1c, R2 ;  /* 0x0000001c16047825 */ /* 0x020fca00078e0002 */
[----:B------:R-:W2:Y:S01]  /*14080*/  LD.E.U8 R0, desc[UR36][R4.64+0x1c] ;  /* 0x00001c2404007980 */ /* 0x000ea2000c101100 */
[----:B------:R-:W-:Y:S01]  /*14090*/  IADD3 R8, P1, PT, R4, 0x1c, RZ ;  /* 0x0000001c04087810 */ /* 0x000fe20007f3e0ff */
[----:B------:R-:W-:Y:S04]  /*140a0*/  BSSY.RECONVERGENT B7, `(.L_x_265) ;  /* 0x0000010000077945 */ /* 0x000fe80003800200 */
[----:B------:R-:W-:Y:S01]  /*140b0*/  IMAD.X R9, RZ, RZ, R5, P1 ;  /* 0x000000ffff097224 */ /* 0x000fe200008e0605 */
        /* <DEDUP_REMOVED lines=8> */
[----:B-1----:R-:W-:Y:S01]  /*14140*/  IMAD.U32 R4, RZ, RZ, UR4 ;  /* 0x00000004ff047e24 */ /* 0x002fe2000f8e00ff */
[----:B0-----:R-:W-:-:S07]  /*14150*/  MOV R5, UR5 ;  /* 0x0000000500057c02 */ /* 0x001fce0008000f00 */
[----:B------:R-:W-:-:S07]  /*14160*/  LEPC R20, `(.L_x_267) ;  /* 0x000000001014794e */ /* 0x000fce0000000000 */
[----:B--2---:R-:W-:Y:S05]  /*14170*/  CALL.ABS.NOINC R2 ;  /* 0x0000000002007343 */ /* 0x004fea0003c00000 */
.L_x_267:
[----:B------:R-:W0:Y:S02]  /*14180*/  LDC.64 R2, c[0x4][0x28] ;  /* 0x01000a00ff027b82 */ /* 0x000e240000000a00 */
[----:B0-----:R-:W5:Y:S02]  /*14190*/  LDG.E.64 R2, desc[UR36][R2.64] ;  /* 0x0000002402027981 */ /* 0x001f64000c1e1b00 */
.L_x_266:
[----:B------:R-:W-:Y:S05]  /*141a0*/  BSYNC.RECONVERGENT B7 ;  /* 0x0000000000077941 */ /* 0x000fea0003800200 */
.L_x_265:
        /* <DEDUP_REMOVED lines=10> */
[----:B------:R-:W-:Y:S01]  /*14250*/  MOV R6, R18 ;  /* 0x0000001200067202 */ /* 0x000fe20000000f00 */
[----:B------:R-:W-:Y:S02]  /*14260*/  IMAD.MOV.U32 R7, RZ, RZ, R17 ;  /* 0x000000ffff077224 */ /* 0x000fe400078e0011 */
[----:B------:R-:W2:Y:S01]  /*14270*/  LDC.64 R2, c[0x4][R2] ;  /* 0x0100000002027b82 */ /* 0x000ea20000000a00 */
[----:B-1----:R-:W-:Y:S02]  /*14280*/  IMAD.U32 R4, RZ, RZ, UR4 ;  /* 0x00000004ff047e24 */ /* 0x002fe4000f8e00ff */
[----:B0-----:R-:W-:-:S07]  /*14290*/  IMAD.U32 R5, RZ, RZ, UR5 ;  /* 0x00000005ff057e24 */ /* 0x001fce000f8e00ff */
[----:B------:R-:W-:-:S07]  /*142a0*/  LEPC R20, `(.L_x_270) ;  /* 0x000000001014794e */ /* 0x000fce0000000000 */
[----:B--2---:R-:W-:Y:S05]  /*142b0*/  CALL.ABS.NOINC R2 ;  /* 0x0000000002007343 */ /* 0x004fea0003c00000 */
.L_x_270:
[----:B------:R-:W0:Y:S02]  /*142c0*/  LDC.64 R2, c[0x4][0x28] ;  /* 0x01000a00ff027b82 */ /* 0x000e240000000a00 */
[----:B0-----:R-:W5:Y:S02]  /*142d0*/  LDG.E.64 R2, desc[UR36][R2.64] ;  /* 0x0000002402027981 */ /* 0x001f64000c1e1b00 */
.L_x_269:
[----:B------:R-:W-:Y:S05]  /*142e0*/  BSYNC.RECONVERGENT B7 ;  /* 0x0000000000077941 */ /* 0x000fea0003800200 */
.L_x_268:
        /* <DEDUP_REMOVED lines=10> */
[----:B------:R-:W-:Y:S01]  /*14390*/  IMAD.MOV.U32 R6, RZ, RZ, R18 ;  /* 0x000000ffff067224 */ /* 0x000fe200078e0012 */
[----:B------:R-:W-:Y:S02]  /*143a0*/  MOV R7, R17 ;  /* 0x0000001100077202 */ /* 0x000fe40000000f00 */
[----:B------:R-:W2:Y:S01]  /*143b0*/  LDC.64 R2, c[0x4][R2] ;  /* 0x0100000002027b82 */ /* 0x000ea20000000a00 */
[----:B-1----:R-:W-:Y:S02]  /*143c0*/  IMAD.U32 R4, RZ, RZ, UR4 ;  /* 0x00000004ff047e24 */ /* 0x002fe4000f8e00ff */
[----:B0-----:R-:W-:-:S07]  /*143d0*/  IMAD.U32 R5, RZ, RZ, UR5 ;  /* 0x00000005ff057e24 */ /* 0x001fce000f8e00ff */
[----:B------:R-:W-:-:S07]  /*143e0*/  LEPC R20, `(.L_x_273) ;  /* 0x000000001014794e */ /* 0x000fce0000000000 */
[----:B--2---:R-:W-:Y:S05]  /*143f0*/  CALL.ABS.NOINC R2 ;  /* 0x0000000002007343 */ /* 0x004fea0003c00000 */
.L_x_273:
[----:B------:R-:W0:Y:S02]  /*14400*/  LDC.64 R2, c[0x4][0x28] ;  /* 0x01000a00ff027b82 */ /* 0x000e240000000a00 */
[----:B0-----:R-:W5:Y:S02]  /*14410*/  LDG.E.64 R2, desc[UR36][R2.64] ;  /* 0x0000002402027981 */ /* 0x001f64000c1e1b00 */
.L_x_272:
[----:B------:R-:W-:Y:S05]  /*14420*/  BSYNC.RECONVERGENT B7 ;  /* 0x0000000000077941 */ /* 0x000fea0003800200 */
.L_x_271:
        /* <DEDUP_REMOVED lines=13> */
[----:B-1----:R-:W-:Y:S02]  /*14500*/  IMAD.U32 R4, RZ, RZ, UR4 ;  /* 0x00000004ff047e24 */ /* 0x002fe4000f8e00ff */
[----:B0-----:R-:W-:-:S07]  /*14510*/  IMAD.U32 R5, RZ, RZ, UR5 ;  /* 0x00000005ff057e24 */ /* 0x001fce000f8e00ff */
[----:B------:R-:W-:-:S07]  /*14520*/  LEPC R20, `(.L_x_276) ;  /* 0x000000001014794e */ /* 0x000fce0000000000 */
[----:B--2---:R-:W-:Y:S05]  /*14530*/  CALL.ABS.NOINC R2 ;  /* 0x0000000002007343 */ /* 0x004fea0003c00000 */
.L_x_276:
[----:B------:R-:W0:Y:S02]  /*14540*/  LDC.64 R2, c[0x4][0x28] ;  /* 0x01000a00ff027b82 */ /* 0x000e240000000a00 */
[----:B0-----:R-:W5:Y:S02]  /*14550*/  LDG.E.64 R2, desc[UR36][R2.64] ;  /* 0x0000002402027981 */ /* 0x001f64000c1e1b00 */
.L_x_275:
[----:B------:R-:W-:Y:S05]  /*14560*/  BSYNC.RECONVERGENT B7 ;  /* 0x0000000000077941 */ /* 0x000fea0003800200 */
.L_x_274:
[----:B-----5:R-:W-:-:S05]  /*14570*/  IMAD.WIDE.U32 R4, R22, 0x1c, R2 ;  /* 0x0000001c16047825 */ /* 0x020fca00078e0002 */
[----:B------:R-:W2:Y:S01]  /*14580*/  LD.E.U8 R0, desc[UR36][R4.64+0x8c] ;  /* 0x00008c2404007980 */ /* 0x000ea2000c101100 */
[----:B------:R-:W-:Y:S01]  /*14590*/  IADD3 R8, P1, PT, R4, 0x8c, RZ ;  /* 0x0000008c04087810 */ /* 0x000fe20007f3e0ff */
[----:B------:R-:W-:Y:S03]  /*145a0*/  BSSY.RECONVERGENT B7, `(.L_x_277) ;  /* 0x0000010000077945 */ /* 0x000fe60003800200 */
[----:B------:R-:W-:Y:S02]  /*145b0*/  IADD3.X R9, PT, PT, RZ, R5, RZ, P1, !PT ;  /* 0x00000005ff097210 */ /* 0x000fe40000ffe4ff */
        /* <DEDUP_REMOVED lines=12> */
.L_x_279:
[----:B------:R-:W0:Y:S02]  /*14680*/  LDC.64 R2, c[0x4][0x28] ;  /* 0x01000a00ff027b82 */ /* 0x000e240000000a00 */
[----:B0-----:R-:W5:Y:S02]  /*14690*/  LDG.E.64 R2, desc[UR36][R2.64] ;  /* 0x0000002402027981 */ /* 0x001f64000c1e1b00 */
.L_x_278:
[----:B------:R-:W-:Y:S05]  /*146a0*/  BSYNC.RECONVERGENT B7 ;  /* 0x0000000000077941 */ /* 0x000fea0003800200 */
.L_x_277:
        /* <DEDUP_REMOVED lines=17> */
.L_x_282:
[----:B------:R-:W0:Y:S02]  /*147c0*/  LDC.64 R2, c[0x4][0x28] ;  /* 0x01000a00ff027b82 */ /* 0x000e240000000a00 */
[----:B0-----:R-:W5:Y:S02]  /*147d0*/  LDG.E.64 R2, desc[UR36][R2.64] ;  /* 0x0000002402027981 */ /* 0x001f64000c1e1b00 */
.L_x_281:
[----:B------:R-:W-:Y:S05]  /*147e0*/  BSYNC.RECONVERGENT B7 ;  /* 0x0000000000077941 */ /* 0x000fea0003800200 */
.L_x_280:
        /* <DEDUP_REMOVED lines=11> */
[----:B------:R0:W2:Y:S01]  /*148a0*/  LDC.64 R2, c[0x4][R0] ;  /* 0x0100000000027b82 */ /* 0x0000a20000000a00 */
[----:B------:R-:W-:Y:S02]  /*148b0*/  IMAD.MOV.U32 R7, RZ, RZ, R17 ;  /* 0x000000ffff077224 */ /* 0x000fe400078e0011 */
[----:B-1----:R-:W-:Y:S01]  /*148c0*/  IMAD.U32 R4, RZ, RZ, UR4 ;  /* 0x00000004ff047e24 */ /* 0x002fe2000f8e00ff */
[----:B0-----:R-:W-:-:S07]  /*148d0*/  MOV R5, UR5 ;  /* 0x0000000500057c02 */ /* 0x001fce0008000f00 */
[----:B------:R-:W-:-:S07]  /*148e0*/  LEPC R20, `(.L_x_285) ;  /* 0x000000001014794e */ /* 0x000fce0000000000 */
[----:B--2---:R-:W-:Y:S05]  /*148f0*/  CALL.ABS.NOINC R2 ;  /* 0x0000000002007343 */ /* 0x004fea0003c00000 */
.L_x_285:
[----:B------:R-:W0:Y:S02]  /*14900*/  LDC.64 R2, c[0x4][0x28] ;  /* 0x01000a00ff027b82 */ /* 0x000e240000000a00 */
[----:B0-----:R-:W5:Y:S02]  /*14910*/  LDG.E.64 R2, desc[UR36][R2.64] ;  /* 0x0000002402027981 */ /* 0x001f64000c1e1b00 */
.L_x_284:
[----:B------:R-:W-:Y:S05]  /*14920*/  BSYNC.RECONVERGENT B7 ;  /* 0x0000000000077941 */ /* 0x000fea0003800200 */
.L_x_283:
[----:B------:R-:W-:-:S13]  /*14930*/  ISETP.NE.AND P0, PT, R25, RZ, PT ;  /* 0x000000ff1900720c */ /* 0x000fda0003f05270 */
[----:B------:R-:W-:Y:S05]  /*14940*/  @P0 BRA `(.L_x_286) ;  /* 0xfffffff400680947 */ /* 0x000fea000383ffff */
[----:B------:R-:W-:Y:S05]  /*14950*/  BSYNC.RECONVERGENT B6 ;  /* 0x0000000000067941 */ /* 0x000fea0003800200 */
.L_x_261:
[----:B------:R-:W-:Y:S01]  /*14960*/  BSSY.RECONVERGENT B2, `(.L_x_287) ;  /* 0x000019b000027945 */ /* 0x000fe20003800200 */
[----:B------:R-:W-:-:S07]  /*14970*/  IMAD.MOV.U32 R13, RZ, RZ, RZ ;  /* 0x000000ffff0d7224 */ /* 0x000fce00078e00ff */
.L_x_324:
[----:B0-23--:R-:W0:Y:S02]  /*14980*/  LDC.64 R4, c[0x4][0x28] ;  /* 0x01000a00ff047b82 */ /* 0x00de240000000a00 */
[----:B0----5:R-:W2:Y:S02]  /*14990*/  LDG.E.64 R2, desc[UR36][R4.64] ;  /* 0x0000002404027981 */ /* 0x021ea4000c1e1b00 */
[----:B--2---:R-:W-:-:S06]  /*149a0*/  IMAD.WIDE.U32 R2, R13, 0x1c, R2 ;  /* 0x0000001c0d027825 */ /* 0x004fcc00078e0002 */
[----:B------:R-:W2:Y:S01]  /*149b0*/  LD.E.U8 R2, desc[UR36][R2.64] ;  /* 0x0000002402027980 */ /* 0x000ea2000c101100 */
[----:B------:R-:W-:Y:S01]  /*149c0*/  BSSY.RECONVERGENT B1, `(.L_x_288) ;  /* 0x0000191000017945 */ /* 0x000fe20003800200 */
[----:B--2---:R-:W-:-:S13]  /*149d0*/  ISETP.NE.AND P0, PT, R2, RZ, PT ;  /* 0x000000ff0200720c */ /* 0x004fda0003f05270 */
[----:B------:R-:W-:Y:S05]  /*149e0*/  @!P0 BRA `(.L_x_289) ;  /* 0x0000001800388947 */ /* 0x000fea0003800000 */
[----:B------:R-:W-:-:S07]  /*149f0*/  IMAD.MOV.U32 R14, RZ, RZ, RZ ;  /* 0x000000ffff0e7224 */ /* 0x000fce00078e00ff */
.L_x_323:
[----:B0-----:R-:W0:Y:S02]  /*14a00*/  LDC.64 R8, c[0x4][0x28] ;  /* 0x01000a00ff087b82 */ /* 0x001e240000000a00 */
[----:B0-23--:R-:W2:Y:S02]  /*14a10*/  LDG.E.64 R4, desc[UR36][R8.64] ;  /* 0x0000002408047981 */ /* 0x00dea4000c1e1b00 */
[----:B--2---:R-:W-:-:S05]  /*14a20*/  IMAD.WIDE.U32 R6, R14, 0x1c, R4 ;  /* 0x0000001c0e067825 */ /* 0x004fca00078e0004 */
[----:B------:R-:W2:Y:S01]  /*14a30*/  LD.E.U8 R11, desc[UR36][R6.64] ;  /* 0x00000024060b7980 */ /* 0x000ea2000c101100 */
[----:B------:R-:W-:Y:S01]  /*14a40*/  BSSY.RECONVERGENT B0, `(.L_x_290) ;  /* 0x0000185000007945 */ /* 0x000fe20003800200 */
[----:B--2---:R-:W-:-:S04]  /*14a50*/  ISETP.NE.AND P0, PT, R11, RZ, PT ;  /* 0x000000ff0b00720c */ /* 0x004fc80003f05270 */
[----:B------:R-:W-:-:S13]  /*14a60*/  ISETP.EQ.OR P0, PT, R13, R14, !P0 ;  /* 0x0000000e0d00720c */ /* 0x000fda0004702670 */
[----:B------:R-:W-:Y:S05]  /*14a70*/  @P0 BRA `(.L_x_291) ;  /* 0x0000001800040947 */ /* 0x000fea0003800000 */
[----:B------:R-:W-:Y:S01]  /*14a80*/  IMAD.WIDE.U32 R4, R13, 0x1c, R4 ;  /* 0x0000001c0d047825 */ /* 0x000fe200078e0004 */
[----:B------:R-:W2:Y:S04]  /*14a90*/  LD.E.U8 R0, desc[UR36][R6.64+0x14] ;  /* 0x0000142406007980 */ /* 0x000ea8000c101100 */
[----:B------:R-:W3:Y:S04]  /*14aa0*/  LD.E.U8 R2, desc[UR36][R4.64+0x14] ;  /* 0x0000142404027980 */ /* 0x000ee8000c101100 */
[----:B------:R-:W3:Y:S04]  /*14ab0*/  LD.E.U8 R3, desc[UR36][R4.64+0x15] ;  /* 0x0000152404037980 */ /* 0x000ee8000c101100 */
[----:B------:R-:W2:Y:S01]  /*14ac0*/  LD.E.U8 R15, desc[UR36][R6.64+0x15] ;  /* 0x00001524060f7980 */ /* 0x000ea2000c101100 */
[----:B---3--:R-:W-:Y:S01]  /*14ad0*/  IMAD R2, R3, 0x100, R2 ;  /* 0x0000010003027824 */ /* 0x008fe200078e0202 */
[----:B--2---:R-:W-:-:S04]  /*14ae0*/  LEA R0, R15, R0, 0x8 ;  /* 0x000000000f007211 */ /* 0x004fc800078e40ff */
[----:B------:R-:W-:-:S13]  /*14af0*/  ISETP.GT.U32.AND P0, PT, R2, R0, PT ;  /* 0x000000000200720c */ /* 0x000fda0003f04070 */
[----:B------:R-:W-:Y:S05]  /*14b00*/  @!P0 BRA `(.L_x_292) ;  /* 0x0000000800d88947 */ /* 0x000fea0003800000 */
[----:B------:R0:W-:Y:S01]  /*14b10*/  STL.U8 [R1], RZ ;  /* 0x000000ff01007387 */ /* 0x0001e20000100000 */
[----:B------:R-:W-:Y:S01]  /*14b20*/  BSSY.RECONVERGENT B3, `(.L_x_293) ;  /* 0x000001c000037945 */ /* 0x000fe20003800200 */
[----:B------:R-:W-:Y:S02]  /*14b30*/  IMAD.MOV.U32 R3, RZ, RZ, RZ ;  /* 0x000000ffff037224 */ /* 0x000fe400078e00ff */
        /* <DEDUP_REMOVED lines=19> */
.L_x_294:
        /* <DEDUP_REMOVED lines=8> */
.L_x_293:
[----:B------:R-:W-:Y:S01]  /*14cf0*/  ISETP.NE.AND P0, PT, R18, RZ, PT ;  /* 0x000000ff1200720c */ /* 0x000fe20003f05270 */
[----:B------:R-:W-:Y:S01]  /*14d00*/  BSSY.RECONVERGENT B3, `(.L_x_295) ;  /* 0x0000013000037945 */ /* 0x000fe20003800200 */
[----:B------:R-:W-:Y:S01]  /*14d10*/  SHF.R.U32.HI R2, RZ, 0x8, R0 ;  /* 0x00000008ff027819 */ /* 0x000fe20000011600 */
[----:B------:R-:W-:-:S10]  /*14d20*/  IMAD.MOV.U32 R16, RZ, RZ, R1 ;  /* 0x000000ffff107224 */ /* 0x000fd400078e0001 */
[----:B------:R-:W-:Y:S05]  /*14d30*/  @!P0 BRA `(.L_x_296) ;  /* 0x00000000003c8947 */ /* 0x000fea0003800000 */
[----:B------:R-:W-:Y:S02]  /*14d40*/  HFMA2 R3, -RZ, RZ, 0, 0 ;  /* 0x00000000ff037431 */ /* 0x000fe400000001ff */
[----:B------:R-:W-:Y:S02]  /*14d50*/  IMAD.MOV.U32 R12, RZ, RZ, R6 ;  /* 0x000000ffff0c7224 */ /* 0x000fe400078e0006 */
[----:B------:R-:W-:Y:S02]  /*14d60*/  IMAD.MOV.U32 R15, RZ, RZ, R7 ;  /* 0x000000ffff0f7224 */ /* 0x000fe400078e0007 */
[----:B------:R-:W-:-:S07]  /*14d70*/  IMAD.MOV.U32 R16, RZ, RZ, R1 ;  /* 0x000000ffff107224 */ /* 0x000fce00078e0001 */
.L_x_297:
[----:B------:R1:W-:Y:S01]  /*14d80*/  STL.U8 [R16], R11 ;  /* 0x0000000b10007387 */ /* 0x0003e20000100000 */
[----:B------:R-:W-:Y:S02]  /*14d90*/  IMAD.MOV.U32 R10, RZ, RZ, R12 ;  /* 0x000000ffff0a7224 */ /* 0x000fe400078e000c */
[----:B-1----:R-:W-:-:S06]  /*14da0*/  IMAD.MOV.U32 R11, RZ, RZ, R15 ;  /* 0x000000ffff0b7224 */ /* 0x002fcc00078e000f */
        /* <DEDUP_REMOVED lines=8> */
.L_x_296:
[----:B------:R-:W-:Y:S05]  /*14e30*/  BSYNC.RECONVERGENT B3 ;  /* 0x0000000000037941 */ /* 0x000fea0003800200 */
.L_x_295:
[----:B------:R1:W-:Y:S04]  /*14e40*/  STL.U8 [R16], RZ ;  /* 0x000000ff10007387 */ /* 0x0003e80000100000 */
[----:B------:R2:W-:Y:S04]  /*14e50*/  STL.U8 [R1+0x15], R2 ;  /* 0x0000150201007387 */ /* 0x0005e80000100000 */
[----:B------:R-:W-:Y:S04]  /*14e60*/  STL.U8 [R1+0x14], R0 ;  /* 0x0000140001007387 */ /* 0x000fe80000100000 */
[----:B------:R-:W3:Y:S04]  /*14e70*/  LD.E.U8 R11, desc[UR36][R6.64+0x1b] ;  /* 0x00001b24060b7980 */ /* 0x000ee8000c101100 */
[----:B------:R-:W4:Y:S04]  /*14e80*/  LD.E.U8 R10, desc[UR36][R6.64+0x1a] ;  /* 0x00001a24060a7980 */ /* 0x000f28000c101100 */
[----:B---3--:R3:W-:Y:S04]  /*14e90*/  STL.U8 [R1+0x1b], R11 ;  /* 0x00001b0b01007387 */ /* 0x0087e80000100000 */
[----:B----4-:R4:W-:Y:S04]  /*14ea0*/  STL.U8 [R1+0x1a], R10 ;  /* 0x00001a0a01007387 */ /* 0x0109e80000100000 */
[----:B------:R-:W5:Y:S04]  /*14eb0*/  LD.E.U8 R15, desc[UR36][R6.64+0x17] ;  /* 0x00001724060f7980 */ /* 0x000f68000c101100 */
[----:B------:R-:W2:Y:S04]  /*14ec0*/  LD.E.U8 R12, desc[UR36][R6.64+0x16] ;  /* 0x00001624060c7980 */ /* 0x000ea8000c101100 */
[----:B-----5:R0:W-:Y:S04]  /*14ed0*/  STL.U8 [R1+0x17], R15 ;  /* 0x0000170f01007387 */ /* 0x0201e80000100000 */
[----:B--2---:R0:W-:Y:S04]  /*14ee0*/  STL.U8 [R1+0x16], R12 ;  /* 0x0000160c01007387 */ /* 0x0041e80000100000 */
[----:B------:R-:W2:Y:S04]  /*14ef0*/  LD.E.U8 R17, desc[UR36][R6.64+0x19] ;  /* 0x0000192406117980 */ /* 0x000ea8000c101100 */
[----:B-1----:R-:W5:Y:S01]  /*14f00*/  LD.E.U8 R16, desc[UR36][R6.64+0x18] ;  /* 0x0000182406107980 */ /* 0x002f62000c101100 */
[----:B------:R-:W-:Y:S01]  /*14f10*/  IADD3 R2, P0, PT, RZ, R4, RZ ;  /* 0x00000004ff027210 */ /* 0x000fe20007f1e0ff */
[----:B------:R-:W-:Y:S01]  /*14f20*/  BSSY.RECONVERGENT B3, `(.L_x_298) ;  /* 0x000000f000037945 */ /* 0x000fe20003800200 */
[----:B------:R-:W-:-:S02]  /*14f30*/  IMAD R4, R11, 0x100, R10 ;  /* 0x000001000b047824 */ /* 0x000fc400078e020a */
[----:B---3--:R-:W-:Y:S02]  /*14f40*/  IMAD.MOV.U32 R11, RZ, RZ, RZ ;  /* 0x000000ffff0b7224 */ /* 0x008fe400078e00ff */
[----:B------:R-:W-:Y:S02]  /*14f50*/  IMAD.X R3, RZ, RZ, R5, P0 ;  /* 0x000000ffff037224 */ /* 0x000fe400000e0605 */
[----:B------:R-:W-:Y:S01]  /*14f60*/  IMAD R5, R15, 0x100, R12 ;  /* 0x000001000f057824 */ /* 0x000fe200078e020c */
[----:B--2---:R0:W-:Y:S04]  /*14f70*/  STL.U8 [R1+0x19], R17 ;  /* 0x0000191101007387 */ /* 0x0041e80000100000 */
[----:B-----5:R0:W-:Y:S01]  /*14f80*/  STL.U8 [R1+0x18], R16 ;  /* 0x0000181001007387 */ /* 0x0201e20000100000 */
[----:B----4-:R-:W-:-:S07]  /*14f90*/  LEA R10, R17, R16, 0x8 ;  /* 0x00000010110a7211 */ /* 0x010fce00078e40ff */
.L_x_299:
        /* <DEDUP_REMOVED lines=8> */
.L_x_298:
[----:B------:R-:W2:Y:S01]  /*15020*/  LD.E.U8 R11, desc[UR36][R2.64] ;  /* 0x00000024020b7980 */ /* 0x000ea2000c101100 */
[----:B------:R-:W-:Y:S01]  /*15030*/  ISETP.NE.AND P0, PT, R12, RZ, PT ;  /* 0x000000ff0c00720c */ /* 0x000fe20003f05270 */
[----:B------:R-:W-:Y:S03]  /*15040*/  BSSY.RECONVERGENT B3, `(.L_x_300) ;  /* 0x0000010000037945 */ /* 0x000fe60003800200 */
[----:B--2---:R-:W-:-:S13]  /*15050*/  ISETP.EQ.OR P0, PT, R11, RZ, !P0 ;  /* 0x000000ff0b00720c */ /* 0x004fda0004702670 */
[----:B------:R-:W-:Y:S05]  /*15060*/  @P0 BRA `(.L_x_301) ;  /* 0x0000000000340947 */ /* 0x000fea0003800000 */
[----:B------:R-:W-:-:S07]  /*15070*/  IMAD.MOV.U32 R15, RZ, RZ, RZ ;  /* 0x000000ffff0f7224 */ /* 0x000fce00078e00ff */
.L_x_302:
[----:B------:R0:W-:Y:S04]  /*15080*/  ST.E.U8 desc[UR36][R6.64], R11 ;  /* 0x0000000b06007985 */ /* 0x0001e8000c101124 */
[----:B0-----:R0:W2:Y:S01]  /*15090*/  LD.E.U8 R11, desc[UR36][R2.64+0x1] ;  /* 0x00000124020b7980 */ /* 0x0010a2000c101100 */
[----:B------:R-:W-:Y:S02]  /*150a0*/  IADD3 R15, PT, PT, R15, 0x1, RZ ;  /* 0x000000010f0f7810 */ /* 0x000fe40007ffe0ff */
[----:B------:R-:W-:Y:S02]  /*150b0*/  IADD3 R16, P1, PT, R6, 0x1, RZ ;  /* 0x0000000106107810 */ /* 0x000fe40007f3e0ff */
[----:B------:R-:W-:-:S03]  /*150c0*/  ISETP.GE.U32.AND P0, PT, R15, R12, PT ;  /* 0x0000000c0f00720c */ /* 0x000fc60003f06070 */
[----:B------:R-:W-:Y:S01]  /*150d0*/  IMAD.X R17, RZ, RZ, R7, P1 ;  /* 0x000000ffff117224 */ /* 0x000fe200008e0607 */
[----:B0-----:R-:W-:Y:S01]  /*150e0*/  IADD3 R2, P2, PT, R2, 0x1, RZ ;  /* 0x0000000102027810 */ /* 0x001fe20007f5e0ff */
[----:B------:R-:W-:Y:S02]  /*150f0*/  IMAD.MOV.U32 R6, RZ, RZ, R16 ;  /* 0x000000ffff067224 */ /* 0x000fe400078e0010 */
[----:B------:R-:W-:Y:S02]  /*15100*/  IMAD.MOV.U32 R7, RZ, RZ, R17 ;  /* 0x000000ffff077224 */ /* 0x000fe400078e0011 */
[----:B------:R-:W-:Y:S01]  /*15110*/  IMAD.X R3, RZ, RZ, R3, P2 ;  /* 0x000000ffff037224 */ /* 0x000fe200010e0603 */
[----:B--2---:R-:W-:-:S13]  /*15120*/  ISETP.NE.AND P3, PT, R11, RZ, PT ;  /* 0x000000ff0b00720c */ /* 0x004fda0003f65270 */
[----:B------:R-:W-:Y:S05]  /*15130*/  @!P0 BRA P3, `(.L_x_302) ;  /* 0xfffffffc00d08947 */ /* 0x000fea000183ffff */
.L_x_301:
[----:B------:R-:W-:Y:S05]  /*15140*/  BSYNC.RECONVERGENT B3 ;  /* 0x0000000000037941 */ /* 0x000fea0003800200 */
.L_x_300:
        /* <DEDUP_REMOVED lines=8> */
[----:B------:R-:W3:Y:S02]  /*151d0*/  LDG.E.64 R20, desc[UR36][R8.64] ;  /* 0x0000002408147981 */ /* 0x000ee4000c1e1b00 */
[----:B---3--:R-:W-:-:S05]  /*151e0*/  IMAD.WIDE.U32 R22, R13, 0x1c, R20 ;  /* 0x0000001c0d167825 */ /* 0x008fca00078e0014 */
[----:B------:R-:W3:Y:S04]  /*151f0*/  LD.E.U8 R27, desc[UR36][R22.64+0x1b] ;  /* 0x00001b24161b7980 */ /* 0x000ee8000c101100 */
[----:B------:R-:W4:Y:S01]  /*15200*/  LD.E.U8 R25, desc[UR36][R22.64+0x1a] ;  /* 0x00001a2416197980 */ /* 0x000f22000c101100 */
[----:B------:R-:W-:-:S05]  /*15210*/  IMAD.WIDE.U32 R20, R14, 0x1c, R20 ;  /* 0x0000001c0e147825 */ /* 0x000fca00078e0014 */
[----:B---3--:R3:W-:Y:S04]  /*15220*/  ST.E.U8 desc[UR36][R20.64+0x1b], R27 ;  /* 0x00001b1b14007985 */ /* 0x0087e8000c101124 */
[----:B----4-:R4:W-:Y:S04]  /*15230*/  ST.E.U8 desc[UR36][R20.64+0x1a], R25 ;  /* 0x00001a1914007985 */ /* 0x0109e8000c101124 */
[----:B0-----:R-:W5:Y:S02]  /*15240*/  LDG.E.64 R6, desc[UR36][R8.64] ;  /* 0x0000002408067981 */ /* 0x001f64000c1e1b00 */
[----:B-----5:R-:W-:-:S05]  /*15250*/  IMAD.WIDE.U32 R16, R13, 0x1c, R6 ;  /* 0x0000001c0d107825 */ /* 0x020fca00078e0006 */
[----:B-1----:R-:W5:Y:S04]  /*15260*/  LD.E.U8 R15, desc[UR36][R16.64+0x17] ;  /* 0x00001724100f7980 */ /* 0x002f68000c101100 */
[----:B--2---:R-:W2:Y:S01]  /*15270*/  LD.E.U8 R11, desc[UR36][R16.64+0x16] ;  /* 0x00001624100b7980 */ /* 0x004ea2000c101100 */
[----:B------:R-:W-:-:S05]  /*15280*/  IMAD.WIDE.U32 R6, R14, 0x1c, R6 ;  /* 0x0000001c0e067825 */ /* 0x000fca00078e0006 */
[----:B-----5:R0:W-:Y:S04]  /*15290*/  ST.E.U8 desc[UR36][R6.64+0x17], R15 ;  /* 0x0000170f06007985 */ /* 0x0201e8000c101124 */
[----:B--2---:R0:W-:Y:S04]  /*152a0*/  ST.E.U8 desc[UR36][R6.64+0x16], R11 ;  /* 0x0000160b06007985 */ /* 0x0041e8000c101124 */
[----:B------:R-:W2:Y:S02]  /*152b0*/  LDG.E.64 R2, desc[UR36][R8.64] ;  /* 0x0000002408027981 */ /* 0x000ea4000c1e1b00 */
[----:B--2---:R-:W-:-:S05]  /*152c0*/  IMAD.WIDE.U32 R22, R13, 0x1c, R2 ;  /* 0x0000001c0d167825 */ /* 0x004fca00078e0002 */
[----:B---3--:R-:W2:Y:S04]  /*152d0*/  LD.E.U8 R27, desc[UR36][R22.64+0x19] ;  /* 0x00001924161b7980 */ /* 0x008ea8000c101100 */
[----:B----4-:R-:W3:Y:S01]  /*152e0*/  LD.E.U8 R25, desc[UR36][R22.64+0x18] ;  /* 0x0000182416197980 */ /* 0x010ee2000c101100 */
[----:B------:R-:W-:-:S05]  /*152f0*/  IMAD.WIDE.U32 R20, R14, 0x1c, R2 ;  /* 0x0000001c0e147825 */ /* 0x000fca00078e0002 */
[----:B--2---:R0:W-:Y:S04]  /*15300*/  ST.E.U8 desc[UR36][R20.64+0x19], R27 ;  /* 0x0000191b14007985 */ /* 0x0041e8000c101124 */
[----:B---3--:R0:W-:Y:S04]  /*15310*/  ST.E.U8 desc[UR36][R20.64+0x18], R25 ;  /* 0x0000181914007985 */ /* 0x0081e8000c101124 */
[----:B------:R-:W2:Y:S01]  /*15320*/  LDG.E.64 R2, desc[UR36][R8.64] ;  /* 0x0000002408027981 */ /* 0x000ea2000c1e1b00 */
[----:B------:R-:W-:Y:S01]  /*15330*/  BSSY.RECONVERGENT B3, `(.L_x_303) ;  /* 0x0000009000037945 */ /* 0x000fe20003800200 */
[----:B--2---:R-:W-:-:S04]  /*15340*/  IMAD.WIDE.U32 R16, R13, 0x1c, R2 ;  /* 0x0000001c0d107825 */ /* 0x004fc800078e0002 */
[----:B0-----:R-:W-:-:S07]  /*15350*/  IMAD.MOV.U32 R2, RZ, RZ, RZ ;  /* 0x000000ffff027224 */ /* 0x001fce00078e00ff */
.L_x_304:
[----:B------:R-:W-:-:S06]  /*15360*/  IADD3 R3, PT, PT, R1, R2, RZ ;  /* 0x0000000201037210 */ /* 0x000fcc0007ffe0ff */
[----:B------:R-:W2:Y:S01]  /*15370*/  LDL.U8 R3, [R3] ;  /* 0x0000000003037983 */ /* 0x000ea20000100000 */
[----:B------:R-:W-:Y:S02]  /*15380*/  IMAD.MOV.U32 R15, RZ, RZ, R2 ;  /* 0x000000ffff0f7224 */ /* 0x000fe400078e0002 */
[----:B------:R-:W-:Y:S01]  /*15390*/  VIADD R2, R2, 0x1 ;  /* 0x0000000102027836 */ /* 0x000fe20000000000 */
[----:B--2---:R-:W-:-:S13]  /*153a0*/  ISETP.NE.AND P0, PT, R3, RZ, PT ;  /* 0x000000ff0300720c */ /* 0x004fda0003f05270 */
[----:B------:R-:W-:Y:S05]  /*153b0*/  @P0 BRA `(.L_x_304) ;  /* 0xfffffffc00e80947 */ /* 0x000fea000383ffff */
[----:B------:R-:W-:Y:S05]  /*153c0*/  BSYNC.RECONVERGENT B3 ;  /* 0x0000000000037941 */ /* 0x000fea0003800200 */
.L_x_303:
        /* <DEDUP_REMOVED lines=8> */
.L_x_307:
[----:B------:R-:W-:Y:S01]  /*15450*/  IMAD.MOV.U32 R2, RZ, RZ, R16 ;  /* 0x000000ffff027224 */ /* 0x000fe200078e0010 */
[----:B------:R-:W-:-:S05]  /*15460*/  MOV R3, R17 ;  /* 0x0000001100037202 */ /* 0x000fca0000000f00 */
        /* <DEDUP_REMOVED lines=9> */
.L_x_306:
[----:B------:R-:W-:Y:S05]  /*15500*/  BSYNC.RECONVERGENT B3 ;  /* 0x0000000000037941 */ /* 0x000fea0003800200 */
.L_x_305:
[----:B------:R0:W-:Y:S04]  /*15510*/  ST.E.U8 desc[UR36][R16.64], RZ ;  /* 0x000000ff10007985 */ /* 0x0001e8000c101124 */
[----:B------:R-:W2:Y:S01]  /*15520*/  LDG.E.64 R2, desc[UR36][R8.64] ;  /* 0x0000002408027981 */ /* 0x000ea2000c1e1b00 */
[----:B------:R-:W-:Y:S01]  /*15530*/  SHF.R.U32.HI R21, RZ, 0x8, R0 ;  /* 0x00000008ff157819 */ /* 0x000fe20000011600 */
[----:B--2---:R-:W-:-:S05]  /*15540*/  IMAD.WIDE.U32 R2, R13, 0x1c, R2 ;  /* 0x0000001c0d027825 */ /* 0x004fca00078e0002 */
[----:B------:R-:W-:Y:S04]  /*15550*/  ST.E.U8 desc[UR36][R2.64+0x15], R21 ;  /* 0x0000151502007985 */ /* 0x000fe8000c101124 */
[----:B------:R1:W-:Y:S04]  /*15560*/  ST.E.U8 desc[UR36][R2.64+0x14], R0 ;  /* 0x0000140002007985 */ /* 0x0003e8000c101124 */
[----:B------:R-:W2:Y:S01]  /*15570*/  LDG.E.64 R6, desc[UR36][R8.64] ;  /* 0x0000002408067981 */ /* 0x000ea2000c1e1b00 */
[----:B------:R-:W-:Y:S01]  /*15580*/  SHF.R.U32.HI R11, RZ, 0x8, R4 ;  /* 0x00000008ff0b7819 */ /* 0x000fe20000011604 */
[----:B--2---:R-:W-:-:S05]  /*15590*/  IMAD.WIDE.U32 R6, R13, 0x1c, R6 ;  /* 0x0000001c0d067825 */ /* 0x004fca00078e0006 */
[----:B------:R2:W-:Y:S04]  /*155a0*/  ST.E.U8 desc[UR36][R6.64+0x1b], R11 ;  /* 0x00001b0b06007985 */ /* 0x0005e8000c101124 */
[----:B------:R2:W-:Y:S04]  /*155b0*/  ST.E.U8 desc[UR36][R6.64+0x1a], R4 ;  /* 0x00001a0406007985 */ /* 0x0005e8000c101124 */
[----:B0-----:R-:W3:Y:S01]  /*155c0*/  LDG.E.64 R16, desc[UR36][R8.64] ;  /* 0x0000002408107981 */ /* 0x001ee2000c1e1b00 */
[----:B------:R-:W-:Y:S01]  /*155d0*/  SHF.R.U32.HI R15, RZ, 0x8, R5 ;  /* 0x00000008ff0f7819 */ /* 0x000fe20000011605 */
[----:B---3--:R-:W-:-:S05]  /*155e0*/  IMAD.WIDE.U32 R16, R13, 0x1c, R16 ;  /* 0x0000001c0d107825 */ /* 0x008fca00078e0010 */
[----:B------:R2:W-:Y:S04]  /*155f0*/  ST.E.U8 desc[UR36][R16.64+0x17], R15 ;  /* 0x0000170f10007985 */ /* 0x0005e8000c101124 */
[----:B------:R2:W-:Y:S04]  /*15600*/  ST.E.U8 desc[UR36][R16.64+0x16], R5 ;  /* 0x0000160510007985 */ /* 0x0005e8000c101124 */
[----:B-1----:R-:W3:Y:S01]  /*15610*/  LDG.E.64 R2, desc[UR36][R8.64] ;  /* 0x0000002408027981 */ /* 0x002ee2000c1e1b00 */
[----:B------:R-:W-:Y:S01]  /*15620*/  SHF.R.U32.HI R21, RZ, 0x8, R10 ;  /* 0x00000008ff157819 */ /* 0x000fe2000001160a */
[----:B---3--:R-:W-:-:S05]  /*15630*/  IMAD.WIDE.U32 R2, R13, 0x1c, R2 ;  /* 0x0000001c0d027825 */ /* 0x008fca00078e0002 */
[----:B------:R2:W-:Y:S04]  /*15640*/  ST.E.U8 desc[UR36][R2.64+0x19], R21 ;  /* 0x0000191502007985 */ /* 0x0005e8000c101124 */
[----:B------:R2:W-:Y:S01]  /*15650*/  ST.E.U8 desc[UR36][R2.64+0x18], R10 ;  /* 0x0000180a02007985 */ /* 0x0005e2000c101124 */
[----:B------:R-:W-:Y:S05]  /*15660*/  BRA `(.L_x_291) ;  /* 0x0000000c00087947 */ /* 0x000fea0003800000 */
.L_x_292:
[----:B------:R-:W-:Y:S02]  /*15670*/  PRMT R0, R0, 0x9910, RZ ;  /* 0x0000991000007816 */ /* 0x000fe400000000ff */
[----:B------:R-:W-:-:S04]  /*15680*/  PRMT R3, R2, 0x9910, RZ ;  /* 0x0000991002037816 */ /* 0x000fc800000000ff */
[----:B------:R-:W-:-:S13]  /*15690*/  ISETP.NE.AND P0, PT, R3, R0, PT ;  /* 0x000000000300720c */ /* 0x000fda0003f05270 */
[----:B------:R-:W-:Y:S05]  /*156a0*/  @P0 BRA `(.L_x_291) ;  /* 0x0000000800f80947 */ /* 0x000fea0003800000 */
[----:B------:R-:W2:Y:S04]  /*156b0*/  LD.E.U8 R0, desc[UR36][R4.64+0x16] ;  /* 0x0000162404007980 */ /* 0x000ea8000c101100 */
[----:B------:R-:W2:Y:S04]  /*156c0*/  LD.E.U8 R3, desc[UR36][R4.64+0x17] ;  /* 0x0000172404037980 */ /* 0x000ea8000c101100 */
[----:B------:R-:W3:Y:S04]  /*156d0*/  LD.E.U8 R10, desc[UR36][R6.64+0x16] ;  /* 0x00001624060a7980 */ /* 0x000ee8000c101100 */
[----:B------:R-:W3:Y:S01]  /*156e0*/  LD.E.U8 R15, desc[UR36][R6.64+0x17] ;  /* 0x00001724060f7980 */ /* 0x000ee2000c101100 */
[----:B--2---:R-:W-:-:S02]  /*156f0*/  IMAD R3, R3, 0x100, R0 ;  /* 0x0000010003037824 */ /* 0x004fc400078e0200 */
[----:B---3--:R-:W-:-:S05]  /*15700*/  IMAD R0, R15, 0x100, R10 ;  /* 0x000001000f007824 */ /* 0x008fca00078e020a */
[----:B------:R-:W-:-:S13]  /*15710*/  ISETP.GE.U32.AND P0, PT, R3, R0, PT ;  /* 0x000000000300720c */ /* 0x000fda0003f06070 */
[----:B------:R-:W-:Y:S05]  /*15720*/  @P0 BRA `(.L_x_291) ;  /* 0x0000000800d80947 */ /* 0x000fea0003800000 */
[----:B------:R0:W-:Y:S01]  /*15730*/  STL.U8 [R1], RZ ;  /* 0x000000ff01007387 */ /* 0x0001e20000100000 */
[----:B------:R-:W-:Y:S01]  /*15740*/  HFMA2 R3, -RZ, RZ, 0, 0 ;  /* 0x00000000ff037431 */ /* 0x000fe200000001ff */
[----:B------:R-:W-:Y:S02]  /*15750*/  BSSY.RECONVERGENT B3, `(.L_x_308) ;  /* 0x000001b000037945 */ /* 0x000fe40003800200 */
        /* <DEDUP_REMOVED lines=19> */
.L_x_309:
        /* <DEDUP_REMOVED lines=8> */
.L_x_308:
[----:B------:R-:W-:Y:S01]  /*15910*/  ISETP.NE.AND P0, PT, R20, RZ, PT ;  /* 0x000000ff1400720c */ /* 0x000fe20003f05270 */
[----:B------:R-:W-:Y:S01]  /*15920*/  BSSY.RECONVERGENT B3, `(.L_x_310) ;  /* 0x0000013000037945 */ /* 0x000fe20003800200 */
[----:B------:R-:W-:Y:S01]  /*15930*/  SHF.R.U32.HI R10, RZ, 0x8, R2 ;  /* 0x00000008ff0a7819 */ /* 0x000fe20000011602 */
[----:B------:R-:W-:-:S10]  /*15940*/  IMAD.MOV.U32 R18, RZ, RZ, R1 ;  /* 0x000000ffff127224 */ /* 0x000fd400078e0001 */
[----:B------:R-:W-:Y:S05]  /*15950*/  @!P0 BRA `(.L_x_311) ;  /* 0x00000000003c8947 */ /* 0x000fea0003800000 */
[----:B------:R-:W-:Y:S01]  /*15960*/  IMAD.MOV.U32 R3, RZ, RZ, RZ ;  /* 0x000000ffff037224 */ /* 0x000fe200078e00ff */
[----:B------:R-:W-:Y:S01]  /*15970*/  MOV R12, R6 ;  /* 0x00000006000c7202 */ /* 0x000fe20000000f00 */
[----:B------:R-:W-:Y:S02]  /*15980*/  IMAD.MOV.U32 R15, RZ, RZ, R7 ;  /* 0x000000ffff0f7224 */ /* 0x000fe400078e0007 */
[----:B------:R-:W-:-:S07]  /*15990*/  IMAD.MOV.U32 R18, RZ, RZ, R1 ;  /* 0x000000ffff127224 */ /* 0x000fce00078e0001 */
.L_x_312:
[----:B------:R-:W-:Y:S01]  /*159a0*/  IMAD.MOV.U32 R16, RZ, RZ, R12 ;  /* 0x000000ffff107224 */ /* 0x000fe200078e000c */
[----:B------:R1:W-:Y:S01]  /*159b0*/  STL.U8 [R18], R11 ;  /* 0x0000000b12007387 */ /* 0x0003e20000100000 */
[----:B------:R-:W-:-:S05]  /*159c0*/  IMAD.MOV.U32 R17, RZ, RZ, R15 ;  /* 0x000000ffff117224 */ /* 0x000fca00078e000f */
[----:B-1----:R-:W2:Y:S01]  /*159d0*/  LD.E.U8 R11, desc[UR36][R16.64+0x1] ;  /* 0x00000124100b7980 */ /* 0x002ea2000c101100 */
[----:B------:R-:W-:Y:S01]  /*159e0*/  VIADD R3, R3, 0x1 ;  /* 0x0000000103037836 */ /* 0x000fe20000000000 */
[----:B------:R-:W-:Y:S01]  /*159f0*/  IADD3 R12, P1, PT, R12, 0x1, RZ ;  /* 0x000000010c0c7810 */ /* 0x000fe20007f3e0ff */
[----:B------:R-:W-:-:S03]  /*15a00*/  VIADD R18, R18, 0x1 ;  /* 0x0000000112127836 */ /* 0x000fc60000000000 */
[----:B------:R-:W-:Y:S02]  /*15a10*/  ISETP.GE.U32.AND P0, PT, R3, R20, PT ;  /* 0x000000140300720c */ /* 0x000fe40003f06070 */
[----:B------:R-:W-:Y:S02]  /*15a20*/  IADD3.X R15, PT, PT, RZ, R15, RZ, P1, !PT ;  /* 0x0000000fff0f7210 */ /* 0x000fe40000ffe4ff */
[----:B--2---:R-:W-:-:S13]  /*15a30*/  ISETP.NE.AND P2, PT, R11, RZ, PT ;  /* 0x000000ff0b00720c */ /* 0x004fda0003f45270 */
[----:B------:R-:W-:Y:S05]  /*15a40*/  @!P0 BRA P2, `(.L_x_312) ;  /* 0xfffffffc00d48947 */ /* 0x000fea000103ffff */
.L_x_311:
[----:B------:R-:W-:Y:S05]  /*15a50*/  BSYNC.RECONVERGENT B3 ;  /* 0x0000000000037941 */ /* 0x000fea0003800200 */
.L_x_310:
[----:B------:R1:W-:Y:S04]  /*15a60*/  STL.U8 [R18], RZ ;  /* 0x000000ff12007387 */ /* 0x0003e80000100000 */
[----:B------:R2:W-:Y:S04]  /*15a70*/  STL.U8 [R1+0x15], R10 ;  /* 0x0000150a01007387 */ /* 0x0005e80000100000 */
[----:B------:R2:W-:Y:S04]  /*15a80*/  STL.U8 [R1+0x14], R2 ;  /* 0x0000140201007387 */ /* 0x0005e80000100000 */
[----:B------:R-:W3:Y:S04]  /*15a90*/  LD.E.U8 R15, desc[UR36][R6.64+0x1b] ;  /* 0x00001b24060f7980 */ /* 0x000ee8000c101100 */
[----:B------:R-:W4:Y:S01]  /*15aa0*/  LD.E.U8 R12, desc[UR36][R6.64+0x1a] ;  /* 0x00001a24060c7980 */ /* 0x000f22000c101100 */
[----:B------:R-:W-:-:S03]  /*15ab0*/  SHF.R.U32.HI R16, RZ, 0x8, R0 ;  /* 0x00000008ff107819 */ /* 0x000fc60000011600 */
[----:B------:R2:W-:Y:S04]  /*15ac0*/  STL.U8 [R1+0x16], R0 ;  /* 0x0000160001007387 */ /* 0x0005e80000100000 */
[----:B------:R2:W-:Y:S04]  /*15ad0*/  STL.U8 [R1+0x17], R16 ;  /* 0x0000171001007387 */ /* 0x0005e80000100000 */
[----:B---3--:R2:W-:Y:S04]  /*15ae0*/  STL.U8 [R1+0x1b], R15 ;  /* 0x00001b0f01007387 */ /* 0x0085e80000100000 */
[----:B----4-:R2:W-:Y:S04]  /*15af0*/  STL.U8 [R1+0x1a], R12 ;  /* 0x00001a0c01007387 */ /* 0x0105e80000100000 */
[----:B------:R-:W3:Y:S04]  /*15b00*/  LD.E.U8 R17, desc[UR36][R6.64+0x19] ;  /* 0x0000192406117980 */ /* 0x000ee8000c101100 */
[----:B-1----:R-:W4:Y:S01]  /*15b10*/  LD.E.U8 R18, desc[UR36][R6.64+0x18] ;  /* 0x0000182406127980 */ /* 0x002f22000c101100 */
[----:B------:R-:W-:Y:S01]  /*15b20*/  IADD3 R4, P0, PT, RZ, R4, RZ ;  /* 0x00000004ff047210 */ /* 0x000fe20007f1e0ff */
[----:B------:R-:W-:Y:S01]  /*15b30*/  BSSY.RECONVERGENT B3, `(.L_x_313) ;  /* 0x000000e000037945 */ /* 0x000fe20003800200 */
[----:B------:R-:W-:-:S02]  /*15b40*/  IMAD R3, R15, 0x100, R12 ;  /* 0x000001000f037824 */ /* 0x000fc400078e020c */
[----:B------:R-:W-:Y:S02]  /*15b50*/  IMAD.MOV.U32 R21, RZ, RZ, RZ ;  /* 0x000000ffff157224 */ /* 0x000fe400078e00ff */
[----:B------:R-:W-:Y:S01]  /*15b60*/  IMAD.X R11, RZ, RZ, R5, P0 ;  /* 0x000000ffff0b7224 */ /* 0x000fe200000e0605 */
[----:B---3--:R2:W-:Y:S04]  /*15b70*/  STL.U8 [R1+0x19], R17 ;  /* 0x0000191101007387 */ /* 0x0085e80000100000 */
[----:B----4-:R2:W-:Y:S01]  /*15b80*/  STL.U8 [R1+0x18], R18 ;  /* 0x0000181201007387 */ /* 0x0105e20000100000 */
[----:B------:R-:W-:-:S07]  /*15b90*/  IMAD R5, R17, 0x100, R18 ;  /* 0x0000010011057824 */ /* 0x000fce00078e0212 */
.L_x_314:
[----:B--2---:R-:W-:-:S04]  /*15ba0*/  IADD3 R16, P0, PT, R21, R4, RZ ;  /* 0x0000000415107210 */ /* 0x004fc80007f1e0ff */
[----:B------:R-:W-:-:S05]  /*15bb0*/  IADD3.X R17, PT, PT, RZ, R11, RZ, P0, !PT ;  /* 0x0000000bff117210 */ /* 0x000fca00007fe4ff */
[----:B------:R-:W2:Y:S01]  /*15bc0*/  LD.E.U8 R16, desc[UR36][R16.64] ;  /* 0x0000002410107980 */ /* 0x000ea2000c101100 */
[----:B------:R-:W-:Y:S02]  /*15bd0*/  IMAD.MOV.U32 R12, RZ, RZ, R21 ;  /* 0x000000ffff0c7224 */ /* 0x000fe400078e0015 */
[----:B------:R-:W-:Y:S01]  /*15be0*/  VIADD R21, R21, 0x1 ;  /* 0x0000000115157836 */ /* 0x000fe20000000000 */
[----:B--2---:R-:W-:-:S13]  /*15bf0*/  ISETP.NE.AND P0, PT, R16, RZ, PT ;  /* 0x000000ff1000720c */ /* 0x004fda0003f05270 */
[----:B------:R-:W-:Y:S05]  /*15c00*/  @P0 BRA `(.L_x_314) ;  /* 0xfffffffc00e40947 */ /* 0x000fea000383ffff */
[----:B------:R-:W-:Y:S05]  /*15c10*/  BSYNC.RECONVERGENT B3 ;  /* 0x0000000000037941 */ /* 0x000fea0003800200 */
.L_x_313:
[----:B------:R-:W-:-:S06]  /*15c20*/  IMAD.MOV.U32 R10, RZ, RZ, R4 ;  /* 0x000000ffff0a7224 */ /* 0x000fcc00078e0004 */
[----:B------:R-:W2:Y:S01]  /*15c30*/  LD.E.U8 R10, desc[UR36][R10.64] ;  /* 0x000000240a0a7980 */ /* 0x000ea2000c101100 */
[----:B------:R-:W-:Y:S01]  /*15c40*/  ISETP.NE.AND P0, PT, R12, RZ, PT ;  /* 0x000000ff0c00720c */ /* 0x000fe20003f05270 */
[----:B------:R-:W-:Y:S03]  /*15c50*/  BSSY.RECONVERGENT B3, `(.L_x_315) ;  /* 0x0000012000037945 */ /* 0x000fe60003800200 */
[----:B--2---:R-:W-:-:S13]  /*15c60*/  ISETP.EQ.OR P0, PT, R10, RZ, !P0 ;  /* 0x000000ff0a00720c */ /* 0x004fda0004702670 */
[----:B------:R-:W-:Y:S05]  /*15c70*/  @P0 BRA `(.L_x_316) ;  /* 0x00000000003c0947 */ /* 0x000fea0003800000 */
[----:B------:R-:W-:Y:S01]  /*15c80*/  PRMT R15, R10, 0x7610, R15 ;  /* 0x000076100a0f7816 */ /* 0x000fe2000000000f */
[----:B------:R-:W-:-:S07]  /*15c90*/  IMAD.MOV.U32 R17, RZ, RZ, RZ ;  /* 0x000000ffff117224 */ /* 0x000fce00078e00ff */
.L_x_317:
[----:B------:R-:W-:Y:S01]  /*15ca0*/  IMAD.MOV.U32 R10, RZ, RZ, R4 ;  /* 0x000000ffff0a7224 */ /* 0x000fe200078e0004 */
[----:B------:R1:W-:Y:S04]  /*15cb0*/  ST.E.U8 desc[UR36][R6.64], R15 ;  /* 0x0000000f06007985 */ /* 0x0003e8000c101124 */
[----:B-1----:R1:W2:Y:S01]  /*15cc0*/  LD.E.U8 R15, desc[UR36][R10.64+0x1] ;  /* 0x000001240a0f7980 */ /* 0x0022a2000c101100 */
[----:B------:R-:W-:Y:S02]  /*15cd0*/  IADD3 R17, PT, PT, R17, 0x1, RZ ;  /* 0x0000000111117810 */ /* 0x000fe40007ffe0ff */
[----:B------:R-:W-:Y:S02]  /*15ce0*/  IADD3 R16, P2, PT, R6, 0x1, RZ ;  /* 0x0000000106107810 */ /* 0x000fe40007f5e0ff */
[----:B------:R-:W-:-:S02]  /*15cf0*/  ISETP.GE.U32.AND P0, PT, R17, R12, PT ;  /* 0x0000000c1100720c */ /* 0x000fc40003f06070 */
[----:B------:R-:W-:Y:S01]  /*15d00*/  IADD3 R4, P1, PT, R4, 0x1, RZ ;  /* 0x0000000104047810 */ /* 0x000fe20007f3e0ff */
[----:B------:R-:W-:Y:S02]  /*15d10*/  IMAD.X R21, RZ, RZ, R7, P2 ;  /* 0x000000ffff157224 */ /* 0x000fe400010e0607 */
[----:B------:R-:W-:Y:S02]  /*15d20*/  IMAD.MOV.U32 R6, RZ, RZ, R16 ;  /* 0x000000ffff067224 */ /* 0x000fe400078e0010 */
[----:B-1----:R-:W-:Y:S02]  /*15d30*/  IMAD.X R11, RZ, RZ, R11, P1 ;  /* 0x000000ffff0b7224 */ /* 0x002fe400008e060b */
[----:B------:R-:W-:Y:S01]  /*15d40*/  IMAD.MOV.U32 R7, RZ, RZ, R21 ;  /* 0x000000ffff077224 */ /* 0x000fe200078e0015 */
[----:B--2---:R-:W-:-:S13]  /*15d50*/  ISETP.NE.AND P3, PT, R15, RZ, PT ;  /* 0x000000ff0f00720c */ /* 0x004fda0003f65270 */
[----:B------:R-:W-:Y:S05]  /*15d60*/  @!P0 BRA P3, `(.L_x_317) ;  /* 0xfffffffc00cc8947 */ /* 0x000fea000183ffff */
.L_x_316:
[----:B------:R-:W-:Y:S05]  /*15d70*/  BSYNC.RECONVERGENT B3 ;  /* 0x0000000000037941 */ /* 0x000fea0003800200 */
.L_x_315:
        /* <DEDUP_REMOVED lines=31> */
[----:B------:R-:W-:-:S02]  /*15f70*/  IMAD.MOV.U32 R4, RZ, RZ, RZ ;  /* 0x000000ffff047224 */ /* 0x000fc400078e00ff */
[----:B-12---:R-:W-:-:S07]  /*15f80*/  IMAD.WIDE.U32 R16, R13, 0x1c, R16 ;  /* 0x0000001c0d107825 */ /* 0x006fce00078e0010 */
.L_x_319:
[----:B------:R-:W-:-:S06]  /*15f90*/  IADD3 R6, PT, PT, R1, R4, RZ ;  /* 0x0000000401067210 */ /* 0x000fcc0007ffe0ff */
[----:B------:R-:W2:Y:S01]  /*15fa0*/  LDL.U8 R6, [R6] ;  /* 0x0000000006067983 */ /* 0x000ea20000100000 */
[----:B------:R-:W-:Y:S02]  /*15fb0*/  IMAD.MOV.U32 R15, RZ, RZ, R4 ;  /* 0x000000ffff0f7224 */ /* 0x000fe400078e0004 */
[----:B------:R-:W-:Y:S01]  /*15fc0*/  VIADD R4, R4, 0x1 ;  /* 0x0000000104047836 */ /* 0x000fe20000000000 */
[----:B--2---:R-:W-:-:S13]  /*15fd0*/  ISETP.NE.AND P0, PT, R6, RZ, PT ;  /* 0x000000ff0600720c */ /* 0x004fda0003f05270 */
[----:B------:R-:W-:Y:S05]  /*15fe0*/  @P0 BRA `(.L_x_319) ;  /* 0xfffffffc00e80947 */ /* 0x000fea000383ffff */
[----:B------:R-:W-:Y:S05]  /*15ff0*/  BSYNC.RECONVERGENT B3 ;  /* 0x0000000000037941 */ /* 0x000fea0003800200 */
.L_x_318:
        /* <DEDUP_REMOVED lines=8> */
.L_x_322:
[----:B------:R-:W-:Y:S01]  /*16080*/  IMAD.MOV.U32 R6, RZ, RZ, R16 ;  /* 0x000000ffff067224 */ /* 0x000fe200078e0010 */
[----:B------:R-:W-:-:S05]  /*16090*/  MOV R7, R17 ;  /* 0x0000001100077202 */ /* 0x000fca0000000f00 */
[----:B------:R1:W-:Y:S04]  /*160a0*/  ST.E.U8 desc[UR36][R6.64], R11 ;  /* 0x0000000b06007985 */ /* 0x0003e8000c101124 */
[----:B-1----:R1:W2:Y:S01]  /*160b0*/  LDL.U8 R11, [R10+0x1] ;  /* 0x000001000a0b7983 */ /* 0x0022a20000100000 */
[----:B------:R-:W-:Y:S01]  /*160c0*/  VIADD R4, R4, 0x1 ;  /* 0x0000000104047836 */ /* 0x000fe20000000000 */
[----:B------:R-:W-:-:S04]  /*160d0*/  IADD3 R16, P1, PT, R16, 0x1, RZ ;  /* 0x0000000110107810 */ /* 0x000fc80007f3e0ff */
[----:B------:R-:W-:Y:S01]  /*160e0*/  ISETP.GE.U32.AND P0, PT, R4, R15, PT ;  /* 0x0000000f0400720c */ /* 0x000fe20003f06070 */
[----:B------:R-:W-:Y:S02]  /*160f0*/  IMAD.X R17, RZ, RZ, R17, P1 ;  /* 0x000000ffff117224 */ /* 0x000fe400008e0611 */
[----:B-1----:R-:W-:Y:S01]  /*16100*/  VIADD R10, R10, 0x1 ;  /* 0x000000010a0a7836 */ /* 0x002fe20000000000 */
[----:B--2---:R-:W-:-:S13]  /*16110*/  ISETP.NE.AND P2, PT, R11, RZ, PT ;  /* 0x000000ff0b00720c */ /* 0x004fda0003f45270 */
[----:B------:R-:W-:Y:S05]  /*16120*/  @!P0 BRA P2, `(.L_x_322) ;  /* 0xfffffffc00d48947 */ /* 0x000fea000103ffff */
.L_x_321:
[----:B------:R-:W-:Y:S05]  /*16130*/  BSYNC.RECONVERGENT B3 ;  /* 0x0000000000037941 */ /* 0x000fea0003800200 */
.L_x_320:
        /* <DEDUP_REMOVED lines=20> */
[----:B------:R3:W-:Y:S02]  /*16280*/  ST.E.U8 desc[UR36][R6.64+0x18], R5 ;  /* 0x0000180506007985 */ /* 0x0007e4000c101124 */
.L_x_291:
[----:B------:R-:W-:Y:S05]  /*16290*/  BSYNC.RECONVERGENT B0 ;  /* 0x0000000000007941 */ /* 0x000fea0003800200 */
.L_x_290:
[----:B------:R-:W-:-:S05]  /*162a0*/  VIADD R14, R14, 0x1 ;  /* 0x000000010e0e7836 */ /* 0x000fca0000000000 */
[----:B------:R-:W-:-:S13]  /*162b0*/  ISETP.NE.AND P0, PT, R14, 0x400, PT ;  /* 0x000004000e00780c */ /* 0x000fda0003f05270 */
[----:B------:R-:W-:Y:S05]  /*162c0*/  @P0 BRA `(.L_x_323) ;  /* 0xffffffe400cc0947 */ /* 0x000fea000383ffff */
.L_x_289:
[----:B------:R-:W-:Y:S05]  /*162d0*/  BSYNC.RECONVERGENT B1 ;  /* 0x0000000000017941 */ /* 0x000fea0003800200 */
.L_x_288:
[----:B------:R-:W-:-:S05]  /*162e0*/  VIADD R13, R13, 0x1 ;  /* 0x000000010d0d7836 */ /* 0x000fca0000000000 */
[----:B------:R-:W-:-:S13]  /*162f0*/  ISETP.NE.AND P0, PT, R13, 0x400, PT ;  /* 0x000004000d00780c */ /* 0x000fda0003f05270 */
[----:B------:R-:W-:Y:S05]  /*16300*/  @P0 BRA `(.L_x_324) ;  /* 0xffffffe4009c0947 */ /* 0x000fea000383ffff */
[----:B------:R-:W-:Y:S05]  /*16310*/  BSYNC.RECONVERGENT B2 ;  /* 0x0000000000027941 */ /* 0x000fea0003800200 */
.L_x_287:
[----:B---3--:R-:W-:Y:S01]  /*16320*/  MOV R0, 0x0 ;  /* 0x0000000000007802 */ /* 0x008fe20000000f00 */
[----:B------:R-:W1:Y:S01]  /*16330*/  LDCU.64 UR4, c[0x4][0x38] ;  /* 0x01000700ff0477ac */ /* 0x000e620008000a00 */
[----:B--2---:R-:W-:Y:S02]  /*16340*/  CS2R R6, SRZ ;  /* 0x0000000000067805 */ /* 0x004fe4000001ff00 */
[----:B------:R2:W3:Y:S01]  /*16350*/  LDC.64 R2, c[0x4][R0] ;  /* 0x0100000000027b82 */ /* 0x0004e20000000a00 */
[----:B-1----:R-:W-:Y:S01]  /*16360*/  MOV R4, UR4 ;  /* 0x0000000400047c02 */ /* 0x002fe20008000f00 */
[----:B--2---:R-:W-:-:S07]  /*16370*/  IMAD.U32 R5, RZ, RZ, UR5 ;  /* 0x00000005ff057e24 */ /* 0x004fce000f8e00ff */
[----:B------:R-:W-:-:S07]  /*16380*/  LEPC R20, `(.L_x_325) ;  /* 0x000000001014794e */ /* 0x000fce0000000000 */
[----:B0--3--:R-:W-:Y:S05]  /*16390*/  CALL.ABS.NOINC R2 ;  /* 0x0000000002007343 */ /* 0x009fea0003c00000 */
.L_x_325:
[----:B------:R-:W0:Y:S02]  /*163a0*/  LDC.64 R4, c[0x4][0x28] ;  /* 0x01000a00ff047b82 */ /* 0x000e240000000a00 */
[----:B0-----:R-:W5:Y:S01]  /*163b0*/  LDG.E.64 R4, desc[UR36][R4.64] ;  /* 0x0000002404047981 */ /* 0x001f62000c1e1b00 */
[----:B------:R-:W-:Y:S01]  /*163c0*/  BSSY.RECONVERGENT B6, `(.L_x_326) ;  /* 0x00000c6000067945 */ /* 0x000fe20003800200 */
[----:B------:R-:W-:-:S07]  /*163d0*/  IMAD.MOV.U32 R16, RZ, RZ, RZ ;  /* 0x000000ffff107224 */ /* 0x000fce00078e00ff */
.L_x_351:
[----:B-----5:R-:W-:-:S05]  /*163e0*/  IMAD.WIDE.U32 R8, R16, 0x1c, R4 ;  /* 0x0000001c10087825 */ /* 0x020fca00078e0004 */
[----:B------:R-:W2:Y:S01]  /*163f0*/  LD.E.U8 R0, desc[UR36][R8.64] ;  /* 0x0000002408007980 */ /* 0x000ea2000c101100 */
[----:B------:R-:W-:Y:S01]  /*16400*/  IMAD.MOV.U32 R2, RZ, RZ, R16 ;  /* 0x000000ffff027224 */ /* 0x000fe200078e0010 */
[----:B------:R-:W-:Y:S01]  /*16410*/  BSSY.RECONVERGENT B7, `(.L_x_327) ;  /* 0x0000016000077945 */ /* 0x000fe20003800200 */
[----:B------:R-:W-:-:S05]  /*16420*/  VIADD R16, R16, 0x8 ;  /* 0x0000000810107836 */ /* 0x000fca0000000000 */
[----:B------:R-:W-:-:S04]  /*16430*/  ISETP.NE.AND P1, PT, R16, 0x400, PT ;  /* 0x000004001000780c */ /* 0x000fc80003f25270 */
[----:B------:R-:W-:Y:S02]  /*16440*/  P2R R17, PR, RZ, 0x2 ;  /* 0x00000002ff117803 */ /* 0x000fe40000000000 */
[----:B--2---:R-:W-:-:S13]  /*16450*/  ISETP.NE.AND P0, PT, R0, RZ, PT ;  /* 0x000000ff0000720c */ /* 0x004fda0003f05270 */
[----:B------:R-:W-:Y:S05]  /*16460*/  @!P0 BRA `(.L_x_328) ;  /* 0x0000000000408947 */ /* 0x000fea0003800000 */
[----:B------:R-:W2:Y:S01]  /*16470*/  LD.E.U8 R0, desc[UR36][R8.64+0x14] ;  /* 0x0000142408007980 */ /* 0x000ea2000c101100 */
[----:B------:R-:W0:Y:S03]  /*16480*/  LDCU.64 UR4, c[0x4][0x48] ;  /* 0x01000900ff0477ac */ /* 0x000e260008000a00 */
[----:B------:R-:W2:Y:S01]  /*16490*/  LD.E.U8 R3, desc[UR36][R8.64+0x15] ;  /* 0x0000152408037980 */ /* 0x000ea2000c101100 */
[----:B------:R-:W-:-:S03]  /*164a0*/  IADD3 R6, P0, PT, R19, 0x30, RZ ;  /* 0x0000003013067810 */ /* 0x000fc60007f1e0ff */
[----:B------:R1:W-:Y:S02]  /*164b0*/  STL.64 [R1+0x30], R8 ;  /* 0x0000300801007387 */ /* 0x0003e40000100a00 */
[----:B------:R-:W-:Y:S01]  /*164c0*/  IMAD.X R7, RZ, RZ, R24, P0 ;  /* 0x000000ffff077224 */ /* 0x000fe200000e0618 */
[----:B0-----:R-:W-:Y:S01]  /*164d0*/  MOV R4, UR4 ;  /* 0x0000000400047c02 */ /* 0x001fe20008000f00 */
[----:B------:R-:W-:Y:S02]  /*164e0*/  IMAD.U32 R5, RZ, RZ, UR5 ;  /* 0x00000005ff057e24 */ /* 0x000fe4000f8e00ff */
[----:B--2---:R-:W-:Y:S01]  /*164f0*/  IMAD R0, R3, 0x100, R0 ;  /* 0x0000010003007824 */ /* 0x004fe200078e0200 */
[----:B------:R-:W-:-:S04]  /*16500*/  MOV R3, 0x0 ;  /* 0x0000000000037802 */ /* 0x000fc80000000f00 */
[----:B------:R1:W-:Y:S01]  /*16510*/  STL [R1+0x38], R0 ;  /* 0x0000380001007387 */ /* 0x0003e20000100800 */
[----:B------:R1:W0:Y:S02]  /*16520*/  LDC.64 R10, c[0x4][R3] ;  /* 0x01000000030a7b82 */ /* 0x0002240000000a00 */
[----:B------:R-:W-:-:S07]  /*16530*/  LEPC R20, `(.L_x_329) ;  /* 0x000000001014794e */ /* 0x000fce0000000000 */
[----:B01----:R-:W-:Y:S05]  /*16540*/  CALL.ABS.NOINC R10 ;  /* 0x000000000a007343 */ /* 0x003fea0003c00000 */
.L_x_329:
[----:B------:R-:W0:Y:S02]  /*16550*/  LDC.64 R4, c[0x4][0x28] ;  /* 0x01000a00ff047b82 */ /* 0x000e240000000a00 */
[----:B0-----:R-:W5:Y:S02]  /*16560*/  LDG.E.64 R4, desc[UR36][R4.64] ;  /* 0x0000002404047981 */ /* 0x001f64000c1e1b00 */
.L_x_328:
[----:B------:R-:W-:Y:S05]  /*16570*/  BSYNC.RECONVERGENT B7 ;  /* 0x0000000000077941 */ /* 0x000fea0003800200 */
.L_x_327:
[----:B-----5:R-:W-:-:S05]  /*16580*/  IMAD.WIDE.U32 R10, R2, 0x1c, R4 ;  /* 0x0000001c020a7825 */ /* 0x020fca00078e0004 */
[----:B------:R-:W2:Y:S01]  /*16590*/  LD.E.U8 R0, desc[UR36][R10.64+0x1c] ;  /* 0x00001c240a007980 */ /* 0x000ea2000c101100 */
[----:B------:R-:W-:Y:S01]  /*165a0*/  IADD3 R8, P1, PT, R10, 0x1c, RZ ;  /* 0x0000001c0a087810 */ /* 0x000fe20007f3e0ff */
[----:B------:R-:W-:Y:S04]  /*165b0*/  BSSY.RECONVERGENT B7, `(.L_x_330) ;  /* 0x0000014000077945 */ /* 0x000fe80003800200 */
[----:B------:R-:W-:Y:S01]  /*165c0*/  IMAD.X R9, RZ, RZ, R11, P1 ;  /* 0x000000ffff097224 */ /* 0x000fe200008e060b */
[----:B--2---:R-:W-:-:S13]  /*165d0*/  ISETP.NE.AND P0, PT, R0, RZ, PT ;  /* 0x000000ff0000720c */ /* 0x004fda0003f05270 */
[----:B------:R-:W-:Y:S05]  /*165e0*/  @!P0 BRA `(.L_x_331) ;  /* 0x0000000000408947 */ /* 0x000fea0003800000 */
[----:B------:R-:W2:Y:S01]  /*165f0*/  LD.E.U8 R0, desc[UR36][R10.64+0x30] ;  /* 0x000030240a007980 */ /* 0x000ea2000c101100 */
[----:B------:R-:W0:Y:S03]  /*16600*/  LDCU.64 UR4, c[0x4][0x48] ;  /* 0x01000900ff0477ac */ /* 0x000e260008000a00 */
[----:B------:R-:W2:Y:S01]  /*16610*/  LD.E.U8 R3, desc[UR36][R10.64+0x31] ;  /* 0x000031240a037980 */ /* 0x000ea2000c101100 */
[----:B------:R-:W-:-:S03]  /*16620*/  IADD3 R6, P0, PT, R19, 0x30, RZ ;  /* 0x0000003013067810 */ /* 0x000fc60007f1e0ff */
[----:B------:R1:W-:Y:S02]  /*16630*/  STL.64 [R1+0x30], R8 ;  /* 0x0000300801007387 */ /* 0x0003e40000100a00 */
[----:B------:R-:W-:Y:S02]  /*16640*/  IMAD.X R7, RZ, RZ, R24, P0 ;  /* 0x000000ffff077224 */ /* 0x000fe400000e0618 */
[----:B0-----:R-:W-:Y:S01]  /*16650*/  IMAD.U32 R4, RZ, RZ, UR4 ;  /* 0x00000004ff047e24 */ /* 0x001fe2000f8e00ff */
[----:B------:R-:W-:Y:S01]  /*16660*/  MOV R5, UR5 ;  /* 0x0000000500057c02 */ /* 0x000fe20008000f00 */
[----:B--2---:R-:W-:Y:S01]  /*16670*/  IMAD R0, R3, 0x100, R0 ;  /* 0x0000010003007824 */ /* 0x004fe200078e0200 */
[----:B------:R-:W-:-:S04]  /*16680*/  MOV R3, 0x0 ;  /* 0x0000000000037802 */ /* 0x000fc80000000f00 */
[----:B------:R1:W-:Y:S01]  /*16690*/  STL [R1+0x38], R0 ;  /* 0x0000380001007387 */ /* 0x0003e20000100800 */
[----:B------:R1:W0:Y:S02]  /*166a0*/  LDC.64 R12, c[0x4][R3] ;  /* 0x01000000030c7b82 */ /* 0x0002240000000a00 */
[----:B------:R-:W-:-:S07]  /*166b0*/  LEPC R20, `(.L_x_332) ;  /* 0x000000001014794e */ /* 0x000fce0000000000 */
[----:B01----:R-:W-:Y:S05]  /*166c0*/  CALL.ABS.NOINC R12 ;  /* 0x000000000c007343 */ /* 0x003fea0003c00000 */
.L_x_332:
[----:B------:R-:W0:Y:S02]  /*166d0*/  LDC.64 R4, c[0x4][0x28] ;  /* 0x01000a00ff047b82 */ /* 0x000e240000000a00 */
[----:B0-----:R-:W5:Y:S02]  /*166e0*/  LDG.E.64 R4, desc[UR36][R4.64] ;  /* 0x0000002404047981 */ /* 0x001f64000c1e1b00 */
.L_x_331:
[----:B------:R-:W-:Y:S05]  /*166f0*/  BSYNC.RECONVERGENT B7 ;  /* 0x0000000000077941 */ /* 0x000fea0003800200 */
.L_x_330:
        /* <DEDUP_REMOVED lines=11> */
[----:B------:R1:W-:Y:S01]  /*167b0*/  STL.64 [R1+0x30], R8 ;  /* 0x0000300801007387 */ /* 0x0003e20000100a00 */
[----:B------:R-:W-:Y:S01]  /*167c0*/  IADD3.X R7, PT, PT, RZ, R24, RZ, P0, !PT ;  /* 0x00000018ff077210 */ /* 0x000fe200007fe4ff */
[----:B0-----:R-:W-:Y:S02]  /*167d0*/  IMAD.U32 R4, RZ, RZ, UR4 ;  /* 0x00000004ff047e24 */ /* 0x001fe4000f8e00ff */
[----:B------:R-:W-:Y:S02]  /*167e0*/  IMAD.U32 R5, RZ, RZ, UR5 ;  /* 0x00000005ff057e24 */ /* 0x000fe4000f8e00ff */
[----:B--2---:R-:W-:Y:S01]  /*167f0*/  IMAD R0, R3, 0x100, R0 ;  /* 0x0000010003007824 */ /* 0x004fe200078e0200 */
[----:B------:R-:W-:-:S04]  /*16800*/  MOV R3, 0x0 ;  /* 0x0000000000037802 */ /* 0x000fc80000000f00 */
[----:B------:R1:W-:Y:S01]  /*16810*/  STL [R1+0x38], R0 ;  /* 0x0000380001007387 */ /* 0x0003e20000100800 */
[----:B------:R1:W0:Y:S02]  /*16820*/  LDC.64 R12, c[0x4][R3] ;  /* 0x01000000030c7b82 */ /* 0x0002240000000a00 */
[----:B------:R-:W-:-:S07]  /*16830*/  LEPC R20, `(.L_x_335) ;  /* 0x000000001014794e */ /* 0x000fce0000000000 */
[----:B01----:R-:W-:Y:S05]  /*16840*/  CALL.ABS.NOINC R12 ;  /* 0x000000000c007343 */ /* 0x003fea0003c00000 */
.L_x_335:
[----:B------:R-:W0:Y:S02]  /*16850*/  LDC.64 R4, c[0x4][0x28] ;  /* 0x01000a00ff047b82 */ /* 0x000e240000000a00 */
[----:B0-----:R-:W5:Y:S02]  /*16860*/  LDG.E.64 R4, desc[UR36][R4.64] ;  /* 0x0000002404047981 */ /* 0x001f64000c1e1b00 */
.L_x_334:
[----:B------:R-:W-:Y:S05]  /*16870*/  BSYNC.RECONVERGENT B7 ;  /* 0x0000000000077941 */ /* 0x000fea0003800200 */
.L_x_333:
        /* <DEDUP_REMOVED lines=21> */
.L_x_338:
[----:B------:R-:W0:Y:S02]  /*169d0*/  LDC.64 R4, c[0x4][0x28] ;  /* 0x01000a00ff047b82 */ /* 0x000e240000000a00 */
[----:B0-----:R-:W5:Y:S02]  /*169e0*/  LDG.E.64 R4, desc[UR36][R4.64] ;  /* 0x0000002404047981 */ /* 0x001f64000c1e1b00 */
.L_x_337:
[----:B------:R-:W-:Y:S05]  /*169f0*/  BSYNC.RECONVERGENT B7 ;  /* 0x0000000000077941 */ /* 0x000fea0003800200 */
.L_x_336:
[----:B-----5:R-:W-:-:S05]  /*16a00*/  IMAD.WIDE.U32 R10, R2, 0x1c, R4 ;  /* 0x0000001c020a7825 */ /* 0x020fca00078e0004 */
[----:B------:R-:W2:Y:S01]  /*16a10*/  LD.E.U8 R0, desc[UR36][R10.64+0x70] ;  /* 0x000070240a007980 */ /* 0x000ea2000c101100 */
[----:B------:R-:W-:Y:S01]  /*16a20*/  IADD3 R8, P1, PT, R10, 0x70, RZ ;  /* 0x000000700a087810 */ /* 0x000fe20007f3e0ff */
[----:B------:R-:W-:Y:S03]  /*16a30*/  BSSY.RECONVERGENT B7, `(.L_x_339) ;  /* 0x0000014000077945 */ /* 0x000fe60003800200 */
[----:B------:R-:W-:Y:S02]  /*16a40*/  IADD3.X R9, PT, PT, RZ, R11, RZ, P1, !PT ;  /* 0x0000000bff097210 */ /* 0x000fe40000ffe4ff */
        /* <DEDUP_REMOVED lines=16> */
.L_x_341:
[----:B------:R-:W0:Y:S02]  /*16b50*/  LDC.64 R4, c[0x4][0x28] ;  /* 0x01000a00ff047b82 */ /* 0x000e240000000a00 */
[----:B0-----:R-:W5:Y:S02]  /*16b60*/  LDG.E.64 R4, desc[UR36][R4.64] ;  /* 0x0000002404047981 */ /* 0x001f64000c1e1b00 */
.L_x_340:
[----:B------:R-:W-:Y:S05]  /*16b70*/  BSYNC.RECONVERGENT B7 ;  /* 0x0000000000077941 */ /* 0x000fea0003800200 */
.L_x_339:
        /* <DEDUP_REMOVED lines=14> */
[----:B------:R-:W-:Y:S01]  /*16c60*/  IMAD.U32 R5, RZ, RZ, UR5 ;  /* 0x00000005ff057e24 */ /* 0x000fe2000f8e00ff */
[----:B--2---:R-:W-:Y:S02]  /*16c70*/  LEA R0, R3, R0, 0x8 ;  /* 0x0000000003007211 */ /* 0x004fe400078e40ff */
[----:B------:R-:W-:-:S03]  /*16c80*/  MOV R3, 0x0 ;  /* 0x0000000000037802 */ /* 0x000fc60000000f00 */
[----:B------:R1:W-:Y:S01]  /*16c90*/  STL [R1+0x38], R0 ;  /* 0x0000380001007387 */ /* 0x0003e20000100800 */
[----:B------:R1:W0:Y:S03]  /*16ca0*/  LDC.64 R12, c[0x4][R3] ;  /* 0x01000000030c7b82 */ /* 0x0002260000000a00 */
[----:B------:R-:W-:-:S07]  /*16cb0*/  LEPC R20, `(.L_x_344) ;  /* 0x000000001014794e */ /* 0x000fce0000000000 */
[----:B01----:R-:W-:Y:S05]  /*16cc0*/  CALL.ABS.NOINC R12 ;  /* 0x000000000c007343 */ /* 0x003fea0003c00000 */
.L_x_344:
[----:B------:R-:W0:Y:S02]  /*16cd0*/  LDC.64 R4, c[0x4][0x28] ;  /* 0x01000a00ff047b82 */ /* 0x000e240000000a00 */
[----:B0-----:R-:W5:Y:S02]  /*16ce0*/  LDG.E.64 R4, desc[UR36][R4.64] ;  /* 0x0000002404047981 */ /* 0x001f64000c1e1b00 */
.L_x_343:
[----:B------:R-:W-:Y:S05]  /*16cf0*/  BSYNC.RECONVERGENT B7 ;  /* 0x0000000000077941 */ /* 0x000fea0003800200 */
.L_x_342:
        /* <DEDUP_REMOVED lines=21> */
.L_x_347:
[----:B------:R-:W0:Y:S02]  /*16e50*/  LDC.64 R4, c[0x4][0x28] ;  /* 0x01000a00ff047b82 */ /* 0x000e240000000a00 */
[----:B0-----:R-:W5:Y:S02]  /*16e60*/  LDG.E.64 R4, desc[UR36][R4.64] ;  /* 0x0000002404047981 */ /* 0x001f64000c1e1b00 */
.L_x_346:
[----:B------:R-:W-:Y:S05]  /*16e70*/  BSYNC.RECONVERGENT B7 ;  /* 0x0000000000077941 */ /* 0x000fea0003800200 */
.L_x_345:
[----:B-----5:R-:W-:-:S05]  /*16e80*/  IMAD.WIDE.U32 R8, R2, 0x1c, R4 ;  /* 0x0000001c02087825 */ /* 0x020fca00078e0004 */
[----:B------:R-:W2:Y:S01]  /*16e90*/  LD.E.U8 R0, desc[UR36][R8.64+0xc4] ;  /* 0x0000c42408007980 */ /* 0x000ea2000c101100 */
[----:B------:R-:W-:Y:S01]  /*16ea0*/  IADD3 R2, P1, PT, R8, 0xc4, RZ ;  /* 0x000000c408027810 */ /* 0x000fe20007f3e0ff */
[----:B------:R-:W-:Y:S04]  /*16eb0*/  BSSY.RECONVERGENT B7, `(.L_x_348) ;  /* 0x0000014000077945 */ /* 0x000fe80003800200 */
[----:B------:R-:W-:Y:S01]  /*16ec0*/  IMAD.X R3, RZ, RZ, R9, P1 ;  /* 0x000000ffff037224 */ /* 0x000fe200008e0609 */
[----:B--2---:R-:W-:-:S13]  /*16ed0*/  ISETP.NE.AND P0, PT, R0, RZ, PT ;  /* 0x000000ff0000720c */ /* 0x004fda0003f05270 */
[----:B------:R-:W-:Y:S05]  /*16ee0*/  @!P0 BRA `(.L_x_349) ;  /* 0x0000000000408947 */ /* 0x000fea0003800000 */
[----:B------:R-:W2:Y:S04]  /*16ef0*/  LD.E.U8 R0, desc[UR36][R8.64+0xd8] ;  /* 0x0000d82408007980 */ /* 0x000ea8000c101100 */
[----:B------:R-:W2:Y:S01]  /*16f00*/  LD.E.U8 R5, desc[UR36][R8.64+0xd9] ;  /* 0x0000d92408057980 */ /* 0x000ea2000c101100 */
[----:B------:R-:W-:Y:S01]  /*16f10*/  MOV R10, 0x0 ;  /* 0x00000000000a7802 */ /* 0x000fe20000000f00 */
[----:B------:R-:W0:Y:S01]  /*16f20*/  LDCU.64 UR4, c[0x4][0x48] ;  /* 0x01000900ff0477ac */ /* 0x000e220008000a00 */
[----:B------:R-:W-:Y:S01]  /*16f30*/  IADD3 R6, P0, PT, R19, 0x30, RZ ;  /* 0x0000003013067810 */ /* 0x000fe20007f1e0ff */
[----:B------:R1:W-:Y:S03]  /*16f40*/  STL.64 [R1+0x30], R2 ;  /* 0x0000300201007387 */ /* 0x0003e60000100a00 */
[----:B------:R-:W3:Y:S01]  /*16f50*/  LDC.64 R10, c[0x4][R10] ;  /* 0x010000000a0a7b82 */ /* 0x000ee20000000a00 */
[----:B------:R-:W-:-:S02]  /*16f60*/  IMAD.X R7, RZ, RZ, R24, P0 ;  /* 0x000000ffff077224 */ /* 0x000fc400000e0618 */
[----:B0-----:R-:W-:Y:S02]  /*16f70*/  IMAD.U32 R4, RZ, RZ, UR4 ;  /* 0x00000004ff047e24 */ /* 0x001fe4000f8e00ff */
[----:B--2---:R-:W-:Y:S01]  /*16f80*/  IMAD R0, R5, 0x100, R0 ;  /* 0x0000010005007824 */ /* 0x004fe200078e0200 */
[----:B------:R-:W-:-:S04]  /*16f90*/  MOV R5, UR5 ;  /* 0x0000000500057c02 */ /* 0x000fc80008000f00 */
[----:B---3--:R1:W-:Y:S03]  /*16fa0*/  STL [R1+0x38], R0 ;  /* 0x0000380001007387 */ /* 0x0083e60000100800 */
[----:B------:R-:W-:-:S07]  /*16fb0*/  LEPC R20, `(.L_x_350) ;  /* 0x000000001014794e */ /* 0x000fce0000000000 */
[----:B-1----:R-:W-:Y:S05]  /*16fc0*/  CALL.ABS.NOINC R10 ;  /* 0x000000000a007343 */ /* 0x002fea0003c00000 */
.L_x_350:
[----:B------:R-:W0:Y:S02]  /*16fd0*/  LDC.64 R4, c[0x4][0x28] ;  /* 0x01000a00ff047b82 */ /* 0x000e240000000a00 */
[----:B0-----:R-:W5:Y:S02]  /*16fe0*/  LDG.E.64 R4, desc[UR36][R4.64] ;  /* 0x0000002404047981 */ /* 0x001f64000c1e1b00 */
.L_x_349:
[----:B------:R-:W-:Y:S05]  /*16ff0*/  BSYNC.RECONVERGENT B7 ;  /* 0x0000000000077941 */ /* 0x000fea0003800200 */
.L_x_348:
[----:B------:R-:W-:-:S13]  /*17000*/  ISETP.NE.AND P0, PT, R17, RZ, PT ;  /* 0x000000ff1100720c */ /* 0x000fda0003f05270 */
[----:B------:R-:W-:Y:S05]  /*17010*/  @P0 BRA `(.L_x_351) ;  /* 0xfffffff000f00947 */ /* 0x000fea000383ffff */
[----:B------:R-:W-:Y:S05]  /*17020*/  BSYNC.RECONVERGENT B6 ;  /* 0x0000000000067941 */ /* 0x000fea0003800200 */
.L_x_326:
[----:B------:R-:W-:Y:S01]  /*17030*/  BSSY.RECONVERGENT B0, `(.L_x_352) ;  /* 0x000005f000007945 */ /* 0x000fe20003800200 */
[----:B------:R-:W-:-:S07]  /*17040*/  IMAD.MOV.U32 R7, RZ, RZ, RZ ;  /* 0x000000ffff077224 */ /* 0x000fce00078e00ff */
.L_x_362:
        /* <DEDUP_REMOVED lines=22> */
.L_x_354:
[----:B------:R-:W-:Y:S05]  /*171b0*/  BSYNC.RELIABLE B7 ;  /* 0x0000000000077941 */ /* 0x000fea0003800100 */
.L_x_353:
        /* <DEDUP_REMOVED lines=21> */
.L_x_357:
[----:B------:R-:W-:Y:S05]  /*17310*/  BSYNC.RELIABLE B1 ;  /* 0x0000000000017941 */ /* 0x000fea0003800100 */
.L_x_356:
        /* <DEDUP_REMOVED lines=21> */
.L_x_359:
[----:B------:R-:W-:Y:S05]  /*17470*/  BSYNC.RELIABLE B1 ;  /* 0x0000000000017941 */ /* 0x000fea0003800100 */
.L_x_358:
        /* <DEDUP_REMOVED lines=21> */
.L_x_361:
[----:B------:R-:W-:Y:S05]  /*175d0*/  BSYNC.RELIABLE B1 ;  /* 0x0000000000017941 */ /* 0x000fea0003800100 */
.L_x_360:
[----:B------:R-:W-:-:S05]  /*175e0*/  VIADD R7, R7, 0x4 ;  /* 0x0000000407077836 */ /* 0x000fca0000000000 */
[----:B------:R-:W-:-:S13]  /*175f0*/  ISETP.NE.AND P0, PT, R7, 0x400, PT ;  /* 0x000004000700780c */ /* 0x000fda0003f05270 */
[----:B------:R-:W-:Y:S05]  /*17600*/  @P0 BRA `(.L_x_362) ;  /* 0xfffffff800900947 */ /* 0x000fea000383ffff */
[----:B------:R-:W-:-:S07]  /*17610*/  IMAD.MOV.U32 R14, RZ, RZ, 0xfde8 ;  /* 0x0000fde8ff0e7424 */ /* 0x000fce00078e00ff */
.L_x_355:
[----:B------:R-:W-:Y:S05]  /*17620*/  BSYNC.RECONVERGENT B0 ;  /* 0x0000000000007941 */ /* 0x000fea0003800200 */
.L_x_352:
        /* <DEDUP_REMOVED lines=10> */
[----:B------:R-:W-:Y:S01]  /*176d0*/  BSSY.RELIABLE B6, `(.L_x_366) ;  /* 0x00000a9000067945 */ /* 0x000fe20003800100 */
[----:B------:R-:W-:Y:S02]  /*176e0*/  IMAD.MOV.U32 R6, RZ, RZ, RZ ;  /* 0x000000ffff067224 */ /* 0x000fe400078e00ff */
[----:B0-----:R-:W-:Y:S01]  /*176f0*/  IMAD.U32 R2, RZ, RZ, UR4 ;  /* 0x00000004ff027e24 */ /* 0x001fe2000f8e00ff */
[----:B------:R-:W-:-:S07]  /*17700*/  MOV R3, UR5 ;  /* 0x0000000500037c02 */ /* 0x000fce0008000f00 */
.L_x_368:
[----:B------:R-:W2:Y:S02]  /*17710*/  LDG.E.U8 R0, desc[UR36][R2.64+0x1] ;  /* 0x0000012402007981 */ /* 0x000ea4000c1e1100 */
[----:B--2---:R-:W-:Y:S01]  /*17720*/  ISETP.NE.AND P0, PT, R0, RZ, PT ;  /* 0x000000ff0000720c */ /* 0x004fe20003f05270 */
[----:B------:R-:W-:-:S12]  /*17730*/  VIADD R0, R6, 0x1 ;  /* 0x0000000106007836 */ /* 0x000fd80000000000 */
[----:B------:R-:W-:Y:S05]  /*17740*/  @!P0 BREAK.RELIABLE B6 ;  /* 0x0000000000068942 */ /* 0x000fea0003800100 */
[----:B------:R-:W-:Y:S05]  /*17750*/  @!P0 BRA `(.L_x_365) ;  /* 0x0000000800888947 */ /* 0x000fea0003800000 */
        /* <DEDUP_REMOVED lines=21> */
[----:B--2---:R-:W-:Y:S02]  /*178b0*/  ISETP.NE.AND P0, PT, R0, RZ, PT ;  /* 0x000000ff0000720c */ /* 0x004fe40003f05270 */
[----:B------:R-:W-:-:S11]  /*178c0*/  IADD3 R0, PT, PT, R6, 0x6, RZ ;  /* 0x0000000606007810 */ /* 0x000fd60007ffe0ff */
        /* <DEDUP_REMOVED lines=122> */
[----:B------:R-:W2:Y:S01]  /*18070*/  LDG.E.U8 R2, desc[UR36][R2.64+0x1f] ;  /* 0x00001f2402027981 */ /* 0x000ea2000c1e1100 */
        /* <DEDUP_REMOVED lines=8> */
[----:B------:R-:W0:Y:S02]  /*18100*/  LDCU.64 UR4, c[0x4][0x8] ;  /* 0x01000100ff0477ac */ /* 0x000e240008000a00 */
[----:B0-----:R-:W-:-:S05]  /*18110*/  IADD3 R2, P0, PT, R6, UR4, RZ ;  /* 0x0000000406027c10 */ /* 0x001fca000ff1e0ff */
[----:B------:R-:W-:-:S05]  /*18120*/  IMAD.X R3, RZ, RZ, UR5, P0 ;  /* 0x00000005ff037e24 */ /* 0x000fca00080e06ff */
[----:B------:R-:W2:Y:S02]  /*18130*/  LDG.E.U8 R0, desc[UR36][R2.64] ;  /* 0x0000002402007981 */ /* 0x000ea4000c1e1100 */
[----:B--2---:R-:W-:-:S13]  /*18140*/  ISETP.NE.AND P0, PT, R0, RZ, PT ;  /* 0x000000ff0000720c */ /* 0x004fda0003f05270 */
[----:B------:R-:W-:Y:S05]  /*18150*/  @P0 BRA `(.L_x_368) ;  /* 0xfffffff4006c0947 */ /* 0x000fea000383ffff */
[----:B------:R-:W-:Y:S05]  /*18160*/  BSYNC.RELIABLE B6 ;  /* 0x0000000000067941 */ /* 0x000fea0003800100 */
.L_x_366:
[----:B------:R-:W-:-:S07]  /*18170*/  IMAD.MOV.U32 R0, RZ, RZ, R6 ;  /* 0x000000ffff007224 */ /* 0x000fce00078e0006 */
.L_x_365:
[----:B------:R-:W2:Y:S01]  /*18180*/  LD.E.U8 R2, desc[UR36][R4.64] ;  /* 0x0000002404027980 */ /* 0x000ea2000c101100 */
[----:B------:R-:W-:Y:S01]  /*18190*/  IMAD.MOV.U32 R9, RZ, RZ, RZ ;  /* 0x000000ffff097224 */ /* 0x000fe200078e00ff */
[----:B--2---:R-:W-:-:S13]  /*181a0*/  ISETP.NE.AND P0, PT, R2, RZ, PT ;  /* 0x000000ff0200720c */ /* 0x004fda0003f05270 */
[----:B------:R-:W-:Y:S05]  /*181b0*/  @!P0 BRA `(.L_x_369) ;  /* 0x0000000800a48947 */ /* 0x000fea0003800000 */
[----:B------:R-:W-:Y:S01]  /*181c0*/  HFMA2 R7, -RZ, RZ, 0, 0 ;  /* 0x00000000ff077431 */ /* 0x000fe200000001ff */
[----:B------:R-:W-:Y:S01]  /*181d0*/  BSSY.RELIABLE B5, `(.L_x_370) ;  /* 0x00000a6000057945 */ /* 0x000fe20003800100 */
[----:B------:R-:W-:Y:S02]  /*181e0*/  IMAD.MOV.U32 R2, RZ, RZ, R4 ;  /* 0x000000ffff027224 */ /* 0x000fe400078e0004 */
[----:B------:R-:W-:-:S07]  /*181f0*/  IMAD.MOV.U32 R3, RZ, RZ, R5 ;  /* 0x000000ffff037224 */ /* 0x000fce00078e0005 */
.L_x_371:
        /* <DEDUP_REMOVED lines=163> */
[----:B------:R-:W-:Y:S05]  /*18c30*/  BSYNC.RELIABLE B5 ;  /* 0x0000000000057941 */ /* 0x000fea0003800100 */
.L_x_370:
[----:B------:R-:W-:-:S07]  /*18c40*/  IMAD.MOV.U32 R9, RZ, RZ, R7 ;  /* 0x000000ffff097224 */ /* 0x000fce00078e0007 */
.L_x_369:
[----:B------:R-:W0:Y:S01]  /*18c50*/  LDC.64 R6, c[0x4][0x18] ;  /* 0x01000600ff067b82 */ /* 0x000e220000000a00 */
[----:B------:R-:W1:Y:S01]  /*18c60*/  LDCU.64 UR4, c[0x4][0x8] ;  /* 0x01000100ff0477ac */ /* 0x000e620008000a00 */
[----:B0-----:R-:W2:Y:S01]  /*18c70*/  LDG.E.U16 R2, desc[UR36][R6.64] ;  /* 0x0000002406027981 */ /* 0x001ea2000c1e1500 */
[----:B-1----:R-:W-:Y:S01]  /*18c80*/  IADD3 R10, P0, PT, R0, UR4, RZ ;  /* 0x00000004000a7c10 */ /* 0x002fe2000ff1e0ff */
[----:B------:R-:W-:Y:S02]  /*18c90*/  HFMA2 R15, -RZ, RZ, 0, 7.152557373046875e-06 ;  /* 0x00000078ff0f7431 */ /* 0x000fe400000001ff */
[----:B------:R-:W-:Y:S02]  /*18ca0*/  IMAD.MOV.U32 R8, RZ, RZ, 0x1 ;  /* 0x00000001ff087424 */ /* 0x000fe400078e00ff */
[----:B------:R-:W-:Y:S02]  /*18cb0*/  IMAD.MOV.U32 R12, RZ, RZ, 0x74 ;  /* 0x00000074ff0c7424 */ /* 0x000fe400078e00ff */
[----:B------:R-:W-:-:S02]  /*18cc0*/  IMAD.X R11, RZ, RZ, UR5, P0 ;  /* 0x00000005ff0b7e24 */ /* 0x000fc400080e06ff */
[----:B------:R-:W-:Y:S02]  /*18cd0*/  IMAD.MOV.U32 R14, RZ, RZ, 0x62 ;  /* 0x00000062ff0e7424 */ /* 0x000fe400078e00ff */
[----:B------:R-:W-:Y:S02]  /*18ce0*/  IMAD.MOV.U32 R16, RZ, RZ, 0x2e ;  /* 0x0000002eff107424 */ /* 0x000fe400078e00ff */
[----:B------:R-:W-:Y:S01]  /*18cf0*/  IMAD.WIDE.U32 R4, R9, 0x1c, R4 ;  /* 0x0000001c09047825 */ /* 0x000fe200078e0004 */
[----:B--2---:R-:W-:Y:S02]  /*18d00*/  IADD3 R13, PT, PT, R2, 0x1, RZ ;  /* 0x00000001020d7810 */ /* 0x004fe40007ffe0ff */
[----:B------:R-:W0:Y:S03]  /*18d10*/  LDC.64 R2, c[0x4][0x28] ;  /* 0x01000a00ff027b82 */ /* 0x000e260000000a00 */
[----:B------:R1:W-:Y:S04]  /*18d20*/  STG.E.U16 desc[UR36][R6.64], R13 ;  /* 0x0000000d06007986 */ /* 0x0003e8000c101524 */
[----:B------:R2:W-:Y:S04]  /*18d30*/  STG.E.U8 desc[UR36][R10.64], R8 ;  /* 0x000000080a007986 */ /* 0x0005e8000c101124 */
[----:B------:R-:W-:Y:S01]  /*18d40*/  ST.E.U8 desc[UR36][R4.64], R14 ;  /* 0x0000000e04007985 */ /* 0x000fe2000c101124 */
[----:B-1----:R-:W-:-:S03]  /*18d50*/  PRMT R13, R12, 0x7610, R13 ;  /* 0x000076100c0d7816 */ /* 0x002fc6000000000d */
[----:B------:R-:W-:Y:S01]  /*18d60*/  ST.E.U8 desc[UR36][R4.64+0x1], R16 ;  /* 0x0000011004007985 */ /* 0x000fe2000c101124 */
[----:B--2---:R-:W-:-:S03]  /*18d70*/  PRMT R11, R15, 0x7610, R11 ;  /* 0x000076100f0b7816 */ /* 0x004fc6000000000b */
[----:B------:R-:W-:Y:S04]  /*18d80*/  ST.E.U8 desc[UR36][R4.64+0x2], R13 ;  /* 0x0000020d04007985 */ /* 0x000fe8000c101124 */
[----:B------:R0:W-:Y:S04]  /*18d90*/  ST.E.U8 desc[UR36][R4.64+0x4], R13 ;  /* 0x0000040d04007985 */ /* 0x0001e8000c101124 */
[----:B------:R1:W-:Y:S04]  /*18da0*/  ST.E.U8 desc[UR36][R4.64+0x3], R11 ;  /* 0x0000030b04007985 */ /* 0x0003e8000c101124 */
[----:B------:R2:W-:Y:S04]  /*18db0*/  ST.E.U8 desc[UR36][R4.64+0x5], RZ ;  /* 0x000005ff04007985 */ /* 0x0005e8000c101124 */
[----:B0-----:R-:W3:Y:S04]  /*18dc0*/  LDG.E.64 R12, desc[UR36][R2.64] ;  /* 0x00000024020c7981 */ /* 0x001ee8000c1e1b00 */
[----:B------:R-:W4:Y:S01]  /*18dd0*/  LDG.E.U16 R15, desc[UR36][R6.64] ;  /* 0x00000024060f7981 */ /* 0x000f22000c1e1500 */
[----:B---3--:R-:W-:Y:S01]  /*18de0*/  IMAD.WIDE.U32 R12, R9, 0x1c, R12 ;  /* 0x0000001c090c7825 */ /* 0x008fe200078e000c */
[----:B----4-:R-:W-:-:S04]  /*18df0*/  SHF.R.U32.HI R17, RZ, 0x8, R15 ;  /* 0x00000008ff117819 */ /* 0x010fc8000001160f */
[----:B------:R-:W-:Y:S04]  /*18e00*/  ST.E.U8 desc[UR36][R12.64+0x16], R15 ;  /* 0x0000160f0c007985 */ /* 0x000fe8000c101124 */
[----:B------:R0:W-:Y:S04]  /*18e10*/  ST.E.U8 desc[UR36][R12.64+0x17], R17 ;  /* 0x000017110c007985 */ /* 0x0001e8000c101124 */
[----:B-1----:R-:W3:Y:S04]  /*18e20*/  LDG.E.64 R10, desc[UR36][R2.64] ;  /* 0x00000024020a7981 */ /* 0x002ee8000c1e1b00 */
[----:B------:R-:W4:Y:S01]  /*18e30*/  LDG.E.U16 R21, desc[UR36][R6.64] ;  /* 0x0000002406157981 */ /* 0x000f22000c1e1500 */
[----:B---3--:R-:W-:Y:S01]  /*18e40*/  IMAD.WIDE.U32 R10, R9, 0x1c, R10 ;  /* 0x0000001c090a7825 */ /* 0x008fe200078e000a */
[----:B----4-:R-:W-:-:S04]  /*18e50*/  SHF.R.U32.HI R23, RZ, 0x8, R21 ;  /* 0x00000008ff177819 */ /* 0x010fc80000011615 */
[----:B------:R1:W-:Y:S04]  /*18e60*/  ST.E.U8 desc[UR36][R10.64+0x18], R21 ;  /* 0x000018150a007985 */ /* 0x0003e8000c101124 */
[----:B------:R1:W-:Y:S04]  /*18e70*/  ST.E.U8 desc[UR36][R10.64+0x19], R23 ;  /* 0x000019170a007985 */ /* 0x0003e8000c101124 */
[----:B--2---:R-:W2:Y:S02]  /*18e80*/  LDG.E.64 R4, desc[UR36][R2.64] ;  /* 0x0000002402047981 */ /* 0x004ea4000c1e1b00 */
[----:B--2---:R-:W-:-:S05]  /*18e90*/  IMAD.WIDE.U32 R4, R9, 0x1c, R4 ;  /* 0x0000001c09047825 */ /* 0x004fca00078e0004 */
[----:B------:R1:W-:Y:S04]  /*18ea0*/  ST.E.U8 desc[UR36][R4.64+0x15], RZ ;  /* 0x000015ff04007985 */ /* 0x0003e8000c101124 */
[----:B------:R1:W-:Y:S04]  /*18eb0*/  ST.E.U8 desc[UR36][R4.64+0x14], RZ ;  /* 0x000014ff04007985 */ /* 0x0003e8000c101124 */
[----:B0-----:R-:W2:Y:S01]  /*18ec0*/  LDG.E.64 R12, desc[UR36][R2.64] ;  /* 0x00000024020c7981 */ /* 0x001ea2000c1e1b00 */
        /* <DEDUP_REMOVED lines=11> */
.L_x_372:
[----:B------:R0:W5:Y:S01]  /*18f80*/  LDG.E.64 R4, desc[UR36][R2.64] ;  /* 0x0000002402047981 */ /* 0x000162000c1e1b00 */
[----:B------:R-:W-:Y:S01]  /*18f90*/  BSSY.RECONVERGENT B2, `(.L_x_374) ;  /* 0x00000fa000027945 */ /* 0x000fe20003800200 */
[----:B------:R-:W-:-:S07]  /*18fa0*/  IMAD.MOV.U32 R15, RZ, RZ, RZ ;  /* 0x000000ffff0f7224 */ /* 0x000fce00078e00ff */
.L_x_395:
[----:B01---5:R-:W-:-:S06]  /*18fb0*/  IMAD.WIDE.U32 R2, R15, 0x1c, R4 ;  /* 0x0000001c0f027825 */ /* 0x023fcc00078e0004 */
[----:B--2---:R-:W2:Y:S01]  /*18fc0*/  LD.E.U8 R2, desc[UR36][R2.64] ;  /* 0x0000002402027980 */ /* 0x004ea2000c101100 */
[----:B------:R-:W-:Y:S01]  /*18fd0*/  BSSY.RECONVERGENT B1, `(.L_x_375) ;  /* 0x00000f2000017945 */ /* 0x000fe20003800200 */
[----:B--2---:R-:W-:-:S13]  /*18fe0*/  ISETP.NE.AND P0, PT, R2, RZ, PT ;  /* 0x000000ff0200720c */ /* 0x004fda0003f05270 */
[----:B------:R-:W-:Y:S05]  /*18ff0*/  @!P0 BRA `(.L_x_376) ;  /* 0x0000000c00bc8947 */ /* 0x000fea0003800000 */
[----:B------:R-:W-:-:S07]  /*19000*/  IMAD.MOV.U32 R16, RZ, RZ, RZ ;  /* 0x000000ffff107224 */ /* 0x000fce00078e00ff */
.L_x_394:
[----:B-----5:R-:W-:-:S05]  /*19010*/  IMAD.WIDE.U32 R8, R16, 0x1c, R4 ;  /* 0x0000001c10087825 */ /* 0x020fca00078e0004 */
[----:B-12---:R-:W2:Y:S01]  /*19020*/  LD.E.U8 R2, desc[UR36][R8.64] ;  /* 0x0000002408027980 */ /* 0x006ea2000c101100 */
        /* <DEDUP_REMOVED lines=14> */
[----:B------:R-:W1:Y:S05]  /*19110*/  BMOV.32.CLEAR R4, B0 ;  /* 0x0000000000047355 */ /* 0x000e6a0000100000 */
[----:B------:R0:W-:Y:S01]  /*19120*/  STL.U8 [R1+0x1], RZ ;  /* 0x000001ff01007387 */ /* 0x0001e20000100000 */
[----:B------:R-:W-:Y:S01]  /*19130*/  BSSY.RECONVERGENT B0, `(.L_x_379) ;  /* 0x000001f000007945 */ /* 0x000fe20003800200 */
[----:B------:R-:W-:Y:S02]  /*19140*/  IMAD.MOV.U32 R3, RZ, RZ, RZ ;  /* 0x000000ffff037224 */ /* 0x000fe400078e00ff */
[----:B------:R0:W-:Y:S01]  /*19150*/  STL.U8 [R1+0x2], RZ ;  /* 0x000002ff01007387 */ /* 0x0001e20000100000 */
[----:B------:R-:W2:Y:S05]  /*19160*/  BMOV.32.CLEAR R6, B0 ;  /* 0x0000000000067355 */ /* 0x000eaa0000100000 */
[----:B------:R0:W-:Y:S01]  /*19170*/  STL.U8 [R1+0x3], RZ ;  /* 0x000003ff01007387 */ /* 0x0001e20000100000 */
[----:B-1----:R0:W-:Y:S05]  /*19180*/  BMOV.32 B0, R4 ;  /* 0x0000000400007356 */ /* 0x0021ea0000000000 */
        /* <DEDUP_REMOVED lines=15> */
[----:B--2---:R0:W-:Y:S02]  /*19280*/  STL.U8 [R1+0x13], RZ ;  /* 0x000013ff01007387 */ /* 0x0041e40000100000 */
.L_x_380:
[----:B0-----:R-:W-:-:S04]  /*19290*/  IADD3 R4, P0, PT, R8, R3, RZ ;  /* 0x0000000308047210 */ /* 0x001fc80007f1e0ff */
[----:B------:R-:W-:-:S05]  /*192a0*/  IADD3.X R5, PT, PT, RZ, R9, RZ, P0, !PT ;  /* 0x00000009ff057210 */ /* 0x000fca00007fe4ff */
[----:B------:R-:W2:Y:S01]  /*192b0*/  LD.E.U8 R4, desc[UR36][R4.64] ;  /* 0x0000002404047980 */ /* 0x000ea2000c101100 */
[----:B------:R-:W-:Y:S02]  /*192c0*/  IMAD.MOV.U32 R7, RZ, RZ, R3 ;  /* 0x000000ffff077224 */ /* 0x000fe400078e0003 */
[----:B------:R-:W-:Y:S01]  /*192d0*/  VIADD R3, R3, 0x1 ;  /* 0x0000000103037836 */ /* 0x000fe20000000000 */
[----:B--2---:R-:W-:-:S13]  /*192e0*/  ISETP.NE.AND P0, PT, R4, RZ, PT ;  /* 0x000000ff0400720c */ /* 0x004fda0003f05270 */
[----:B------:R-:W-:Y:S05]  /*192f0*/  @P0 BRA `(.L_x_380) ;  /* 0xfffffffc00e40947 */ /* 0x000fea000383ffff */
[----:B------:R-:W0:Y:S05]  /*19300*/  BMOV.32.CLEAR R3, B0 ;  /* 0x0000000000037355 */ /* 0x000e2a0000100000 */
[----:B------:R1:W-:Y:S05]  /*19310*/  BMOV.32 B0, R6 ;  /* 0x0000000600007356 */ /* 0x0003ea0000000000 */
[----:B------:R-:W-:Y:S05]  /*19320*/  BSYNC.RECONVERGENT B0 ;  /* 0x0000000000007941 */ /* 0x000fea0003800200 */
.L_x_379:
[----:B0-----:R0:W-:Y:S05]  /*19330*/  BMOV.32 B0, R3 ;  /* 0x0000000300007356 */ /* 0x0011ea0000000000 */
[----:B------:R-:W-:Y:S01]  /*19340*/  ISETP.NE.AND P0, PT, R7, RZ, PT ;  /* 0x000000ff0700720c */ /* 0x000fe20003f05270 */
[----:B------:R-:W-:Y:S01]  /*19350*/  IMAD.MOV.U32 R11, RZ, RZ, R1 ;  /* 0x000000ffff0b7224 */ /* 0x000fe200078e0001 */
[----:B0-----:R-:W0:Y:S05]  /*19360*/  BMOV.32.CLEAR R3, B0 ;  /* 0x0000000000037355 */ /* 0x001e2a0000100000 */
[----:B------:R-:W-:Y:S04]  /*19370*/  BSSY.RECONVERGENT B0, `(.L_x_381) ;  /* 0x0000015000007945 */ /* 0x000fe80003800200 */
[----:B------:R-:W2:Y:S05]  /*19380*/  BMOV.32.CLEAR R10, B0 ;  /* 0x00000000000a7355 */ /* 0x000eaa0000100000 */
[----:B0-----:R0:W-:Y:S05]  /*19390*/  BMOV.32 B0, R3 ;  /* 0x0000000300007356 */ /* 0x0011ea0000000000 */
[----:B--2---:R-:W-:Y:S05]  /*193a0*/  @!P0 BRA `(.L_x_382) ;  /* 0x00000000003c8947 */ /* 0x004fea0003800000 */
[----:B------:R-:W-:Y:S01]  /*193b0*/  IMAD.MOV.U32 R4, RZ, RZ, RZ ;  /* 0x000000ffff047224 */ /* 0x000fe200078e00ff */
[----:B-1----:R-:W-:Y:S01]  /*193c0*/  MOV R6, R9 ;  /* 0x0000000900067202 */ /* 0x002fe20000000f00 */
[----:B------:R-:W-:Y:S02]  /*193d0*/  IMAD.MOV.U32 R5, RZ, RZ, R8 ;  /* 0x000000ffff057224 */ /* 0x000fe400078e0008 */
[----:B------:R-:W-:-:S07]  /*193e0*/  IMAD.MOV.U32 R11, RZ, RZ, R1 ;  /* 0x000000ffff0b7224 */ /* 0x000fce00078e0001 */
.L_x_383:
[----:B------:R1:W-:Y:S01]  /*193f0*/  STL.U8 [R11], R2 ;  /* 0x000000020b007387 */ /* 0x0003e20000100000 */
[----:B0-----:R-:W-:Y:S02]  /*19400*/  IMAD.MOV.U32 R3, RZ, RZ, R6 ;  /* 0x000000ffff037224 */ /* 0x001fe400078e0006 */
        /* <DEDUP_REMOVED lines=9> */
.L_x_382:
[----:B------:R-:W2:Y:S05]  /*194a0*/  BMOV.32.CLEAR R2, B0 ;  /* 0x0000000000027355 */ /* 0x000eaa0000100000 */
[----:B------:R3:W-:Y:S05]  /*194b0*/  BMOV.32 B0, R10 ;  /* 0x0000000a00007356 */ /* 0x0007ea0000000000 */
[----:B------:R-:W-:Y:S05]  /*194c0*/  BSYNC.RECONVERGENT B0 ;  /* 0x0000000000007941 */ /* 0x000fea0003800200 */
.L_x_381:
[----:B------:R4:W-:Y:S01]  /*194d0*/  STL.U8 [R11], RZ ;  /* 0x000000ff0b007387 */ /* 0x0009e20000100000 */
[----:B--2---:R2:W-:Y:S05]  /*194e0*/  BMOV.32 B0, R2 ;  /* 0x0000000200007356 */ /* 0x0045ea0000000000 */
[----:B------:R-:W5:Y:S01]  /*194f0*/  LD.E.U8 R5, desc[UR36][R8.64+0x15] ;  /* 0x0000152408057980 */ /* 0x000f62000c101100 */
[----:B-1----:R-:W-:Y:S01]  /*19500*/  SHF.R.U32.HI R6, RZ, 0x8, R0 ;  /* 0x00000008ff067819 */ /* 0x002fe20000011600 */
[----:B------:R-:W1:Y:S05]  /*19510*/  BMOV.32.CLEAR R17, B0 ;  /* 0x0000000000117355 */ /* 0x000e6a0000100000 */
[----:B------:R-:W3:Y:S04]  /*19520*/  LD.E.U8 R4, desc[UR36][R8.64+0x14] ;  /* 0x0000142408047980 */ /* 0x000ee8000c101100 */
[----:B-----5:R-:W-:Y:S04]  /*19530*/  STL.U8 [R1+0x15], R5 ;  /* 0x0000150501007387 */ /* 0x020fe80000100000 */
[----:B---3--:R3:W-:Y:S04]  /*19540*/  STL.U8 [R1+0x14], R4 ;  /* 0x0000140401007387 */ /* 0x0087e80000100000 */
[----:B------:R-:W5:Y:S04]  /*19550*/  LD.E.U8 R7, desc[UR36][R8.64+0x1b] ;  /* 0x00001b2408077980 */ /* 0x000f68000c101100 */
[----:B------:R-:W4:Y:S04]  /*19560*/  LD.E.U8 R10, desc[UR36][R8.64+0x1a] ;  /* 0x00001a24080a7980 */ /* 0x000f28000c101100 */
[----:B------:R-:W-:Y:S04]  /*19570*/  STL.U8 [R1+0x17], R6 ;  /* 0x0000170601007387 */ /* 0x000fe80000100000 */
[----:B------:R-:W-:Y:S04]  /*19580*/  STL.U8 [R1+0x16], R0 ;  /* 0x0000160001007387 */ /* 0x000fe80000100000 */
[----:B-----5:R5:W-:Y:S04]  /*19590*/  STL.U8 [R1+0x1b], R7 ;  /* 0x00001b0701007387 */ /* 0x020be80000100000 */
[----:B----4-:R4:W-:Y:S04]  /*195a0*/  STL.U8 [R1+0x1a], R10 ;  /* 0x00001a0a01007387 */ /* 0x0109e80000100000 */
[----:B------:R-:W4:Y:S04]  /*195b0*/  LD.E.U8 R11, desc[UR36][R8.64+0x19] ;  /* 0x00001924080b7980 */ /* 0x000f28000c101100 */
[----:B------:R-:W4:Y:S01]  /*195c0*/  LD.E.U8 R18, desc[UR36][R8.64+0x18] ;  /* 0x0000182408127980 */ /* 0x000f22000c101100 */
[----:B--2---:R-:W-:Y:S01]  /*195d0*/  IADD3 R2, P0, PT, RZ, R12, RZ ;  /* 0x0000000cff027210 */ /* 0x004fe20007f1e0ff */
[----:B------:R-:W-:Y:S01]  /*195e0*/  BSSY.RECONVERGENT B0, `(.L_x_384) ;  /* 0x0000013000007945 */ /* 0x000fe20003800200 */
[----:B---3--:R-:W-:-:S03]  /*195f0*/  IMAD R4, R5, 0x100, R4 ;  /* 0x0000010005047824 */ /* 0x008fc600078e0204 */
[----:B0-----:R-:W-:Y:S02]  /*19600*/  IMAD.X R3, RZ, RZ, R13, P0 ;  /* 0x000000ffff037224 */ /* 0x001fe400000e060d */
[----:B------:R-:W0:Y:S05]  /*19610*/  BMOV.32.CLEAR R13, B0 ;  /* 0x00000000000d7355 */ /* 0x000e2a0000100000 */
[----:B-1----:R1:W-:Y:S05]  /*19620*/  BMOV.32 B0, R17 ;  /* 0x0000001100007356 */ /* 0x0023ea0000000000 */
[----:B------:R-:W-:-:S02]  /*19630*/  IMAD R5, R7, 0x100, R10 ;  /* 0x0000010007057824 */ /* 0x000fc400078e020a */
[----:B-----5:R-:W-:Y:S01]  /*19640*/  IMAD.MOV.U32 R7, RZ, RZ, RZ ;  /* 0x000000ffff077224 */ /* 0x020fe200078e00ff */
[----:B----4-:R1:W-:Y:S04]  /*19650*/  STL.U8 [R1+0x19], R11 ;  /* 0x0000190b01007387 */ /* 0x0103e80000100000 */
[----:B------:R1:W-:Y:S01]  /*19660*/  STL.U8 [R1+0x18], R18 ;  /* 0x0000181201007387 */ /* 0x0003e20000100000 */
[----:B0-----:R-:W-:-:S07]  /*19670*/  IMAD R6, R11, 0x100, R18 ;  /* 0x000001000b067824 */ /* 0x001fce00078e0212 */
.L_x_385:
[----:B------:R-:W-:-:S04]  /*19680*/  IADD3 R10, P0, PT, R7, R2, RZ ;  /* 0x00000002070a7210 */ /* 0x000fc80007f1e0ff */
[----:B-1----:R-:W-:-:S05]  /*19690*/  IADD3.X R11, PT, PT, RZ, R3, RZ, P0, !PT ;  /* 0x00000003ff0b7210 */ /* 0x002fca00007fe4ff */
        /* <DEDUP_REMOVED lines=8> */
.L_x_384:
[----:B0-----:R0:W-:Y:S05]  /*19720*/  BMOV.32 B0, R7 ;  /* 0x0000000700007356 */ /* 0x0011ea0000000000 */
[----:B------:R-:W2:Y:S01]  /*19730*/  LDC.64 R10, c[0x4][0x28] ;  /* 0x01000a00ff0a7b82 */ /* 0x000ea20000000a00 */
[----:B------:R-:W-:Y:S01]  /*19740*/  ISETP.NE.AND P0, PT, R12, RZ, PT ;  /* 0x000000ff0c00720c */ /* 0x000fe20003f05270 */
[----:B-1----:R-:W1:Y:S05]  /*19750*/  BMOV.32.CLEAR R13, B0 ;  /* 0x00000000000d7355 */ /* 0x002e6a0000100000 */
[----:B0-----:R-:W3:Y:S01]  /*19760*/  LD.E.U8 R7, desc[UR36][R2.64] ;  /* 0x0000002402077980 */ /* 0x001ee2000c101100 */
[----:B------:R-:W-:Y:S04]  /*19770*/  BSSY.RECONVERGENT B0, `(.L_x_386) ;  /* 0x0000014000007945 */ /* 0x000fe80003800200 */
[----:B------:R-:W0:Y:S05]  /*19780*/  BMOV.32.CLEAR R20, B0 ;  /* 0x0000000000147355 */ /* 0x000e2a0000100000 */
[----:B-1----:R1:W-:Y:S05]  /*19790*/  BMOV.32 B0, R13 ;  /* 0x0000000d00007356 */ /* 0x0023ea0000000000 */
[----:B---3--:R-:W-:-:S13]  /*197a0*/  ISETP.EQ.OR P0, PT, R7, RZ, !P0 ;  /* 0x000000ff0700720c */ /* 0x008fda0004702670 */
[----:B012---:R-:W-:Y:S05]  /*197b0*/  @P0 BRA `(.L_x_387) ;  /* 0x0000000000340947 */ /* 0x007fea0003800000 */
[----:B------:R-:W-:-:S07]  /*197c0*/  IMAD.MOV.U32 R13, RZ, RZ, RZ ;  /* 0x000000ffff0d7224 */ /* 0x000fce00078e00ff */
.L_x_388:
[----:B------:R0:W-:Y:S04]  /*197d0*/  ST.E.U8 desc[UR36][R8.64], R7 ;  /* 0x0000000708007985 */ /* 0x0001e8000c101124 */
[----:B0-----:R0:W2:Y:S01]  /*197e0*/  LD.E.U8 R7, desc[UR36][R2.64+0x1] ;  /* 0x0000012402077980 */ /* 0x0010a2000c101100 */
[----:B------:R-:W-:Y:S01]  /*197f0*/  VIADD R13, R13, 0x1 ;  /* 0x000000010d0d7836 */ /* 0x000fe20000000000 */
[----:B------:R-:W-:-:S04]  /*19800*/  IADD3 R17, P1, PT, R8, 0x1, RZ ;  /* 0x0000000108117810 */ /* 0x000fc80007f3e0ff */
[----:B------:R-:W-:Y:S01]  /*19810*/  ISETP.GE.U32.AND P0, PT, R13, R12, PT ;  /* 0x0000000c0d00720c */ /* 0x000fe20003f06070 */
[----:B------:R-:W-:Y:S01]  /*19820*/  IMAD.MOV.U32 R8, RZ, RZ, R17 ;  /* 0x000000ffff087224 */ /* 0x000fe200078e0011 */
[----:B------:R-:W-:Y:S02]  /*19830*/  IADD3.X R18, PT, PT, RZ, R9, RZ, P1, !PT ;  /* 0x00000009ff127210 */ /* 0x000fe40000ffe4ff */
[----:B0-----:R-:W-:-:S03]  /*19840*/  IADD3 R2, P2, PT, R2, 0x1, RZ ;  /* 0x0000000102027810 */ /* 0x001fc60007f5e0ff */
[----:B------:R-:W-:Y:S02]  /*19850*/  IMAD.MOV.U32 R9, RZ, RZ, R18 ;  /* 0x000000ffff097224 */ /* 0x000fe400078e0012 */
[----:B------:R-:W-:Y:S01]  /*19860*/  IMAD.X R3, RZ, RZ, R3, P2 ;  /* 0x000000ffff037224 */ /* 0x000fe200010e0603 */
[----:B--2---:R-:W-:-:S13]  /*19870*/  ISETP.NE.AND P3, PT, R7, RZ, PT ;  /* 0x000000ff0700720c */ /* 0x004fda0003f65270 */
[----:B------:R-:W-:Y:S05]  /*19880*/  @!P0 BRA P3, `(.L_x_388) ;  /* 0xfffffffc00d08947 */ /* 0x000fea000183ffff */
.L_x_387:
[----:B------:R-:W0:Y:S05]  /*19890*/  BMOV.32.CLEAR R2, B0 ;  /* 0x0000000000027355 */ /* 0x000e2a0000100000 */
[----:B------:R1:W-:Y:S05]  /*198a0*/  BMOV.32 B0, R20 ;  /* 0x0000001400007356 */ /* 0x0003ea0000000000 */
[----:B------:R-:W-:Y:S05]  /*198b0*/  BSYNC.RECONVERGENT B0 ;  /* 0x0000000000007941 */ /* 0x000fea0003800200 */
.L_x_386:
[----:B0-----:R0:W-:Y:S05]  /*198c0*/  BMOV.32 B0, R2 ;  /* 0x0000000200007356 */ /* 0x0011ea0000000000 */
[----:B------:R2:W-:Y:S01]  /*198d0*/  ST.E.U8 desc[UR36][R8.64], RZ ;  /* 0x000000ff08007985 */ /* 0x0005e2000c101124 */
[----:B------:R-:W3:Y:S05]  /*198e0*/  BMOV.32.CLEAR R7, B0 ;  /* 0x0000000000077355 */ /* 0x000eea0000100000 */
[----:B0-----:R-:W4:Y:S02]  /*198f0*/  LDG.E.64 R2, desc[UR36][R10.64] ;  /* 0x000000240a027981 */ /* 0x001f24000c1e1b00 */
[----:B----4-:R-:W-:-:S05]  /*19900*/  IMAD.WIDE.U32 R12, R15, 0x1c, R2 ;  /* 0x0000001c0f0c7825 */ /* 0x010fca00078e0002 */
[----:B------:R-:W4:Y:S04]  /*19910*/  LD.E.U8 R25, desc[UR36][R12.64+0x15] ;  /* 0x000015240c197980 */ /* 0x000f28000c101100 */
[----:B------:R-:W5:Y:S01]  /*19920*/  LD.E.U8 R17, desc[UR36][R12.64+0x14] ;  /* 0x000014240c117980 */ /* 0x000f62000c101100 */
[----:B------:R-:W-:-:S05]  /*19930*/  IMAD.WIDE.U32 R2, R16, 0x1c, R2 ;  /* 0x0000001c10027825 */ /* 0x000fca00078e0002 */
[----:B----4-:R0:W-:Y:S04]  /*19940*/  ST.E.U8 desc[UR36][R2.64+0x15], R25 ;  /* 0x0000151902007985 */ /* 0x0101e8000c101124 */
[----:B-----5:R4:W-:Y:S04]  /*19950*/  ST.E.U8 desc[UR36][R2.64+0x14], R17 ;  /* 0x0000141102007985 */ /* 0x0209e8000c101124 */
[----:B-1----:R-:W5:Y:S02]  /*19960*/  LDG.E.64 R20, desc[UR36][R10.64] ;  /* 0x000000240a147981 */ /* 0x002f64000c1e1b00 */
[----:B-----5:R-:W-:-:S05]  /*19970*/  IMAD.WIDE.U32 R22, R15, 0x1c, R20 ;  /* 0x0000001c0f167825 */ /* 0x020fca00078e0014 */
[----:B------:R-:W5:Y:S04]  /*19980*/  LD.E.U8 R18, desc[UR36][R22.64+0x1b] ;  /* 0x00001b2416127980 */ /* 0x000f68000c101100 */
[----:B------:R-:W3:Y:S01]  /*19990*/  LD.E.U8 R29, desc[UR36][R22.64+0x1a] ;  /* 0x00001a24161d7980 */ /* 0x000ee2000c101100 */
[----:B------:R-:W-:-:S05]  /*199a0*/  IMAD.WIDE.U32 R20, R16, 0x1c, R20 ;  /* 0x0000001c10147825 */ /* 0x000fca00078e0014 */
[----:B-----5:R1:W-:Y:S04]  /*199b0*/  ST.E.U8 desc[UR36][R20.64+0x1b], R18 ;  /* 0x00001b1214007985 */ /* 0x0203e8000c101124 */
[----:B---3--:R3:W-:Y:S04]  /*199c0*/  ST.E.U8 desc[UR36][R20.64+0x1a], R29 ;  /* 0x00001a1d14007985 */ /* 0x0087e8000c101124 */
[----:B--2---:R-:W2:Y:S02]  /*199d0*/  LDG.E.64 R8, desc[UR36][R10.64] ;  /* 0x000000240a087981 */ /* 0x004ea4000c1e1b00 */
[----:B--2---:R-:W-:-:S05]  /*199e0*/  IMAD.WIDE.U32 R12, R15, 0x1c, R8 ;  /* 0x0000001c0f0c7825 */ /* 0x004fca00078e0008 */
[----:B0-----:R-:W2:Y:S04]  /*199f0*/  LD.E.U8 R25, desc[UR36][R12.64+0x17] ;  /* 0x000017240c197980 */ /* 0x001ea8000c101100 */
[----:B----4-:R-:W4:Y:S01]  /*19a00*/  LD.E.U8 R17, desc[UR36][R12.64+0x16] ;  /* 0x000016240c117980 */ /* 0x010f22000c101100 */
[----:B------:R-:W-:-:S05]  /*19a10*/  IMAD.WIDE.U32 R26, R16, 0x1c, R8 ;  /* 0x0000001c101a7825 */ /* 0x000fca00078e0008 */
[----:B--2---:R0:W-:Y:S04]  /*19a20*/  ST.E.U8 desc[UR36][R26.64+0x17], R25 ;  /* 0x000017191a007985 */ /* 0x0041e8000c101124 */
[----:B----4-:R0:W-:Y:S04]  /*19a30*/  ST.E.U8 desc[UR36][R26.64+0x16], R17 ;  /* 0x000016111a007985 */ /* 0x0101e8000c101124 */
[----:B------:R-:W2:Y:S02]  /*19a40*/  LDG.E.64 R2, desc[UR36][R10.64] ;  /* 0x000000240a027981 */ /* 0x000ea4000c1e1b00 */
[----:B--2---:R-:W-:-:S05]  /*19a50*/  IMAD.WIDE.U32 R22, R15, 0x1c, R2 ;  /* 0x0000001c0f167825 */ /* 0x004fca00078e0002 */
[----:B-1----:R-:W2:Y:S04]  /*19a60*/  LD.E.U8 R18, desc[UR36][R22.64+0x19] ;  /* 0x0000192416127980 */ /* 0x002ea8000c101100 */
[----:B---3--:R-:W3:Y:S01]  /*19a70*/  LD.E.U8 R29, desc[UR36][R22.64+0x18] ;  /* 0x00001824161d7980 */ /* 0x008ee2000c101100 */
[----:B------:R-:W-:Y:S01]  /*19a80*/  IMAD.WIDE.U32 R20, R16, 0x1c, R2 ;  /* 0x0000001c10147825 */ /* 0x000fe200078e0002 */
[----:B------:R-:W-:Y:S04]  /*19a90*/  BSSY.RECONVERGENT B0, `(.L_x_389) ;  /* 0x0000010000007945 */ /* 0x000fe80003800200 */
[----:B--2---:R0:W-:Y:S04]  /*19aa0*/  ST.E.U8 desc[UR36][R20.64+0x19], R18 ;  /* 0x0000191214007985 */ /* 0x0041e8000c101124 */
[----:B---3--:R0:W-:Y:S04]  /*19ab0*/  ST.E.U8 desc[UR36][R20.64+0x18], R29 ;  /* 0x0000181d14007985 */ /* 0x0081e8000c101124 */
[----:B------:R-:W2:Y:S01]  /*19ac0*/  LDG.E.64 R8, desc[UR36][R10.64] ;  /* 0x000000240a087981 */ /* 0x000ea2000c1e1b00 */
[----:B------:R-:W1:Y:S05]  /*19ad0*/  BMOV.32.CLEAR R12, B0 ;  /* 0x00000000000c7355 */ /* 0x000e6a0000100000 */
[----:B------:R0:W-:Y:S05]  /*19ae0*/  BMOV.32 B0, R7 ;  /* 0x0000000700007356 */ /* 0x0001ea0000000000 */
[----:B------:R-:W-:-:S02]  /*19af0*/  IMAD.MOV.U32 R2, RZ, RZ, RZ ;  /* 0x000000ffff027224 */ /* 0x000fc400078e00ff */
[----:B012---:R-:W-:-:S07]  /*19b00*/  IMAD.WIDE.U32 R8, R15, 0x1c, R8 ;  /* 0x0000001c0f087825 */ /* 0x007fce00078e0008 */
.L_x_390:
[----:B------:R-:W-:-:S06]  /*19b10*/  IMAD.IADD R3, R1, 0x1, R2 ;  /* 0x0000000101037824 */ /* 0x000fcc00078e0202 */
[----:B------:R-:W2:Y:S01]  /*19b20*/  LDL.U8 R3, [R3] ;  /* 0x0000000003037983 */ /* 0x000ea20000100000 */
[----:B------:R-:W-:Y:S01]  /*19b30*/  IMAD.MOV.U32 R17, RZ, RZ, R2 ;  /* 0x000000ffff117224 */ /* 0x000fe200078e0002 */
[----:B------:R-:W-:Y:S02]  /*19b40*/  IADD3 R2, PT, PT, R2, 0x1, RZ ;  /* 0x0000000102027810 */ /* 0x000fe40007ffe0ff */
[----:B--2---:R-:W-:-:S13]  /*19b50*/  ISETP.NE.AND P0, PT, R3, RZ, PT ;  /* 0x000000ff0300720c */ /* 0x004fda0003f05270 */
[----:B------:R-:W-:Y:S05]  /*19b60*/  @P0 BRA `(.L_x_390) ;  /* 0xfffffffc00e80947 */ /* 0x000fea000383ffff */
[----:B------:R-:W0:Y:S05]  /*19b70*/  BMOV.32.CLEAR R2, B0 ;  /* 0x0000000000027355 */ /* 0x000e2a0000100000 */
[----:B------:R1:W-:Y:S05]  /*19b80*/  BMOV.32 B0, R12 ;  /* 0x0000000c00007356 */ /* 0x0003ea0000000000 */
[----:B------:R-:W-:Y:S05]  /*19b90*/  BSYNC.RECONVERGENT B0 ;  /* 0x0000000000007941 */ /* 0x000fea0003800200 */
.L_x_389:
[----:B0-----:R0:W-:Y:S05]  /*19ba0*/  BMOV.32 B0, R2 ;  /* 0x0000000200007356 */ /* 0x0011ea0000000000 */
[----:B------:R-:W-:Y:S01]  /*19bb0*/  ISETP.NE.AND P0, PT, R17, RZ, PT ;  /* 0x000000ff1100720c */ /* 0x000fe20003f05270 */
[----:B------:R-:W2:Y:S05]  /*19bc0*/  BMOV.32.CLEAR R3, B0 ;  /* 0x0000000000037355 */ /* 0x000eaa0000100000 */
[----:B0-----:R-:W3:Y:S01]  /*19bd0*/  LDL.U8 R2, [R1] ;  /* 0x0000000001027983 */ /* 0x001ee20000100000 */
[----:B------:R-:W-:Y:S04]  /*19be0*/  BSSY.RECONVERGENT B0, `(.L_x_391) ;  /* 0x0000015000007945 */ /* 0x000fe80003800200 */
[----:B------:R-:W0:Y:S05]  /*19bf0*/  BMOV.32.CLEAR R18, B0 ;  /* 0x0000000000127355 */ /* 0x000e2a0000100000 */
[----:B--2---:R2:W-:Y:S05]  /*19c00*/  BMOV.32 B0, R3 ;  /* 0x0000000300007356 */ /* 0x0045ea0000000000 */
[----:B---3--:R-:W-:-:S13]  /*19c10*/  ISETP.EQ.OR P0, PT, R2, RZ, !P0 ;  /* 0x000000ff0200720c */ /* 0x008fda0004702670 */
[----:B0-2---:R-:W-:Y:S05]  /*19c20*/  @P0 BRA `(.L_x_392) ;  /* 0x0000000000380947 */ /* 0x005fea0003800000 */
[----:B------:R-:W-:Y:S01]  /*19c30*/  PRMT R7, R2, 0x7610, R7 ;  /* 0x0000761002077816 */ /* 0x000fe20000000007 */
[----:B------:R-:W-:Y:S02]  /*19c40*/  IMAD.MOV.U32 R13, RZ, RZ, R1 ;  /* 0x000000ffff0d7224 */ /* 0x000fe400078e0001 */
[----:B-1----:R-:W-:-:S07]  /*19c50*/  IMAD.MOV.U32 R12, RZ, RZ, RZ ;  /* 0x000000ffff0c7224 */ /* 0x002fce00078e00ff */
.L_x_393:
[----:B------:R-:W-:Y:S02]  /*19c60*/  IMAD.MOV.U32 R2, RZ, RZ, R8 ;  /* 0x000000ffff027224 */ /* 0x000fe400078e0008 */
[----:B------:R-:W-:-:S05]  /*19c70*/  IMAD.MOV.U32 R3, RZ, RZ, R9 ;  /* 0x000000ffff037224 */ /* 0x000fca00078e0009 */
[----:B------:R0:W-:Y:S04]  /*19c80*/  ST.E.U8 desc[UR36][R2.64], R7 ;  /* 0x0000000702007985 */ /* 0x0001e8000c101124 */
[----:B0-----:R0:W2:Y:S01]  /*19c90*/  LDL.U8 R7, [R13+0x1] ;  /* 0x000001000d077983 */ /* 0x0010a20000100000 */
[----:B------:R-:W-:Y:S01]  /*19ca0*/  VIADD R12, R12, 0x1 ;  /* 0x000000010c0c7836 */ /* 0x000fe20000000000 */
[----:B------:R-:W-:-:S04]  /*19cb0*/  IADD3 R8, P1, PT, R8, 0x1, RZ ;  /* 0x0000000108087810 */ /* 0x000fc80007f3e0ff */
[----:B------:R-:W-:Y:S01]  /*19cc0*/  ISETP.GE.U32.AND P0, PT, R12, R17, PT ;  /* 0x000000110c00720c */ /* 0x000fe20003f06070 */
[----:B------:R-:W-:Y:S01]  /*19cd0*/  IMAD.X R9, RZ, RZ, R9, P1 ;  /* 0x000000ffff097224 */ /* 0x000fe200008e0609 */
[----:B0-----:R-:W-:Y:S02]  /*19ce0*/  IADD3 R13, PT, PT, R13, 0x1, RZ ;  /* 0x000000010d0d7810 */ /* 0x001fe40007ffe0ff */
[----:B--2---:R-:W-:-:S13]  /*19cf0*/  ISETP.NE.AND P2, PT, R7, RZ, PT ;  /* 0x000000ff0700720c */ /* 0x004fda0003f45270 */
[----:B------:R-:W-:Y:S05]  /*19d00*/  @!P0 BRA P2, `(.L_x_393) ;  /* 0xfffffffc00d48947 */ /* 0x000fea000103ffff */
.L_x_392:
[----:B------:R-:W0:Y:S05]  /*19d10*/  BMOV.32.CLEAR R2, B0 ;  /* 0x0000000000027355 */ /* 0x000e2a0000100000 */
[----:B------:R2:W-:Y:S05]  /*19d20*/  BMOV.32 B0, R18 ;  /* 0x0000001200007356 */ /* 0x0005ea0000000000 */
[----:B------:R-:W-:Y:S05]  /*19d30*/  BSYNC.RECONVERGENT B0 ;  /* 0x0000000000007941 */ /* 0x000fea0003800200 */
.L_x_391:
[----:B0-----:R0:W-:Y:S05]  /*19d40*/  BMOV.32 B0, R2 ;  /* 0x0000000200007356 */ /* 0x0011ea0000000000 */
[----:B------:R3:W-:Y:S04]  /*19d50*/  ST.E.U8 desc[UR36][R8.64], RZ ;  /* 0x000000ff08007985 */ /* 0x0007e8000c101124 */
[----:B0-----:R-:W4:Y:S01]  /*19d60*/  LDG.E.64 R2, desc[UR36][R10.64] ;  /* 0x000000240a027981 */ /* 0x001f22000c1e1b00 */
[----:B------:R-:W-:Y:S01]  /*19d70*/  SHF.R.U32.HI R7, RZ, 0x8, R4 ;  /* 0x00000008ff077819 */ /* 0x000fe20000011604 */
[----:B----4-:R-:W-:-:S05]  /*19d80*/  IMAD.WIDE.U32 R2, R15, 0x1c, R2 ;  /* 0x0000001c0f027825 */ /* 0x010fca00078e0002 */
[----:B------:R-:W-:Y:S04]  /*19d90*/  ST.E.U8 desc[UR36][R2.64+0x15], R7 ;  /* 0x0000150702007985 */ /* 0x000fe8000c101124 */
[----:B------:R0:W-:Y:S04]  /*19da0*/  ST.E.U8 desc[UR36][R2.64+0x14], R4 ;  /* 0x0000140402007985 */ /* 0x0001e8000c101124 */
[----:B---3--:R-:W3:Y:S01]  /*19db0*/  LDG.E.64 R8, desc[UR36][R10.64] ;  /* 0x000000240a087981 */ /* 0x008ee2000c1e1b00 */
        /* <DEDUP_REMOVED lines=9> */
[----:B0-----:R-:W4:Y:S01]  /*19e50*/  LDG.E.64 R2, desc[UR36][R10.64] ;  /* 0x000000240a027981 */ /* 0x001f22000c1e1b00 */
[----:B------:R-:W-:Y:S01]  /*19e60*/  SHF.R.U32.HI R7, RZ, 0x8, R6 ;  /* 0x00000008ff077819 */ /* 0x000fe20000011606 */
[----:B----4-:R-:W-:-:S05]  /*19e70*/  IMAD.WIDE.U32 R2, R15, 0x1c, R2 ;  /* 0x0000001c0f027825 */ /* 0x010fca00078e0002 */
[----:B------:R1:W-:Y:S04]  /*19e80*/  ST.E.U8 desc[UR36][R2.64+0x19], R7 ;  /* 0x0000190702007985 */ /* 0x0003e8000c101124 */
[----:B------:R1:W-:Y:S04]  /*19e90*/  ST.E.U8 desc[UR36][R2.64+0x18], R6 ;  /* 0x0000180602007985 */ /* 0x0003e8000c101124 */
[----:B---3--:R1:W5:Y:S02]  /*19ea0*/  LDG.E.64 R4, desc[UR36][R10.64] ;  /* 0x000000240a047981 */ /* 0x008364000c1e1b00 */
.L_x_378:
[----:B------:R-:W-:Y:S05]  /*19eb0*/  BSYNC.RECONVERGENT B0 ;  /* 0x0000000000007941 */ /* 0x000fea0003800200 */
.L_x_377:
[----:B------:R-:W-:-:S05]  /*19ec0*/  VIADD R16, R16, 0x1 ;  /* 0x0000000110107836 */ /* 0x000fca0000000000 */
[----:B------:R-:W-:-:S13]  /*19ed0*/  ISETP.NE.AND P0, PT, R16, 0x400, PT ;  /* 0x000004001000780c */ /* 0x000fda0003f05270 */
[----:B------:R-:W-:Y:S05]  /*19ee0*/  @P0 BRA `(.L_x_394) ;  /* 0xfffffff000480947 */ /* 0x000fea000383ffff */
.L_x_376:
[----:B------:R-:W-:Y:S05]  /*19ef0*/  BSYNC.RECONVERGENT B1 ;  /* 0x0000000000017941 */ /* 0x000fea0003800200 */
.L_x_375:
[----:B------:R-:W-:-:S05]  /*19f00*/  VIADD R15, R15, 0x1 ;  /* 0x000000010f0f7836 */ /* 0x000fca0000000000 */
[----:B------:R-:W-:-:S13]  /*19f10*/  ISETP.NE.AND P0, PT, R15, 0x400, PT ;  /* 0x000004000f00780c */ /* 0x000fda0003f05270 */
[----:B------:R-:W-:Y:S05]  /*19f20*/  @P0 BRA `(.L_x_395) ;  /* 0xfffffff000200947 */ /* 0x000fea000383ffff */
[----:B------:R-:W-:Y:S05]  /*19f30*/  BSYNC.RECONVERGENT B2 ;  /* 0x0000000000027941 */ /* 0x000fea0003800200 */
.L_x_374:
[----:B-1----:R-:W0:Y:S01]  /*19f40*/  LDC.64 R6, c[0x4][0x18] ;  /* 0x01000600ff067b82 */ /* 0x002e220000000a00 */
[----:B------:R-:W-:Y:S02]  /*19f50*/  IMAD.MOV.U32 R2, RZ, RZ, 0x1 ;  /* 0x00000001ff027424 */ /* 0x000fe400078e00ff */
[----:B------:R-:W-:Y:S02]  /*19f60*/  HFMA2 R3, -RZ, RZ, 0, 0 ;  /* 0x00000000ff037431 */ /* 0x000fe400000001ff */
[----:B------:R-:W-:Y:S01]  /*19f70*/  IMAD.MOV.U32 R0, RZ, RZ, 0x1 ;  /* 0x00000001ff007424 */ /* 0x000fe200078e00ff */
[----:B0-----:R0:W-:Y:S06]  /*19f80*/  STG.E.U16 desc[UR36][R6.64], R2 ;  /* 0x0000000206007986 */ /* 0x0011ec000c101524 */
.L_x_396:
[----:B----45:R-:W-:-:S05]  /*19f90*/  IMAD.WIDE.U32 R8, R3, 0x1c, R4 ;  /* 0x0000001c03087825 */ /* 0x030fca00078e0004 */
[----:B0-----:R-:W3:Y:S02]  /*19fa0*/  LD.E.U8 R2, desc[UR36][R8.64] ;  /* 0x0000002408027980 */ /* 0x001ee4000c101100 */
[----:B---3--:R-:W-:-:S13]  /*19fb0*/  ISETP.NE.AND P0, PT, R2, RZ, PT ;  /* 0x000000ff0200720c */ /* 0x008fda0003f05270 */
[----:B------:R-:W0:Y:S01]  /*19fc0*/  @P0 LDC.64 R10, c[0x4][0x18] ;  /* 0x01000600ff0a0b82 */ /* 0x000e220000000a00 */
[----:B------:R-:W-:Y:S01]  /*19fd0*/  @P0 LOP3.LUT R15, R0, 0xffff, RZ, 0xc0, !PT ;  /* 0x0000ffff000f0812 */ /* 0x000fe200078ec0ff */
[----:B------:R1:W-:Y:S03]  /*19fe0*/  @P0 ST.E.U8 desc[UR36][R8.64+0x16], R0 ;  /* 0x0000160008000985 */ /* 0x0003e6000c101124 */
[----:B------:R-:W-:-:S05]  /*19ff0*/  @P0 SHF.R.U32.HI R15, RZ, 0x8, R15 ;  /* 0x00000008ff0f0819 */ /* 0x000fca000001160f */
[----:B------:R-:W-:Y:S04]  /*1a000*/  @P0 ST.E.U8 desc[UR36][R8.64+0x17], R15 ;  /* 0x0000170f08000985 */ /* 0x000fe8000c101124 */
        /* <DEDUP_REMOVED lines=32> */
[----:B0-----:R-:W2:Y:S02]  /*1a210*/  @P0 LDG.E.64 R4, desc[UR36][R10.64] ;  /* 0x000000240a040981 */ /* 0x001ea4000c1e1b00 */
[----:B--2---:R-:W-:-:S05]  /*1a220*/  IMAD.WIDE.U32 R16, R3, 0x1c, R4 ;  /* 0x0000001c03107825 */ /* 0x004fca00078e0004 */
[----:B------:R-:W2:Y:S01]  /*1a230*/  LD.E.U8 R2, desc[UR36][R16.64+0x54] ;  /* 0x0000542410027980 */ /* 0x000ea2000c101100 */
[----:B-1----:R-:W-:Y:S02]  /*1a240*/  @P0 PRMT R0, R15, 0x7610, R0 ;  /* 0x000076100f000816 */ /* 0x002fe40000000000 */
[----:B--2---:R-:W-:-:S13]  /*1a250*/  ISETP.NE.AND P1, PT, R2, RZ, PT ;  /* 0x000000ff0200720c */ /* 0x004fda0003f25270 */
[----:B------:R-:W0:Y:S01]  /*1a260*/  @P1 LDC.64 R6, c[0x4][0x18] ;  /* 0x01000600ff061b82 */ /* 0x000e220000000a00 */
[----:B------:R-:W-:Y:S01]  /*1a270*/  @P1 LOP3.LUT R2, R0, 0xffff, RZ, 0xc0, !PT ;  /* 0x0000ffff00021812 */ /* 0x000fe200078ec0ff */
[----:B------:R1:W-:Y:S03]  /*1a280*/  @P1 ST.E.U8 desc[UR36][R16.64+0x6a], R0 ;  /* 0x00006a0010001985 */ /* 0x0003e6000c101124 */
[----:B----4-:R-:W-:-:S05]  /*1a290*/  @P1 SHF.R.U32.HI R21, RZ, 0x8, R2 ;  /* 0x00000008ff151819 */ /* 0x010fca0000011602 */
        /* <DEDUP_REMOVED lines=59> */
[----:B------:R-:W-:-:S05]  /*1a650*/  VIADD R3, R3, 0x8 ;  /* 0x0000000803037836 */ /* 0x000fca0000000000 */
[----:B------:R-:W-:Y:S01]  /*1a660*/  ISETP.NE.AND P0, PT, R3, 0x400, PT ;  /* 0x000004000300780c */ /* 0x000fe20003f05270 */
[----:B---3--:R-:W-:-:S05]  /*1a670*/  @P1 VIADD R9, R2, 0x1 ;  /* 0x0000000102091836 */ /* 0x008fca0000000000 */
[----:B------:R4:W-:Y:S04]  /*1a680*/  @P1 STG.E.U16 desc[UR36][R16.64], R9 ;  /* 0x0000000910001986 */ /* 0x0009e8000c101524 */
[----:B0-----:R4:W5:Y:S01]  /*1a690*/  @P1 LDG.E.64 R4, desc[UR36][R6.64] ;  /* 0x0000002406041981 */ /* 0x001962000c1e1b00 */
[----:B-1----:R-:W-:Y:S02]  /*1a6a0*/  @P1 PRMT R0, R9, 0x7610, R0 ;  /* 0x0000761009001816 */ /* 0x002fe40000000000 */
[----:B------:R-:W-:Y:S05]  /*1a6b0*/  @P0 BRA `(.L_x_396) ;  /* 0xfffffff800340947 */ /* 0x000fea000383ffff */
.L_x_373:
[----:B------:R-:W-:Y:S05]  /*1a6c0*/  BSYNC.RECONVERGENT B3 ;  /* 0x0000000000037941 */ /* 0x000fea0003800200 */
.L_x_364:
[----:B0-----:R-:W-:-:S05]  /*1a6d0*/  LOP3.LUT R3, R14, 0xffff, RZ, 0xc0, !PT ;  /* 0x0000ffff0e037812 */ /* 0x001fca00078ec0ff */
        /* <DEDUP_REMOVED lines=14> */
[----:B------:R-:W0:Y:S01]  /*1a7c0*/  LDC.64 R4, c[0x4][0x10] ;  /* 0x01000400ff047b82 */ /* 0x000e220000000a00 */
[----:B------:R-:W-:Y:S07]  /*1a7d0*/  BSSY.RECONVERGENT B1, `(.L_x_399) ;  /* 0x0000010000017945 */ /* 0x000fee0003800200 */
[----:B------:R-:W1:Y:S02]  /*1a7e0*/  LDC.64 R6, c[0x4][0x28] ;  /* 0x01000a00ff067b82 */ /* 0x000e640000000a00 */
.L_x_400:
        /* <DEDUP_REMOVED lines=15> */
.L_x_399:
[----:B------:R-:W-:Y:S01]  /*1a8e0*/  IMAD.MOV.U32 R4, RZ, RZ, R8 ;  /* 0x000000ffff047224 */ /* 0x000fe200078e0008 */
[----:B------:R-:W-:-:S07]  /*1a8f0*/  MOV R5, R9 ;  /* 0x0000000900057202 */ /* 0x000fce0000000f00 */
.L_x_398:
[----:B------:R-:W-:Y:S05]  /*1a900*/  BSYNC.RECONVERGENT B0 ;  /* 0x0000000000007941 */ /* 0x000fea0003800200 */
.L_x_397:
[----:B------:R-:W0:Y:S02]  /*1a910*/  LDC.64 R6, c[0x4][0x20] ;  /* 0x01000800ff067b82 */ /* 0x000e240000000a00 */
[----:B0-----:R-:W2:Y:S06]  /*1a920*/  LDG.E.U16 R0, desc[UR36][R6.64] ;  /* 0x0000002406007981 */ /* 0x001eac000c1e1500 */
[----:B------:R-:W0:Y:S01]  /*1a930*/  LDC.64 R8, c[0x4][0x10] ;  /* 0x01000400ff087b82 */ /* 0x000e220000000a00 */
[----:B------:R-:W-:Y:S01]  /*1a940*/  IMAD.MOV.U32 R10, RZ, RZ, R4 ;  /* 0x000000ffff0a7224 */ /* 0x000fe200078e0004 */
[----:B------:R-:W-:Y:S01]  /*1a950*/  UMOV UR4, URZ ;  /* 0x000000ff00047c82 */ /* 0x000fe20008000000 */
[----:B------:R-:W-:-:S02]  /*1a960*/  IMAD.MOV.U32 R11, RZ, RZ, R5 ;  /* 0x000000ffff0b7224 */ /* 0x000fc400078e0005 */
[----:B------:R-:W-:-:S03]  /*1a970*/  IMAD.WIDE.U32 R10, R3, 0x1c, R10 ;  /* 0x0000001c030a7825 */ /* 0x000fc600078e000a */
[----:B------:R-:W1:Y:S01]  /*1a980*/  LDC.64 R4, c[0x0][0x380] ;  /* 0x0000e000ff047b82 */ /* 0x000e620000000a00 */
        /* <DEDUP_REMOVED lines=57> */
[----:B---3--:R-:W-:Y:S01]  /*1ad20*/  IMAD.WIDE.U32 R12, R3, 0x1c, R12 ;  /* 0x0000001c030c7825 */ /* 0x008fe200078e000c */
[----:B----4-:R-:W-:-:S04]  /*1ad30*/  SHF.R.U32.HI R23, RZ, 0x8, R15 ;  /* 0x00000008ff177819 */ /* 0x010fc8000001160f */
        /* <DEDUP_REMOVED lines=10> */
[----:B---3--:R-:W-:-:S13]  /*1ade0*/  ISETP.GE.U32.AND P0, PT, R6, 0xfde8, PT ;  /* 0x0000fde80600780c */ /* 0x008fda0003f06070 */
[----:B--2---:R-:W-:Y:S05]  /*1adf0*/  @!P0 BRA `(.L_x_367) ;  /* 0x0000001400488947 */ /* 0x004fea0003800000 */
[----:B------:R0:W5:Y:S01]  /*1ae00*/  LDG.E.64 R2, desc[UR36][R10.64] ;  /* 0x000000240a027981 */ /* 0x000162000c1e1b00 */
[----:B------:R-:W-:Y:S01]  /*1ae10*/  BSSY.RECONVERGENT B2, `(.L_x_401) ;  /* 0x00000d8000027945 */ /* 0x000fe20003800200 */
[----:B------:R-:W-:-:S07]  /*1ae20*/  IMAD.MOV.U32 R14, RZ, RZ, RZ ;  /* 0x000000ffff0e7224 */ /* 0x000fce00078e00ff */
.L_x_422:
[----:B---3-5:R-:W-:-:S06]  /*1ae30*/  IMAD.WIDE.U32 R4, R14, 0x1c, R2 ;  /* 0x0000001c0e047825 */ /* 0x028fcc00078e0002 */
[----:B------:R-:W2:Y:S01]  /*1ae40*/  LD.E.U8 R4, desc[UR36][R4.64] ;  /* 0x0000002404047980 */ /* 0x000ea2000c101100 */
[----:B------:R-:W-:Y:S01]  /*1ae50*/  BSSY.RECONVERGENT B1, `(.L_x_402) ;  /* 0x00000d0000017945 */ /* 0x000fe20003800200 */
[----:B--2---:R-:W-:-:S13]  /*1ae60*/  ISETP.NE.AND P0, PT, R4, RZ, PT ;  /* 0x000000ff0400720c */ /* 0x004fda0003f05270 */
[----:B-1----:R-:W-:Y:S05]  /*1ae70*/  @!P0 BRA `(.L_x_403) ;  /* 0x0000000c00348947 */ /* 0x002fea0003800000 */
[----:B------:R-:W-:-:S07]  /*1ae80*/  IMAD.MOV.U32 R15, RZ, RZ, RZ ;  /* 0x000000ffff0f7224 */ /* 0x000fce00078e00ff */
.L_x_421:
[----:B---3-5:R-:W-:-:S05]  /*1ae90*/  IMAD.WIDE.U32 R8, R15, 0x1c, R2 ;  /* 0x0000001c0f087825 */ /* 0x028fca00078e0002 */
[----:B------:R-:W2:Y:S01]  /*1aea0*/  LD.E.U8 R4, desc[UR36][R8.64] ;  /* 0x0000002408047980 */ /* 0x000ea2000c101100 */
[----:B------:R-:W-:Y:S01]  /*1aeb0*/  IMAD.MOV.U32 R16, RZ, RZ, R15 ;  /* 0x000000ffff107224 */ /* 0x000fe200078e000f */
[----:B------:R-:W-:Y:S01]  /*1aec0*/  BSSY.RECONVERGENT B0, `(.L_x_404) ;  /* 0x00000c7000007945 */ /* 0x000fe20003800200 */
[----:B--2---:R-:W-:-:S04]  /*1aed0*/  ISETP.NE.AND P0, PT, R4, RZ, PT ;  /* 0x000000ff0400720c */ /* 0x004fc80003f05270 */
[----:B------:R-:W-:Y:S02]  /*1aee0*/  ISETP.EQ.OR P0, PT, R14, R15, !P0 ;  /* 0x0000000f0e00720c */ /* 0x000fe40004702670 */
[----:B------:R-:W-:-:S04]  /*1aef0*/  IADD3 R15, PT, PT, R15, 0x1, RZ ;  /* 0x000000010f0f7810 */ /* 0x000fc80007ffe0ff */
[----:B------:R-:W-:-:S07]  /*1af00*/  ISETP.NE.AND P1, PT, R15, 0x400, PT ;  /* 0x000004000f00780c */ /* 0x000fce0003f25270 */
[----:B-1----:R-:W-:Y:S06]  /*1af10*/  @P0 BRA `(.L_x_405) ;  /* 0x0000000c00040947 */ /* 0x002fec0003800000 */
        /* <DEDUP_REMOVED lines=32> */
.L_x_407:
[----:B------:R-:W-:-:S05]  /*1b120*/  IADD3 R4, P0, PT, R8, R3, RZ ;  /* 0x0000000308047210 */ /* 0x000fca0007f1e0ff */
[----:B------:R-:W-:-:S05]  /*1b130*/  IMAD.X R5, RZ, RZ, R9, P0 ;  /* 0x000000ffff057224 */ /* 0x000fca00000e0609 */
[----:B------:R-:W2:Y:S01]  /*1b140*/  LD.E.U8 R4, desc[UR36][R4.64] ;  /* 0x0000002404047980 */ /* 0x000ea2000c101100 */
[----:B------:R-:W-:Y:S01]  /*1b150*/  IMAD.MOV.U32 R7, RZ, RZ, R3 ;  /* 0x000000ffff077224 */ /* 0x000fe200078e0003 */
[----:B------:R-:W-:Y:S02]  /*1b160*/  IADD3 R3, PT, PT, R3, 0x1, RZ ;  /* 0x0000000103037810 */ /* 0x000fe40007ffe0ff */
[----:B--2---:R-:W-:-:S13]  /*1b170*/  ISETP.NE.AND P0, PT, R4, RZ, PT ;  /* 0x000000ff0400720c */ /* 0x004fda0003f05270 */
[----:B------:R-:W-:Y:S05]  /*1b180*/  @P0 BRA `(.L_x_407) ;  /* 0xfffffffc00e40947 */ /* 0x000fea000383ffff */
[----:B------:R-:W-:Y:S05]  /*1b190*/  BSYNC.RECONVERGENT B3 ;  /* 0x0000000000037941 */ /* 0x000fea0003800200 */
.L_x_406:
[----:B------:R-:W-:Y:S01]  /*1b1a0*/  ISETP.NE.AND P0, PT, R7, RZ, PT ;  /* 0x000000ff0700720c */ /* 0x000fe20003f05270 */
[----:B------:R-:W-:Y:S01]  /*1b1b0*/  BSSY.RECONVERGENT B3, `(.L_x_408) ;  /* 0x0000012000037945 */ /* 0x000fe20003800200 */
[----:B------:R-:W-:-:S11]  /*1b1c0*/  IMAD.MOV.U32 R17, RZ, RZ, R1 ;  /* 0x000000ffff117224 */ /* 0x000fd600078e0001 */
[----:B------:R-:W-:Y:S05]  /*1b1d0*/  @!P0 BRA `(.L_x_409) ;  /* 0x00000000003c8947 */ /* 0x000fea0003800000 */
[----:B------:R-:W-:Y:S02]  /*1b1e0*/  IMAD.MOV.U32 R4, RZ, RZ, RZ ;  /* 0x000000ffff047224 */ /* 0x000fe400078e00ff */
[----:B------:R-:W-:Y:S02]  /*1b1f0*/  IMAD.MOV.U32 R5, RZ, RZ, R8 ;  /* 0x000000ffff057224 */ /* 0x000fe400078e0008 */
[----:B------:R-:W-:Y:S02]  /*1b200*/  IMAD.MOV.U32 R6, RZ, RZ, R9 ;  /* 0x000000ffff067224 */ /* 0x000fe400078e0009 */
[----:B------:R-:W-:-:S07]  /*1b210*/  IMAD.MOV.U32 R17, RZ, RZ, R1 ;  /* 0x000000ffff117224 */ /* 0x000fce00078e0001 */
.L_x_410:
[----:B------:R2:W-:Y:S01]  /*1b220*/  STL.U8 [R17], R2 ;  /* 0x0000000211007387 */ /* 0x0005e20000100000 */
[----:B------:R-:W-:Y:S01]  /*1b230*/  IMAD.MOV.U32 R3, RZ, RZ, R6 ;  /* 0x000000ffff037224 */ /* 0x000fe200078e0006 */
[----:B--2---:R-:W-:-:S06]  /*1b240*/  MOV R2, R5 ;  /* 0x0000000500027202 */ /* 0x004fcc0000000f00 */
        /* <DEDUP_REMOVED lines=8> */
.L_x_409:
[----:B------:R-:W-:Y:S05]  /*1b2d0*/  BSYNC.RECONVERGENT B3 ;  /* 0x0000000000037941 */ /* 0x000fea0003800200 */
.L_x_408:
        /* <DEDUP_REMOVED lines=9> */
[----:B0-----:R-:W5:Y:S04]  /*1b370*/  LD.E.U8 R11, desc[UR36][R8.64+0x17] ;  /* 0x00001724080b7980 */ /* 0x001f68000c101100 */
[----:B------:R-:W4:Y:S01]  /*1b380*/  LD.E.U8 R10, desc[UR36][R8.64+0x16] ;  /* 0x00001624080a7980 */ /* 0x000f22000c101100 */
[----:B------:R-:W-:Y:S01]  /*1b390*/  SHF.R.U32.HI R18, RZ, 0x8, R0 ;  /* 0x00000008ff127819 */ /* 0x000fe20000011600 */
[----:B------:R-:W-:Y:S01]  /*1b3a0*/  BSSY.RECONVERGENT B3, `(.L_x_411) ;  /* 0x0000012000037945 */ /* 0x000fe20003800200 */
[----:B------:R-:W-:Y:S01]  /*1b3b0*/  IADD3 R2, P0, PT, RZ, R12, RZ ;  /* 0x0000000cff027210 */ /* 0x000fe20007f1e0ff */
[----:B------:R0:W-:Y:S01]  /*1b3c0*/  STL.U8 [R1+0x18], R0 ;  /* 0x0000180001007387 */ /* 0x0001e20000100000 */
[----:B--2---:R-:W-:Y:S01]  /*1b3d0*/  LEA R4, R5, R4, 0x8 ;  /* 0x0000000405047211 */ /* 0x004fe200078e40ff */
[----:B------:R-:W-:-:S02]  /*1b3e0*/  IMAD R5, R7, 0x100, R6 ;  /* 0x0000010007057824 */ /* 0x000fc400078e0206 */
[----:B------:R0:W-:Y:S01]  /*1b3f0*/  STL.U8 [R1+0x19], R18 ;  /* 0x0000191201007387 */ /* 0x0001e20000100000 */
[----:B------:R-:W-:Y:S02]  /*1b400*/  IMAD.X R3, RZ, RZ, R13, P0 ;  /* 0x000000ffff037224 */ /* 0x000fe400000e060d */
[----:B---3--:R-:W-:Y:S01]  /*1b410*/  IMAD.MOV.U32 R7, RZ, RZ, RZ ;  /* 0x000000ffff077224 */ /* 0x008fe200078e00ff */
[----:B-----5:R0:W-:Y:S04]  /*1b420*/  STL.U8 [R1+0x17], R11 ;  /* 0x0000170b01007387 */ /* 0x0201e80000100000 */
[----:B----4-:R0:W-:Y:S01]  /*1b430*/  STL.U8 [R1+0x16], R10 ;  /* 0x0000160a01007387 */ /* 0x0101e20000100000 */
[----:B------:R-:W-:-:S07]  /*1b440*/  IMAD R6, R11, 0x100, R10 ;  /* 0x000001000b067824 */ /* 0x000fce00078e020a */
.L_x_412:
[----:B0-----:R-:W-:-:S05]  /*1b450*/  IADD3 R10, P0, PT, R7, R2, RZ ;  /* 0x00000002070a7210 */ /* 0x001fca0007f1e0ff */
[----:B------:R-:W-:-:S05]  /*1b460*/  IMAD.X R11, RZ, RZ, R3, P0 ;  /* 0x000000ffff0b7224 */ /* 0x000fca00000e0603 */
[----:B------:R-:W2:Y:S01]  /*1b470*/  LD.E.U8 R10, desc[UR36][R10.64] ;  /* 0x000000240a0a7980 */ /* 0x000ea2000c101100 */
[----:B------:R-:W-:Y:S01]  /*1b480*/  IMAD.MOV.U32 R12, RZ, RZ, R7 ;  /* 0x000000ffff0c7224 */ /* 0x000fe200078e0007 */
[----:B------:R-:W-:Y:S02]  /*1b490*/  IADD3 R7, PT, PT, R7, 0x1, RZ ;  /* 0x0000000107077810 */ /* 0x000fe40007ffe0ff */
[----:B--2---:R-:W-:-:S13]  /*1b4a0*/  ISETP.NE.AND P0, PT, R10, RZ, PT ;  /* 0x000000ff0a00720c */ /* 0x004fda0003f05270 */
[----:B------:R-:W-:Y:S05]  /*1b4b0*/  @P0 BRA `(.L_x_412) ;  /* 0xfffffffc00e40947 */ /* 0x000fea000383ffff */
[----:B------:R-:W-:Y:S05]  /*1b4c0*/  BSYNC.RECONVERGENT B3 ;  /* 0x0000000000037941 */ /* 0x000fea0003800200 */
.L_x_411:
[----:B------:R-:W2:Y:S01]  /*1b4d0*/  LD.E.U8 R7, desc[UR36][R2.64] ;  /* 0x0000002402077980 */ /* 0x000ea2000c101100 */
[----:B------:R-:W0:Y:S01]  /*1b4e0*/  LDC.64 R10, c[0x4][0x28] ;  /* 0x01000a00ff0a7b82 */ /* 0x000e220000000a00 */
[----:B------:R-:W-:Y:S01]  /*1b4f0*/  ISETP.NE.AND P0, PT, R12, RZ, PT ;  /* 0x000000ff0c00720c */ /* 0x000fe20003f05270 */
[----:B------:R-:W-:Y:S03]  /*1b500*/  BSSY.RECONVERGENT B3, `(.L_x_413) ;  /* 0x0000010000037945 */ /* 0x000fe60003800200 */
[----:B--2---:R-:W-:-:S13]  /*1b510*/  ISETP.EQ.OR P0, PT, R7, RZ, !P0 ;  /* 0x000000ff0700720c */ /* 0x004fda0004702670 */
[----:B0-----:R-:W-:Y:S05]  /*1b520*/  @P0 BRA `(.L_x_414) ;  /* 0x0000000000340947 */ /* 0x001fea0003800000 */
[----:B------:R-:W-:-:S07]  /*1b530*/  IMAD.MOV.U32 R13, RZ, RZ, RZ ;  /* 0x000000ffff0d7224 */ /* 0x000fce00078e00ff */
.L_x_415:
        /* <DEDUP_REMOVED lines=12> */
.L_x_414:
[----:B------:R-:W-:Y:S05]  /*1b600*/  BSYNC.RECONVERGENT B3 ;  /* 0x0000000000037941 */ /* 0x000fea0003800200 */
.L_x_413:
        /* <DEDUP_REMOVED lines=33> */
.L_x_417:
[----:B------:R-:W-:-:S06]  /*1b820*/  IMAD.IADD R3, R1, 0x1, R2 ;  /* 0x0000000101037824 */ /* 0x000fcc00078e0202 */
[----:B------:R-:W2:Y:S01]  /*1b830*/  LDL.U8 R3, [R3] ;  /* 0x0000000003037983 */ /* 0x000ea20000100000 */
[----:B------:R-:W-:Y:S01]  /*1b840*/  IMAD.MOV.U32 R17, RZ, RZ, R2 ;  /* 0x000000ffff117224 */ /* 0x000fe200078e0002 */
[----:B------:R-:W-:Y:S02]  /*1b850*/  IADD3 R2, PT, PT, R2, 0x1, RZ ;  /* 0x0000000102027810 */ /* 0x000fe40007ffe0ff */
[----:B--2---:R-:W-:-:S13]  /*1b860*/  ISETP.NE.AND P0, PT, R3, RZ, PT ;  /* 0x000000ff0300720c */ /* 0x004fda0003f05270 */
[----:B------:R-:W-:Y:S05]  /*1b870*/  @P0 BRA `(.L_x_417) ;  /* 0xfffffffc00e80947 */ /* 0x000fea000383ffff */
[----:B------:R-:W-:Y:S05]  /*1b880*/  BSYNC.RECONVERGENT B3 ;  /* 0x0000000000037941 */ /* 0x000fea0003800200 */
.L_x_416:
        /* <DEDUP_REMOVED lines=8> */
.L_x_420:
[----:B------:R-:W-:Y:S02]  /*1b910*/  IMAD.MOV.U32 R2, RZ, RZ, R12 ;  /* 0x000000ffff027224 */ /* 0x000fe400078e000c */
[----:B------:R-:W-:-:S05]  /*1b920*/  IMAD.MOV.U32 R3, RZ, RZ, R13 ;  /* 0x000000ffff037224 */ /* 0x000fca00078e000d */
[----:B------:R0:W-:Y:S04]  /*1b930*/  ST.E.U8 desc[UR36][R2.64], R7 ;  /* 0x0000000702007985 */ /* 0x0001e8000c101124 */
[----:B0-----:R0:W2:Y:S01]  /*1b940*/  LDL.U8 R7, [R9+0x1] ;  /* 0x0000010009077983 */ /* 0x0010a20000100000 */
[----:B------:R-:W-:Y:S02]  /*1b950*/  IADD3 R8, PT, PT, R8, 0x1, RZ ;  /* 0x0000000108087810 */ /* 0x000fe40007ffe0ff */
[----:B------:R-:W-:Y:S02]  /*1b960*/  IADD3 R12, P2, PT, R12, 0x1, RZ ;  /* 0x000000010c0c7810 */ /* 0x000fe40007f5e0ff */
[----:B------:R-:W-:Y:S01]  /*1b970*/  ISETP.GE.U32.AND P0, PT, R8, R17, PT ;  /* 0x000000110800720c */ /* 0x000fe20003f06070 */
[----:B0-----:R-:W-:-:S02]  /*1b980*/  VIADD R9, R9, 0x1 ;  /* 0x0000000109097836 */ /* 0x001fc40000000000 */
[----:B------:R-:W-:Y:S01]  /*1b990*/  IMAD.X R13, RZ, RZ, R13, P2 ;  /* 0x000000ffff0d7224 */ /* 0x000fe200010e060d */
[----:B--2---:R-:W-:-:S13]  /*1b9a0*/  ISETP.NE.AND P3, PT, R7, RZ, PT ;  /* 0x000000ff0700720c */ /* 0x004fda0003f65270 */
[----:B------:R-:W-:Y:S05]  /*1b9b0*/  @!P0 BRA P3, `(.L_x_420) ;  /* 0xfffffffc00d48947 */ /* 0x000fea000183ffff */
.L_x_419:
[----:B------:R-:W-:Y:S05]  /*1b9c0*/  BSYNC.RECONVERGENT B3 ;  /* 0x0000000000037941 */ /* 0x000fea0003800200 */
.L_x_418:
        /* <DEDUP_REMOVED lines=22> */
.L_x_405:
[----:B------:R-:W-:Y:S05]  /*1bb30*/  BSYNC.RECONVERGENT B0 ;  /* 0x0000000000007941 */ /* 0x000fea0003800200 */
.L_x_404:
[----:B------:R-:W-:Y:S05]  /*1bb40*/  @P1 BRA `(.L_x_421) ;  /* 0xfffffff000d01947 */ /* 0x000fea000383ffff */
.L_x_403:
[----:B------:R-:W-:Y:S05]  /*1bb50*/  BSYNC.RECONVERGENT B1 ;  /* 0x0000000000017941 */ /* 0x000fea0003800200 */
.L_x_402:
[----:B------:R-:W-:-:S05]  /*1bb60*/  VIADD R14, R14, 0x1 ;  /* 0x000000010e0e7836 */ /* 0x000fca0000000000 */
[----:B------:R-:W-:-:S13]  /*1bb70*/  ISETP.NE.AND P0, PT, R14, 0x400, PT ;  /* 0x000004000e00780c */ /* 0x000fda0003f05270 */
[----:B------:R-:W-:Y:S05]  /*1bb80*/  @P0 BRA `(.L_x_422) ;  /* 0xfffffff000a80947 */ /* 0x000fea000383ffff */
[----:B------:R-:W-:Y:S05]  /*1bb90*/  BSYNC.RECONVERGENT B2 ;  /* 0x0000000000027941 */ /* 0x000fea0003800200 */
.L_x_401:
[----:B---3--:R-:W2:Y:S01]  /*1bba0*/  LDC.64 R6, c[0x4][0x20] ;  /* 0x01000800ff067b82 */ /* 0x008ea20000000a00 */
[----:B------:R-:W-:Y:S02]  /*1bbb0*/  IMAD.MOV.U32 R4, RZ, RZ, 0x1 ;  /* 0x00000001ff047424 */ /* 0x000fe400078e00ff */
[----:B------:R-:W-:Y:S02]  /*1bbc0*/  HFMA2 R0, -RZ, RZ, 0, 5.9604644775390625e-08 ;  /* 0x00000001ff007431 */ /* 0x000fe400000001ff */
[----:B------:R-:W-:Y:S01]  /*1bbd0*/  IMAD.MOV.U32 R5, RZ, RZ, RZ ;  /* 0x000000ffff057224 */ /* 0x000fe200078e00ff */
[----:B--2---:R2:W-:Y:S06]  /*1bbe0*/  STG.E.U16 desc[UR36][R6.64], R4 ;  /* 0x0000000406007986 */ /* 0x0045ec000c101524 */
.L_x_423:
        /* <DEDUP_REMOVED lines=9> */
[----:B0-----:R-:W0:Y:S01]  /*1bc80*/  @P0 LDC.64 R10, c[0x4][0x28] ;  /* 0x01000a00ff0a0b82 */ /* 0x001e220000000a00 */
[----:B--2---:R-:W-:-:S05]  /*1bc90*/  @P0 VIADD R21, R4, 0x1 ;  /* 0x0000000104150836 */ /* 0x004fca0000000000 */
[----:B------:R2:W-:Y:S04]  /*1bca0*/  @P0 STG.E.U16 desc[UR36][R8.64], R21 ;  /* 0x0000001508000986 */ /* 0x0005e8000c101524 */
[----:B0-----:R-:W3:Y:S02]  /*1bcb0*/  @P0 LDG.E.64 R2, desc[UR36][R10.64] ;  /* 0x000000240a020981 */ /* 0x001ee4000c1e1b00 */
[----:B---3--:R-:W-:-:S05]  /*1bcc0*/  IMAD.WIDE.U32 R12, R5, 0x1c, R2 ;  /* 0x0000001c050c7825 */ /* 0x008fca00078e0002 */
[----:B------:R-:W3:Y:S01]  /*1bcd0*/  LD.E.U8 R4, desc[UR36][R12.64+0x1c] ;  /* 0x00001c240c047980 */ /* 0x000ee2000c101100 */
[----:B------:R-:W-:Y:S02]  /*1bce0*/  @P0 PRMT R0, R21, 0x7610, R0 ;  /* 0x0000761015000816 */ /* 0x000fe40000000000 */
[----:B---3--:R-:W-:-:S13]  /*1bcf0*/  ISETP.NE.AND P1, PT, R4, RZ, PT ;  /* 0x000000ff0400720c */ /* 0x008fda0003f25270 */
[----:B------:R-:W0:Y:S01]  /*1bd00*/  @P1 LDC.64 R14, c[0x4][0x20] ;  /* 0x01000800ff0e1b82 */ /* 0x000e220000000a00 */
[----:B------:R-:W-:Y:S01]  /*1bd10*/  @P1 LOP3.LUT R4, R0, 0xffff, RZ, 0xc0, !PT ;  /* 0x0000ffff00041812 */ /* 0x000fe200078ec0ff */
[----:B------:R3:W-:Y:S03]  /*1bd20*/  @P1 ST.E.U8 desc[UR36][R12.64+0x34], R0 ;  /* 0x000034000c001985 */ /* 0x0007e6000c101124 */
[----:B------:R-:W-:-:S05]  /*1bd30*/  @P1 SHF.R.U32.HI R23, RZ, 0x8, R4 ;  /* 0x00000008ff171819 */ /* 0x000fca0000011604 */
[----:B------:R-:W-:Y:S04]  /*1bd40*/  @P1 ST.E.U8 desc[UR36][R12.64+0x35], R23 ;  /* 0x000035170c001985 */ /* 0x000fe8000c101124 */
[----:B0-----:R-:W2:Y:S01]  /*1bd50*/  @P1 LDG.E.U16 R4, desc[UR36][R14.64] ;  /* 0x000000240e041981 */ /* 0x001ea2000c1e1500 */
[----:B----4-:R-:W0:Y:S01]  /*1bd60*/  @P1 LDC.64 R6, c[0x4][0x28] ;  /* 0x01000a00ff061b82 */ /* 0x010e220000000a00 */
[----:B--2---:R-:W-:-:S05]  /*1bd70*/  @P1 VIADD R17, R4, 0x1 ;  /* 0x0000000104111836 */ /* 0x004fca0000000000 */
[----:B------:R2:W-:Y:S04]  /*1bd80*/  @P1 STG.E.U16 desc[UR36][R14.64], R17 ;  /* 0x000000110e001986 */ /* 0x0005e8000c101524 */
[----:B0-----:R-:W4:Y:S02]  /*1bd90*/  @P1 LDG.E.64 R2, desc[UR36][R6.64] ;  /* 0x0000002406021981 */ /* 0x001f24000c1e1b00 */
[----:B----4-:R-:W-:-:S05]  /*1bda0*/  IMAD.WIDE.U32 R8, R5, 0x1c, R2 ;  /* 0x0000001c05087825 */ /* 0x010fca00078e0002 */
[----:B------:R-:W4:Y:S01]  /*1bdb0*/  LD.E.U8 R4, desc[UR36][R8.64+0x38] ;  /* 0x0000382408047980 */ /* 0x000f22000c101100 */
[----:B---3--:R-:W-:Y:S02]  /*1bdc0*/  @P1 PRMT R0, R17, 0x7610, R0 ;  /* 0x0000761011001816 */ /* 0x008fe40000000000 */
[----:B----4-:R-:W-:-:S13]  /*1bdd0*/  ISETP.NE.AND P0, PT, R4, RZ, PT ;  /* 0x000000ff0400720c */ /* 0x010fda0003f05270 */
[----:B------:R-:W0:Y:S01]  /*1bde0*/  @P0 LDC.64 R10, c[0x4][0x20] ;  /* 0x01000800ff0a0b82 */ /* 0x000e220000000a00 */
[----:B------:R-:W-:Y:S01]  /*1bdf0*/  @P0 LOP3.LUT R4, R0, 0xffff, RZ, 0xc0, !PT ;  /* 0x0000ffff00040812 */ /* 0x000fe200078ec0ff */
[----:B------:R3:W-:Y:S03]  /*1be00*/  @P0 ST.E.U8 desc[UR36][R8.64+0x50], R0 ;  /* 0x0000500008000985 */ /* 0x0007e6000c101124 */
[----:B------:R-:W-:-:S05]  /*1be10*/  @P0 SHF.R.U32.HI R21, RZ, 0x8, R4 ;  /* 0x00000008ff150819 */ /* 0x000fca0000011604 */
[----:B------:R4:W-:Y:S04]  /*1be20*/  @P0 ST.E.U8 desc[UR36][R8.64+0x51], R21 ;  /* 0x0000511508000985 */ /* 0x0009e8000c101124 */
[----:B0-----:R-:W2:Y:S01]  /*1be30*/  @P0 LDG.E.U16 R4, desc[UR36][R10.64] ;  /* 0x000000240a040981 */ /* 0x001ea2000c1e1500 */
[----:B------:R-:W0:Y:S01]  /*1be40*/  @P0 LDC.64 R6, c[0x4][0x28] ;  /* 0x01000a00ff060b82 */ /* 0x000e220000000a00 */
        /* <DEDUP_REMOVED lines=10> */
[----:B----4-:R-:W-:-:S05]  /*1bef0*/  @P1 SHF.R.U32.HI R21, RZ, 0x8, R4 ;  /* 0x00000008ff151819 */ /* 0x010fca0000011604 */
[----:B------:R4:W-:Y:S04]  /*1bf00*/  @P1 ST.E.U8 desc[UR36][R12.64+0x6d], R21 ;  /* 0x00006d150c001985 */ /* 0x0009e8000c101124 */
[----:B0-----:R-:W2:Y:S01]  /*1bf10*/  @P1 LDG.E.U16 R4, desc[UR36][R14.64] ;  /* 0x000000240e041981 */ /* 0x001ea2000c1e1500 */
[----:B------:R-:W0:Y:S01]  /*1bf20*/  @P1 LDC.64 R6, c[0x4][0x28] ;  /* 0x01000a00ff061b82 */ /* 0x000e220000000a00 */
[----:B--2---:R-:W-:-:S05]  /*1bf30*/  @P1 IADD3 R17, PT, PT, R4, 0x1, RZ ;  /* 0x0000000104111810 */ /* 0x004fca0007ffe0ff */
        /* <DEDUP_REMOVED lines=42> */
[----:B------:R-:W-:Y:S04]  /*1c1e0*/  @P0 STG.E.U16 desc[UR36][R10.64], R17 ;  /* 0x000000110a000986 */ /* 0x000fe8000c101524 */
[----:B0-----:R-:W2:Y:S02]  /*1c1f0*/  @P0 LDG.E.64 R2, desc[UR36][R6.64] ;  /* 0x0000002406020981 */ /* 0x001ea4000c1e1b00 */
[----:B--2---:R-:W-:-:S05]  /*1c200*/  IMAD.WIDE.U32 R12, R5, 0x1c, R2 ;  /* 0x0000001c050c7825 */ /* 0x004fca00078e0002 */
[----:B------:R-:W2:Y:S01]  /*1c210*/  LD.E.U8 R4, desc[UR36][R12.64+0xc4] ;  /* 0x0000c4240c047980 */ /* 0x000ea2000c101100 */
[----:B---3--:R-:W-:Y:S02]  /*1c220*/  @P0 PRMT R0, R17, 0x7610, R0 ;  /* 0x0000761011000816 */ /* 0x008fe40000000000 */
[----:B--2---:R-:W-:-:S13]  /*1c230*/  ISETP.NE.AND P1, PT, R4, RZ, PT ;  /* 0x000000ff0400720c */ /* 0x004fda0003f25270 */
[----:B------:R-:W0:Y:S01]  /*1c240*/  @P1 LDC.64 R14, c[0x4][0x20] ;  /* 0x01000800ff0e1b82 */ /* 0x000e220000000a00 */
[----:B------:R-:W-:Y:S01]  /*1c250*/  @P1 LOP3.LUT R4, R0, 0xffff, RZ, 0xc0, !PT ;  /* 0x0000ffff00041812 */ /* 0x000fe200078ec0ff */
[----:B------:R2:W-:Y:S03]  /*1c260*/  @P1 ST.E.U8 desc[UR36][R12.64+0xdc], R0 ;  /* 0x0000dc000c001985 */ /* 0x0005e6000c101124 */
[----:B----4-:R-:W-:-:S05]  /*1c270*/  @P1 SHF.R.U32.HI R21, RZ, 0x8, R4 ;  /* 0x00000008ff151819 */ /* 0x010fca0000011604 */
[----:B------:R3:W-:Y:S04]  /*1c280*/  @P1 ST.E.U8 desc[UR36][R12.64+0xdd], R21 ;  /* 0x0000dd150c001985 */ /* 0x0007e8000c101124 */
[----:B0-----:R-:W4:Y:S01]  /*1c290*/  @P1 LDG.E.U16 R4, desc[UR36][R14.64] ;  /* 0x000000240e041981 */ /* 0x001f22000c1e1500 */
[----:B------:R-:W0:Y:S01]  /*1c2a0*/  @P1 LDC.64 R6, c[0x4][0x28] ;  /* 0x01000a00ff061b82 */ /* 0x000e220000000a00 */
[----:B------:R-:W-:-:S04]  /*1c2b0*/  IADD3 R5, PT, PT, R5, 0x8, RZ ;  /* 0x0000000805057810 */ /* 0x000fc80007ffe0ff */
[----:B------:R-:W-:Y:S01]  /*1c2c0*/  ISETP.NE.AND P0, PT, R5, 0x400, PT ;  /* 0x000004000500780c */ /* 0x000fe20003f05270 */
[----:B----4-:R-:W-:-:S05]  /*1c2d0*/  @P1 VIADD R9, R4, 0x1 ;  /* 0x0000000104091836 */ /* 0x010fca0000000000 */
[----:B------:R3:W-:Y:S04]  /*1c2e0*/  @P1 STG.E.U16 desc[UR36][R14.64], R9 ;  /* 0x000000090e001986 */ /* 0x0007e8000c101524 */
[----:B0-----:R3:W5:Y:S01]  /*1c2f0*/  @P1 LDG.E.64 R2, desc[UR36][R6.64] ;  /* 0x0000002406021981 */ /* 0x001762000c1e1b00 */
[----:B--2---:R-:W-:Y:S02]  /*1c300*/  @P1 PRMT R0, R9, 0x7610, R0 ;  /* 0x0000761009001816 */ /* 0x004fe40000000000 */
[----:B------:R-:W-:Y:S05]  /*1c310*/  @P0 BRA `(.L_x_423) ;  /* 0xfffffff800340947 */ /* 0x000fea000383ffff */
.L_x_367:
[----:B------:R-:W-:Y:S05]  /*1c320*/  BSYNC.RECONVERGENT B4 ;  /* 0x0000000000047941 */ /* 0x000fea0003800200 */
.L_x_363:
[----:B------:R-:W-:Y:S01]  /*1c330*/  BSSY.RECONVERGENT B2, `(.L_x_424) ;  /* 0x000019f000027945 */ /* 0x000fe20003800200 */
[----:B---3--:R-:W-:-:S07]  /*1c340*/  IMAD.MOV.U32 R13, RZ, RZ, RZ ;  /* 0x000000ffff0d7224 */ /* 0x008fce00078e00ff */
.L_x_461:
[----:B0--34-:R-:W0:Y:S02]  /*1c350*/  LDC.64 R4, c[0x4][0x28] ;  /* 0x01000a00ff047b82 */ /* 0x019e240000000a00 */
[----:B0----5:R-:W2:Y:S02]  /*1c360*/  LDG.E.64 R2, desc[UR36][R4.64] ;  /* 0x0000002404027981 */ /* 0x021ea4000c1e1b00 */
[----:B--2---:R-:W-:-:S06]  /*1c370*/  IMAD.WIDE.U32 R2, R13, 0x1c, R2 ;  /* 0x0000001c0d027825 */ /* 0x004fcc00078e0002 */
[----:B------:R-:W2:Y:S01]  /*1c380*/  LD.E.U8 R2, desc[UR36][R2.64] ;  /* 0x0000002402027980 */ /* 0x000ea2000c101100 */
[----:B------:R-:W-:Y:S01]  /*1c390*/  BSSY.RECONVERGENT B1, `(.L_x_425) ;  /* 0x0000195000017945 */ /* 0x000fe20003800200 */
[----:B--2---:R-:W-:-:S13]  /*1c3a0*/  ISETP.NE.AND P0, PT, R2, RZ, PT ;  /* 0x000000ff0200720c */ /* 0x004fda0003f05270 */
[----:B------:R-:W-:Y:S05]  /*1c3b0*/  @!P0 BRA `(.L_x_426) ;  /* 0x0000001800488947 */ /* 0x000fea0003800000 */
[----:B------:R-:W-:-:S07]  /*1c3c0*/  IMAD.MOV.U32 R12, RZ, RZ, RZ ;  /* 0x000000ffff0c7224 */ /* 0x000fce00078e00ff */
.L_x_460:
[----:B0-----:R-:W0:Y:S02]  /*1c3d0*/  LDC.64 R8, c[0x4][0x28] ;  /* 0x01000a00ff087b82 */ /* 0x001e240000000a00 */
[----:B0--34-:R-:W2:Y:S02]  /*1c3e0*/  LDG.E.64 R14, desc[UR36][R8.64] ;  /* 0x00000024080e7981 */ /* 0x019ea4000c1e1b00 */
[----:B--2---:R-:W-:-:S05]  /*1c3f0*/  IMAD.WIDE.U32 R10, R12, 0x1c, R14 ;  /* 0x0000001c0c0a7825 */ /* 0x004fca00078e000e */
[----:B------:R-:W2:Y:S01]  /*1c400*/  LD.E.U8 R5, desc[UR36][R10.64] ;  /* 0x000000240a057980 */ /* 0x000ea2000c101100 */
[----:B------:R-:W-:Y:S01]  /*1c410*/  IMAD.MOV.U32 R7, RZ, RZ, R12 ;  /* 0x000000ffff077224 */ /* 0x000fe200078e000c */
[----:B------:R-:W-:Y:S01]  /*1c420*/  BSSY.RECONVERGENT B0, `(.L_x_427) ;  /* 0x000018a000007945 */ /* 0x000fe20003800200 */
[----:B--2---:R-:W-:-:S04]  /*1c430*/  ISETP.NE.AND P0, PT, R5, RZ, PT ;  /* 0x000000ff0500720c */ /* 0x004fc80003f05270 */
[----:B------:R-:W-:Y:S01]  /*1c440*/  ISETP.EQ.OR P0, PT, R13, R12, !P0 ;  /* 0x0000000c0d00720c */ /* 0x000fe20004702670 */
[----:B------:R-:W-:-:S05]  /*1c450*/  VIADD R12, R12, 0x1 ;  /* 0x000000010c0c7836 */ /* 0x000fca0000000000 */
[----:B------:R-:W-:-:S07]  /*1c460*/  ISETP.NE.AND P1, PT, R12, 0x400, PT ;  /* 0x000004000c00780c */ /* 0x000fce0003f25270 */
[----:B------:R-:W-:Y:S06]  /*1c470*/  @P0 BRA `(.L_x_428) ;  /* 0x0000001800100947 */ /* 0x000fec0003800000 */
[----:B------:R-:W-:Y:S01]  /*1c480*/  IMAD.WIDE.U32 R14, R13, 0x1c, R14 ;  /* 0x0000001c0d0e7825 */ /* 0x000fe200078e000e */
[----:B------:R-:W2:Y:S04]  /*1c490*/  LD.E.U8 R0, desc[UR36][R10.64+0x14] ;  /* 0x000014240a007980 */ /* 0x000ea8000c101100 */
[----:B------:R-:W2:Y:S04]  /*1c4a0*/  LD.E.U8 R17, desc[UR36][R10.64+0x15] ;  /* 0x000015240a117980 */ /* 0x000ea8000c101100 */
[----:B------:R-:W3:Y:S04]  /*1c4b0*/  LD.E.U8 R2, desc[UR36][R14.64+0x14] ;  /* 0x000014240e027980 */ /* 0x000ee8000c101100 */
[----:B------:R-:W3:Y:S01]  /*1c4c0*/  LD.E.U8 R3, desc[UR36][R14.64+0x15] ;  /* 0x000015240e037980 */ /* 0x000ee2000c101100 */
[----:B--2---:R-:W-:Y:S01]  /*1c4d0*/  IMAD R0, R17, 0x100, R0 ;  /* 0x0000010011007824 */ /* 0x004fe200078e0200 */
[----:B---3--:R-:W-:-:S04]  /*1c4e0*/  LEA R2, R3, R2, 0x8 ;  /* 0x0000000203027211 */ /* 0x008fc800078e40ff */
        /* <DEDUP_REMOVED lines=24> */
.L_x_431:
        /* <DEDUP_REMOVED lines=8> */
.L_x_430:
        /* <DEDUP_REMOVED lines=9> */
.L_x_434:
[----:B------:R-:W-:Y:S01]  /*1c780*/  IMAD.MOV.U32 R2, RZ, RZ, R16 ;  /* 0x000000ffff027224 */ /* 0x000fe200078e0010 */
[----:B------:R2:W-:Y:S01]  /*1c790*/  STL.U8 [R20], R5 ;  /* 0x0000000514007387 */ /* 0x0005e20000100000 */
[----:B------:R-:W-:-:S05]  /*1c7a0*/  IMAD.MOV.U32 R3, RZ, RZ, R17 ;  /* 0x000000ffff037224 */ /* 0x000fca00078e0011 */
[----:B--2---:R-:W2:Y:S01]  /*1c7b0*/  LD.E.U8 R5, desc[UR36][R2.64+0x1] ;  /* 0x0000012402057980 */ /* 0x004ea2000c101100 */
[----:B------:R-:W-:Y:S01]  /*1c7c0*/  VIADD R6, R6, 0x1 ;  /* 0x0000000106067836 */ /* 0x000fe20000000000 */
[----:B------:R-:W-:Y:S02]  /*1c7d0*/  IADD3 R16, P2, PT, R16, 0x1, RZ ;  /* 0x0000000110107810 */ /* 0x000fe40007f5e0ff */
[----:B------:R-:W-:Y:S02]  /*1c7e0*/  IADD3 R20, PT, PT, R20, 0x1, RZ ;  /* 0x0000000114147810 */ /* 0x000fe40007ffe0ff */
[----:B------:R-:W-:Y:S01]  /*1c7f0*/  ISETP.GE.U32.AND P0, PT, R6, R21, PT ;  /* 0x000000150600720c */ /* 0x000fe20003f06070 */
[----:B------:R-:W-:Y:S01]  /*1c800*/  IMAD.X R17, RZ, RZ, R17, P2 ;  /* 0x000000ffff117224 */ /* 0x000fe200010e0611 */
[----:B--2---:R-:W-:-:S13]  /*1c810*/  ISETP.NE.AND P3, PT, R5, RZ, PT ;  /* 0x000000ff0500720c */ /* 0x004fda0003f65270 */
[----:B------:R-:W-:Y:S05]  /*1c820*/  @!P0 BRA P3, `(.L_x_434) ;  /* 0xfffffffc00d48947 */ /* 0x000fea000183ffff */
.L_x_433:
[----:B------:R-:W-:Y:S05]  /*1c830*/  BSYNC.RECONVERGENT B3 ;  /* 0x0000000000037941 */ /* 0x000fea0003800200 */
.L_x_432:
[----:B------:R2:W-:Y:S04]  /*1c840*/  STL.U8 [R20], RZ ;  /* 0x000000ff14007387 */ /* 0x0005e80000100000 */
[----:B------:R-:W-:Y:S04]  /*1c850*/  STL.U8 [R1+0x14], R0 ;  /* 0x0000140001007387 */ /* 0x000fe80000100000 */
        /* <DEDUP_REMOVED lines=10> */
[----:B------:R-:W2:Y:S01]  /*1c900*/  LD.E.U8 R20, desc[UR36][R10.64+0x18] ;  /* 0x000018240a147980 */ /* 0x000ea2000c101100 */
[----:B------:R-:W-:Y:S01]  /*1c910*/  IADD3 R2, P0, PT, RZ, R14, RZ ;  /* 0x0000000eff027210 */ /* 0x000fe20007f1e0ff */
[----:B---3--:R-:W-:Y:S01]  /*1c920*/  IMAD R5, R5, 0x100, R6 ;  /* 0x0000010005057824 */ /* 0x008fe200078e0206 */
[----:B------:R-:W-:Y:S01]  /*1c930*/  BSSY.RECONVERGENT B3, `(.L_x_435) ;  /* 0x000000e000037945 */ /* 0x000fe20003800200 */
[----:B----4-:R-:W-:-:S02]  /*1c940*/  IMAD R6, R17, 0x100, R18 ;  /* 0x0000010011067824 */ /* 0x010fc400078e0212 */
[----:B-----5:R-:W-:Y:S02]  /*1c950*/  HFMA2 R17, -RZ, RZ, 0, 0 ;  /* 0x00000000ff117431 */ /* 0x020fe400000001ff */
[----:B------:R-:W-:Y:S01]  /*1c960*/  IMAD.X R3, RZ, RZ, R15, P0 ;  /* 0x000000ffff037224 */ /* 0x000fe200000e060f */
[----:B--2---:R2:W-:Y:S04]  /*1c970*/  STL.U8 [R1+0x19], R21 ;  /* 0x0000191501007387 */ /* 0x0045e80000100000 */
[----:B------:R2:W-:Y:S01]  /*1c980*/  STL.U8 [R1+0x18], R20 ;  /* 0x0000181401007387 */ /* 0x0005e20000100000 */
[----:B------:R-:W-:-:S07]  /*1c990*/  IMAD R16, R21, 0x100, R20 ;  /* 0x0000010015107824 */ /* 0x000fce00078e0214 */
.L_x_436:
[----:B------:R-:W-:-:S05]  /*1c9a0*/  IADD3 R14, P0, PT, R17, R2, RZ ;  /* 0x00000002110e7210 */ /* 0x000fca0007f1e0ff */
[----:B------:R-:W-:-:S05]  /*1c9b0*/  IMAD.X R15, RZ, RZ, R3, P0 ;  /* 0x000000ffff0f7224 */ /* 0x000fca00000e0603 */
[----:B------:R-:W3:Y:S01]  /*1c9c0*/  LD.E.U8 R14, desc[UR36][R14.64] ;  /* 0x000000240e0e7980 */ /* 0x000ee2000c101100 */
[----:B------:R-:W-:Y:S02]  /*1c9d0*/  IMAD.MOV.U32 R18, RZ, RZ, R17 ;  /* 0x000000ffff127224 */ /* 0x000fe400078e0011 */
[----:B------:R-:W-:Y:S01]  /*1c9e0*/  VIADD R17, R17, 0x1 ;  /* 0x0000000111117836 */ /* 0x000fe20000000000 */
[----:B---3--:R-:W-:-:S13]  /*1c9f0*/  ISETP.NE.AND P0, PT, R14, RZ, PT ;  /* 0x000000ff0e00720c */ /* 0x008fda0003f05270 */
[----:B------:R-:W-:Y:S05]  /*1ca00*/  @P0 BRA `(.L_x_436) ;  /* 0xfffffffc00e40947 */ /* 0x000fea000383ffff */
[----:B------:R-:W-:Y:S05]  /*1ca10*/  BSYNC.RECONVERGENT B3 ;  /* 0x0000000000037941 */ /* 0x000fea0003800200 */
.L_x_435:
[----:B------:R-:W3:Y:S01]  /*1ca20*/  LD.E.U8 R14, desc[UR36][R2.64] ;  /* 0x00000024020e7980 */ /* 0x000ee2000c101100 */
[----:B------:R-:W-:Y:S01]  /*1ca30*/  ISETP.NE.AND P0, PT, R18, RZ, PT ;  /* 0x000000ff1200720c */ /* 0x000fe20003f05270 */
[----:B------:R-:W-:Y:S03]  /*1ca40*/  BSSY.RECONVERGENT B3, `(.L_x_437) ;  /* 0x0000011000037945 */ /* 0x000fe60003800200 */
[----:B---3--:R-:W-:-:S13]  /*1ca50*/  ISETP.EQ.OR P0, PT, R14, RZ, !P0 ;  /* 0x000000ff0e00720c */ /* 0x008fda0004702670 */
[----:B------:R-:W-:Y:S05]  /*1ca60*/  @P0 BRA `(.L_x_438) ;  /* 0x0000000000380947 */ /* 0x000fea0003800000 */
[----:B------:R-:W-:Y:S01]  /*1ca70*/  PRMT R15, R14, 0x7610, R15 ;  /* 0x000076100e0f7816 */ /* 0x000fe2000000000f */
[----:B------:R-:W-:-:S07]  /*1ca80*/  IMAD.MOV.U32 R17, RZ, RZ, RZ ;  /* 0x000000ffff117224 */ /* 0x000fce00078e00ff */
.L_x_439:
[----:B------:R3:W-:Y:S04]  /*1ca90*/  ST.E.U8 desc[UR36][R10.64], R15 ;  /* 0x0000000f0a007985 */ /* 0x0007e8000c101124 */
[----:B---3--:R3:W4:Y:S01]  /*1caa0*/  LD.E.U8 R15, desc[UR36][R2.64+0x1] ;  /* 0x00000124020f7980 */ /* 0x008722000c101100 */
[----:B------:R-:W-:Y:S02]  /*1cab0*/  IADD3 R17, PT, PT, R17, 0x1, RZ ;  /* 0x0000000111117810 */ /* 0x000fe40007ffe0ff */
[----:B------:R-:W-:Y:S02]  /*1cac0*/  IADD3 R14, P2, PT, R10, 0x1, RZ ;  /* 0x000000010a0e7810 */ /* 0x000fe40007f5e0ff */
[----:B------:R-:W-:-:S03]  /*1cad0*/  ISETP.GE.U32.AND P0, PT, R17, R18, PT ;  /* 0x000000121100720c */ /* 0x000fc60003f06070 */
[----:B--2---:R-:W-:Y:S01]  /*1cae0*/  IMAD.X R21, RZ, RZ, R11, P2 ;  /* 0x000000ffff157224 */ /* 0x004fe200010e060b */
[----:B---3--:R-:W-:Y:S01]  /*1caf0*/  IADD3 R2, P3, PT, R2, 0x1, RZ ;  /* 0x0000000102027810 */ /* 0x008fe20007f7e0ff */
[----:B------:R-:W-:Y:S02]  /*1cb00*/  IMAD.MOV.U32 R10, RZ, RZ, R14 ;  /* 0x000000ffff0a7224 */ /* 0x000fe400078e000e */
[----:B------:R-:W-:Y:S02]  /*1cb10*/  IMAD.MOV.U32 R11, RZ, RZ, R21 ;  /* 0x000000ffff0b7224 */ /* 0x000fe400078e0015 */
[----:B------:R-:W-:Y:S01]  /*1cb20*/  IMAD.X R3, RZ, RZ, R3, P3 ;  /* 0x000000ffff037224 */ /* 0x000fe200018e0603 */
[----:B----4-:R-:W-:-:S13]  /*1cb30*/  ISETP.NE.AND P4, PT, R15, RZ, PT ;  /* 0x000000ff0f00720c */ /* 0x010fda0003f85270 */
[----:B------:R-:W-:Y:S05]  /*1cb40*/  @!P0 BRA P4, `(.L_x_439) ;  /* 0xfffffffc00d08947 */ /* 0x000fea000203ffff */
.L_x_438:
[----:B------:R-:W-:Y:S05]  /*1cb50*/  BSYNC.RECONVERGENT B3 ;  /* 0x0000000000037941 */ /* 0x000fea0003800200 */
.L_x_437:
[----:B------:R3:W-:Y:S04]  /*1cb60*/  ST.E.U8 desc[UR36][R10.64], RZ ;  /* 0x000000ff0a007985 */ /* 0x0007e8000c101124 */
[----:B------:R-:W4:Y:S02]  /*1cb70*/  LDG.E.64 R2, desc[UR36][R8.64] ;  /* 0x0000002408027981 */ /* 0x000f24000c1e1b00 */
[----:B----4-:R-:W-:-:S05]  /*1cb80*/  IMAD.WIDE.U32 R14, R13, 0x1c, R2 ;  /* 0x0000001c0d0e7825 */ /* 0x010fca00078e0002 */
[----:B------:R-:W4:Y:S04]  /*1cb90*/  LD.E.U8 R25, desc[UR36][R14.64+0x15] ;  /* 0x000015240e197980 */ /* 0x000f28000c101100 */
[----:B------:R-:W5:Y:S01]  /*1cba0*/  LD.E.U8 R17, desc[UR36][R14.64+0x14] ;  /* 0x000014240e117980 */ /* 0x000f62000c101100 */
[----:B------:R-:W-:-:S05]  /*1cbb0*/  IMAD.WIDE.U32 R2, R7, 0x1c, R2 ;  /* 0x0000001c07027825 */ /* 0x000fca00078e0002 */
[----:B----4-:R4:W-:Y:S04]  /*1cbc0*/  ST.E.U8 desc[UR36][R2.64+0x15], R25 ;  /* 0x0000151902007985 */ /* 0x0109e8000c101124 */
[----:B-----5:R5:W-:Y:S04]  /*1cbd0*/  ST.E.U8 desc[UR36][R2.64+0x14], R17 ;  /* 0x0000141102007985 */ /* 0x020be8000c101124 */
[----:B--2---:R-:W2:Y:S02]  /*1cbe0*/  LDG.E.64 R20, desc[UR36][R8.64] ;  /* 0x0000002408147981 */ /* 0x004ea4000c1e1b00 */
        /* <DEDUP_REMOVED lines=9> */
[----:B-----5:R-:W5:Y:S01]  /*1cc80*/  LD.E.U8 R17, desc[UR36][R14.64+0x16] ;  /* 0x000016240e117980 */ /* 0x020f62000c101100 */
[----:B------:R-:W-:-:S05]  /*1cc90*/  IMAD.WIDE.U32 R10, R7, 0x1c, R10 ;  /* 0x0000001c070a7825 */ /* 0x000fca00078e000a */
        /* <DEDUP_REMOVED lines=9> */
[----:B------:R-:W2:Y:S01]  /*1cd30*/  LDG.E.64 R2, desc[UR36][R8.64] ;  /* 0x0000002408027981 */ /* 0x000ea2000c1e1b00 */
[----:B------:R-:W-:Y:S01]  /*1cd40*/  BSSY.RECONVERGENT B3, `(.L_x_440) ;  /* 0x0000009000037945 */ /* 0x000fe20003800200 */
[----:B--2---:R-:W-:Y:S01]  /*1cd50*/  IMAD.WIDE.U32 R14, R13, 0x1c, R2 ;  /* 0x0000001c0d0e7825 */ /* 0x004fe200078e0002 */
[----:B----4-:R-:W-:-:S07]  /*1cd60*/  MOV R2, RZ ;  /* 0x000000ff00027202 */ /* 0x010fce0000000f00 */
.L_x_441:
[----:B------:R-:W-:-:S06]  /*1cd70*/  IMAD.IADD R3, R1, 0x1, R2 ;  /* 0x0000000101037824 */ /* 0x000fcc00078e0202 */
[----:B------:R-:W2:Y:S01]  /*1cd80*/  LDL.U8 R3, [R3] ;  /* 0x0000000003037983 */ /* 0x000ea20000100000 */
[----:B------:R-:W-:Y:S02]  /*1cd90*/  IMAD.MOV.U32 R17, RZ, RZ, R2 ;  /* 0x000000ffff117224 */ /* 0x000fe400078e0002 */
[----:B------:R-:W-:Y:S01]  /*1cda0*/  VIADD R2, R2, 0x1 ;  /* 0x0000000102027836 */ /* 0x000fe20000000000 */
[----:B--2---:R-:W-:-:S13]  /*1cdb0*/  ISETP.NE.AND P0, PT, R3, RZ, PT ;  /* 0x000000ff0300720c */ /* 0x004fda0003f05270 */
[----:B------:R-:W-:Y:S05]  /*1cdc0*/  @P0 BRA `(.L_x_441) ;  /* 0xfffffffc00e80947 */ /* 0x000fea000383ffff */
[----:B------:R-:W-:Y:S05]  /*1cdd0*/  BSYNC.RECONVERGENT B3 ;  /* 0x0000000000037941 */ /* 0x000fea0003800200 */
.L_x_440:
[----:B------:R-:W2:Y:S01]  /*1cde0*/  LDL.U8 R2, [R1] ;  /* 0x0000000001027983 */ /* 0x000ea20000100000 */
[----:B------:R-:W-:Y:S01]  /*1cdf0*/  ISETP.NE.AND P0, PT, R17, RZ, PT ;  /* 0x000000ff1100720c */ /* 0x000fe20003f05270 */
[----:B------:R-:W-:Y:S03]  /*1ce00*/  BSSY.RECONVERGENT B3, `(.L_x_442) ;  /* 0x0000011000037945 */ /* 0x000fe60003800200 */
[----:B--2---:R-:W-:-:S13]  /*1ce10*/  ISETP.EQ.OR P0, PT, R2, RZ, !P0 ;  /* 0x000000ff0200720c */ /* 0x004fda0004702670 */
[----:B------:R-:W-:Y:S05]  /*1ce20*/  @P0 BRA `(.L_x_443) ;  /* 0x0000000000380947 */ /* 0x000fea0003800000 */
[----:B------:R-:W-:Y:S01]  /*1ce30*/  HFMA2 R10, -RZ, RZ, 0, 0 ;  /* 0x00000000ff0a7431 */ /* 0x000fe200000001ff */
[----:B------:R-:W-:Y:S01]  /*1ce40*/  PRMT R7, R2, 0x7610, R7 ;  /* 0x0000761002077816 */ /* 0x000fe20000000007 */
[----:B------:R-:W-:-:S07]  /*1ce50*/  IMAD.MOV.U32 R11, RZ, RZ, R1 ;  /* 0x000000ffff0b7224 */ /* 0x000fce00078e0001 */
.L_x_444:
[----:B------:R-:W-:Y:S02]  /*1ce60*/  IMAD.MOV.U32 R2, RZ, RZ, R14 ;  /* 0x000000ffff027224 */ /* 0x000fe400078e000e */
[----:B------:R-:W-:-:S05]  /*1ce70*/  IMAD.MOV.U32 R3, RZ, RZ, R15 ;  /* 0x000000ffff037224 */ /* 0x000fca00078e000f */
[----:B------:R2:W-:Y:S04]  /*1ce80*/  ST.E.U8 desc[UR36][R2.64], R7 ;  /* 0x0000000702007985 */ /* 0x0005e8000c101124 */
[----:B--2---:R2:W3:Y:S01]  /*1ce90*/  LDL.U8 R7, [R11+0x1] ;  /* 0x000001000b077983 */ /* 0x0044e20000100000 */
[----:B------:R-:W-:Y:S01]  /*1cea0*/  VIADD R10, R10, 0x1 ;  /* 0x000000010a0a7836 */ /* 0x000fe20000000000 */
[----:B------:R-:W-:-:S04]  /*1ceb0*/  IADD3 R14, P2, PT, R14, 0x1, RZ ;  /* 0x000000010e0e7810 */ /* 0x000fc80007f5e0ff */
[----:B------:R-:W-:Y:S01]  /*1cec0*/  ISETP.GE.U32.AND P0, PT, R10, R17, PT ;  /* 0x000000110a00720c */ /* 0x000fe20003f06070 */
[----:B--2---:R-:W-:Y:S01]  /*1ced0*/  VIADD R11, R11, 0x1 ;  /* 0x000000010b0b7836 */ /* 0x004fe20000000000 */
[----:B------:R-:W-:Y:S02]  /*1cee0*/  IADD3.X R15, PT, PT, RZ, R15, RZ, P2, !PT ;  /* 0x0000000fff0f7210 */ /* 0x000fe400017fe4ff */
[----:B---3--:R-:W-:-:S13]  /*1cef0*/  ISETP.NE.AND P3, PT, R7, RZ, PT ;  /* 0x000000ff0700720c */ /* 0x008fda0003f65270 */
[----:B------:R-:W-:Y:S05]  /*1cf00*/  @!P0 BRA P3, `(.L_x_444) ;  /* 0xfffffffc00d48947 */ /* 0x000fea000183ffff */
.L_x_443:
[----:B------:R-:W-:Y:S05]  /*1cf10*/  BSYNC.RECONVERGENT B3 ;  /* 0x0000000000037941 */ /* 0x000fea0003800200 */
.L_x_442:
[----:B------:R-:W-:Y:S02]  /*1cf20*/  IMAD.MOV.U32 R20, RZ, RZ, R14 ;  /* 0x000000ffff147224 */ /* 0x000fe400078e000e */
[----:B------:R-:W-:-:S05]  /*1cf30*/  IMAD.MOV.U32 R21, RZ, RZ, R15 ;  /* 0x000000ffff157224 */ /* 0x000fca00078e000f */
[----:B------:R-:W-:Y:S04]  /*1cf40*/  ST.E.U8 desc[UR36][R20.64], RZ ;  /* 0x000000ff14007985 */ /* 0x000fe8000c101124 */
[----:B------:R-:W2:Y:S02]  /*1cf50*/  LDG.E.64 R2, desc[UR36][R8.64] ;  /* 0x0000002408027981 */ /* 0x000ea4000c1e1b00 */
        /* <DEDUP_REMOVED lines=8> */
[----:B------:R-:W4:Y:S01]  /*1cfe0*/  LDG.E.64 R14, desc[UR36][R8.64] ;  /* 0x00000024080e7981 */ /* 0x000f22000c1e1b00 */
        /* <DEDUP_REMOVED lines=8> */
[----:B------:R3:W-:Y:S01]  /*1d070*/  ST.E.U8 desc[UR36][R2.64+0x18], R16 ;  /* 0x0000181002007985 */ /* 0x0007e2000c101124 */
[----:B------:R-:W-:Y:S05]  /*1d080*/  BRA `(.L_x_428) ;  /* 0x0000000c000c7947 */ /* 0x000fea0003800000 */
.L_x_429:
        /* <DEDUP_REMOVED lines=13> */
[----:B------:R-:W-:Y:S01]  /*1d160*/  BSSY.RECONVERGENT B3, `(.L_x_445) ;  /* 0x000001c000037945 */ /* 0x000fe20003800200 */
[----:B------:R-:W-:Y:S02]  /*1d170*/  MOV R3, RZ ;  /* 0x000000ff00037202 */ /* 0x000fe40000000f00 */
        /* <DEDUP_REMOVED lines=19> */
.L_x_446:
        /* <DEDUP_REMOVED lines=8> */
.L_x_445:
        /* <DEDUP_REMOVED lines=9> */
.L_x_449:
[----:B------:R-:W-:Y:S01]  /*1d3c0*/  IMAD.MOV.U32 R16, RZ, RZ, R6 ;  /* 0x000000ffff107224 */ /* 0x000fe200078e0006 */
[----:B------:R-:W-:Y:S01]  /*1d3d0*/  MOV R17, R18 ;  /* 0x0000001200117202 */ /* 0x000fe20000000f00 */
[----:B------:R2:W-:Y:S04]  /*1d3e0*/  STL.U8 [R22], R5 ;  /* 0x0000000516007387 */ /* 0x0005e80000100000 */
[----:B--2---:R-:W2:Y:S01]  /*1d3f0*/  LD.E.U8 R5, desc[UR36][R16.64+0x1] ;  /* 0x0000012410057980 */ /* 0x004ea2000c101100 */
[----:B------:R-:W-:Y:S01]  /*1d400*/  VIADD R3, R3, 0x1 ;  /* 0x0000000103037836 */ /* 0x000fe20000000000 */
[----:B------:R-:W-:Y:S01]  /*1d410*/  IADD3 R6, P2, PT, R6, 0x1, RZ ;  /* 0x0000000106067810 */ /* 0x000fe20007f5e0ff */
[----:B------:R-:W-:-:S03]  /*1d420*/  VIADD R22, R22, 0x1 ;  /* 0x0000000116167836 */ /* 0x000fc60000000000 */
[----:B------:R-:W-:Y:S01]  /*1d430*/  ISETP.GE.U32.AND P0, PT, R3, R20, PT ;  /* 0x000000140300720c */ /* 0x000fe20003f06070 */
[----:B------:R-:W-:Y:S01]  /*1d440*/  IMAD.X R18, RZ, RZ, R18, P2 ;  /* 0x000000ffff127224 */ /* 0x000fe200010e0612 */
[----:B--2---:R-:W-:-:S13]  /*1d450*/  ISETP.NE.AND P3, PT, R5, RZ, PT ;  /* 0x000000ff0500720c */ /* 0x004fda0003f65270 */
[----:B------:R-:W-:Y:S05]  /*1d460*/  @!P0 BRA P3, `(.L_x_449) ;  /* 0xfffffffc00d48947 */ /* 0x000fea000183ffff */
.L_x_448:
[----:B------:R-:W-:Y:S05]  /*1d470*/  BSYNC.RECONVERGENT B3 ;  /* 0x0000000000037941 */ /* 0x000fea0003800200 */
.L_x_447:
[----:B------:R2:W-:Y:S04]  /*1d480*/  STL.U8 [R22], RZ ;  /* 0x000000ff16007387 */ /* 0x0005e80000100000 */
[----:B------:R3:W-:Y:S04]  /*1d490*/  STL.U8 [R1+0x14], R2 ;  /* 0x0000140201007387 */ /* 0x0007e80000100000 */
[----:B------:R3:W-:Y:S04]  /*1d4a0*/  STL.U8 [R1+0x15], R4 ;  /* 0x0000150401007387 */ /* 0x0007e80000100000 */
[----:B------:R-:W4:Y:S04]  /*1d4b0*/  LD.E.U8 R20, desc[UR36][R10.64+0x1b] ;  /* 0x00001b240a147980 */ /* 0x000f28000c101100 */
[----:B------:R-:W5:Y:S01]  /*1d4c0*/  LD.E.U8 R18, desc[UR36][R10.64+0x1a] ;  /* 0x00001a240a127980 */ /* 0x000f62000c101100 */
[----:B------:R-:W-:-:S03]  /*1d4d0*/  SHF.R.U32.HI R6, RZ, 0x8, R0 ;  /* 0x00000008ff067819 */ /* 0x000fc60000011600 */
[----:B------:R3:W-:Y:S04]  /*1d4e0*/  STL.U8 [R1+0x16], R0 ;  /* 0x0000160001007387 */ /* 0x0007e80000100000 */
[----:B------:R3:W-:Y:S04]  /*1d4f0*/  STL.U8 [R1+0x17], R6 ;  /* 0x0000170601007387 */ /* 0x0007e80000100000 */
[----:B----4-:R3:W-:Y:S04]  /*1d500*/  STL.U8 [R1+0x1b], R20 ;  /* 0x00001b1401007387 */ /* 0x0107e80000100000 */
[----:B-----5:R3:W-:Y:S04]  /*1d510*/  STL.U8 [R1+0x1a], R18 ;  /* 0x00001a1201007387 */ /* 0x0207e80000100000 */
[----:B------:R-:W4:Y:S04]  /*1d520*/  LD.E.U8 R21, desc[UR36][R10.64+0x19] ;  /* 0x000019240a157980 */ /* 0x000f28000c101100 */
[----:B--2---:R-:W2:Y:S01]  /*1d530*/  LD.E.U8 R22, desc[UR36][R10.64+0x18] ;  /* 0x000018240a167980 */ /* 0x004ea2000c101100 */
[----:B------:R-:W-:Y:S01]  /*1d540*/  IADD3 R16, P0, PT, RZ, R14, RZ ;  /* 0x0000000eff107210 */ /* 0x000fe20007f1e0ff */
[----:B------:R-:W-:Y:S01]  /*1d550*/  BSSY.RECONVERGENT B3, `(.L_x_450) ;  /* 0x000000e000037945 */ /* 0x000fe20003800200 */
[----:B------:R-:W-:Y:S01]  /*1d560*/  LEA R3, R20, R18, 0x8 ;  /* 0x0000001214037211 */ /* 0x000fe200078e40ff */
[----:B------:R-:W-:-:S02]  /*1d570*/  IMAD.MOV.U32 R23, RZ, RZ, RZ ;  /* 0x000000ffff177224 */ /* 0x000fc400078e00ff */
[----:B------:R-:W-:Y:S01]  /*1d580*/  IMAD.X R17, RZ, RZ, R15, P0 ;  /* 0x000000ffff117224 */ /* 0x000fe200000e060f */
[----:B----4-:R3:W-:Y:S04]  /*1d590*/  STL.U8 [R1+0x19], R21 ;  /* 0x0000191501007387 */ /* 0x0107e80000100000 */
[----:B--2---:R3:W-:Y:S01]  /*1d5a0*/  STL.U8 [R1+0x18], R22 ;  /* 0x0000181601007387 */ /* 0x0047e20000100000 */
[----:B------:R-:W-:-:S07]  /*1d5b0*/  IMAD R5, R21, 0x100, R22 ;  /* 0x0000010015057824 */ /* 0x000fce00078e0216 */
.L_x_451:
[----:B------:R-:W-:-:S05]  /*1d5c0*/  IADD3 R14, P0, PT, R23, R16, RZ ;  /* 0x00000010170e7210 */ /* 0x000fca0007f1e0ff */
[----:B------:R-:W-:-:S05]  /*1d5d0*/  IMAD.X R15, RZ, RZ, R17, P0 ;  /* 0x000000ffff0f7224 */ /* 0x000fca00000e0611 */
[----:B------:R-:W2:Y:S01]  /*1d5e0*/  LD.E.U8 R14, desc[UR36][R14.64] ;  /* 0x000000240e0e7980 */ /* 0x000ea2000c101100 */
[----:B---3--:R-:W-:Y:S01]  /*1d5f0*/  IMAD.MOV.U32 R18, RZ, RZ, R23 ;  /* 0x000000ffff127224 */ /* 0x008fe200078e0017 */
[----:B------:R-:W-:Y:S02]  /*1d600*/  IADD3 R23, PT, PT, R23, 0x1, RZ ;  /* 0x0000000117177810 */ /* 0x000fe40007ffe0ff */
[----:B--2---:R-:W-:-:S13]  /*1d610*/  ISETP.NE.AND P0, PT, R14, RZ, PT ;  /* 0x000000ff0e00720c */ /* 0x004fda0003f05270 */
[----:B------:R-:W-:Y:S05]  /*1d620*/  @P0 BRA `(.L_x_451) ;  /* 0xfffffffc00e40947 */ /* 0x000fea000383ffff */
[----:B------:R-:W-:Y:S05]  /*1d630*/  BSYNC.RECONVERGENT B3 ;  /* 0x0000000000037941 */ /* 0x000fea0003800200 */
.L_x_450:
[----:B------:R-:W-:Y:S02]  /*1d640*/  IMAD.MOV.U32 R14, RZ, RZ, R16 ;  /* 0x000000ffff0e7224 */ /* 0x000fe400078e0010 */
[----:B------:R-:W-:-:S05]  /*1d650*/  IMAD.MOV.U32 R15, RZ, RZ, R17 ;  /* 0x000000ffff0f7224 */ /* 0x000fca00078e0011 */
[----:B------:R-:W2:Y:S01]  /*1d660*/  LD.E.U8 R14, desc[UR36][R14.64] ;  /* 0x000000240e0e7980 */ /* 0x000ea2000c101100 */
[----:B------:R-:W-:Y:S01]  /*1d670*/  ISETP.NE.AND P0, PT, R18, RZ, PT ;  /* 0x000000ff1200720c */ /* 0x000fe20003f05270 */
[----:B------:R-:W-:Y:S03]  /*1d680*/  BSSY.RECONVERGENT B3, `(.L_x_452) ;  /* 0x0000013000037945 */ /* 0x000fe60003800200 */
[----:B--2---:R-:W-:-:S13]  /*1d690*/  ISETP.EQ.OR P0, PT, R14, RZ, !P0 ;  /* 0x000000ff0e00720c */ /* 0x004fda0004702670 */
[----:B------:R-:W-:Y:S05]  /*1d6a0*/  @P0 BRA `(.L_x_453) ;  /* 0x0000000000400947 */ /* 0x000fea0003800000 */
[----:B------:R-:W-:Y:S01]  /*1d6b0*/  PRMT R15, R14, 0x7610, R15 ;  /* 0x000076100e0f7816 */ /* 0x000fe2000000000f */
[----:B------:R-:W-:-:S07]  /*1d6c0*/  IMAD.MOV.U32 R21, RZ, RZ, RZ ;  /* 0x000000ffff157224 */ /* 0x000fce00078e00ff */
.L_x_454:
[----:B------:R2:W-:Y:S01]  /*1d6d0*/  ST.E.U8 desc[UR36][R10.64], R15 ;  /* 0x0000000f0a007985 */ /* 0x0005e2000c101124 */
[----:B------:R-:W-:Y:S01]  /*1d6e0*/  IMAD.MOV.U32 R14, RZ, RZ, R16 ;  /* 0x000000ffff0e7224 */ /* 0x000fe200078e0010 */
[----:B--2---:R-:W-:-:S06]  /*1d6f0*/  MOV R15, R17 ;  /* 0x00000011000f7202 */ /* 0x004fcc0000000f00 */
[----:B------:R-:W2:Y:S01]  /*1d700*/  LD.E.U8 R15, desc[UR36][R14.64+0x1] ;  /* 0x000001240e0f7980 */ /* 0x000ea2000c101100 */
[----:B------:R-:W-:Y:S01]  /*1d710*/  VIADD R21, R21, 0x1 ;  /* 0x0000000115157836 */ /* 0x000fe20000000000 */
[----:B------:R-:W-:Y:S02]  /*1d720*/  IADD3 R20, P3, PT, R10, 0x1, RZ ;  /* 0x000000010a147810 */ /* 0x000fe40007f7e0ff */
[----:B------:R-:W-:Y:S02]  /*1d730*/  IADD3 R16, P2, PT, R16, 0x1, RZ ;  /* 0x0000000110107810 */ /* 0x000fe40007f5e0ff */
[----:B------:R-:W-:Y:S01]  /*1d740*/  ISETP.GE.U32.AND P0, PT, R21, R18, PT ;  /* 0x000000121500720c */ /* 0x000fe20003f06070 */
[----:B------:R-:W-:Y:S02]  /*1d750*/  IMAD.X R23, RZ, RZ, R11, P3 ;  /* 0x000000ffff177224 */ /* 0x000fe400018e060b */
[----:B------:R-:W-:Y:S02]  /*1d760*/  IMAD.X R17, RZ, RZ, R17, P2 ;  /* 0x000000ffff117224 */ /* 0x000fe400010e0611 */
[----:B------:R-:W-:Y:S01]  /*1d770*/  IMAD.MOV.U32 R10, RZ, RZ, R20 ;  /* 0x000000ffff0a7224 */ /* 0x000fe200078e0014 */
[----:B------:R-:W-:-:S02]  /*1d780*/  MOV R11, R23 ;  /* 0x00000017000b7202 */ /* 0x000fc40000000f00 */
[----:B--2---:R-:W-:-:S13]  /*1d790*/  ISETP.NE.AND P4, PT, R15, RZ, PT ;  /* 0x000000ff0f00720c */ /* 0x004fda0003f85270 */
[----:B------:R-:W-:Y:S05]  /*1d7a0*/  @!P0 BRA P4, `(.L_x_454) ;  /* 0xfffffffc00c88947 */ /* 0x000fea000203ffff */
.L_x_453:
[----:B------:R-:W-:Y:S05]  /*1d7b0*/  BSYNC.RECONVERGENT B3 ;  /* 0x0000000000037941 */ /* 0x000fea0003800200 */
.L_x_452:
        /* <DEDUP_REMOVED lines=20> */
[----:B---3--:R-:W-:Y:S04]  /*1d900*/  ST.E.U8 desc[UR36][R20.64+0x17], R29 ;  /* 0x0000171d14007985 */ /* 0x008fe8000c101124 */
        /* <DEDUP_REMOVED lines=10> */
[----:B------:R-:W-:-:S02]  /*1d9b0*/  IMAD.MOV.U32 R10, RZ, RZ, RZ ;  /* 0x000000ffff0a7224 */ /* 0x000fc400078e00ff */
[----:B--2---:R-:W-:-:S04]  /*1d9c0*/  IMAD.WIDE.U32 R14, R13, 0x1c, R14 ;  /* 0x0000001c0d0e7825 */ /* 0x004fc800078e000e */
[----:B---3--:R-:W-:Y:S02]  /*1d9d0*/  IMAD.MOV.U32 R20, RZ, RZ, R14 ;  /* 0x000000ffff147224 */ /* 0x008fe400078e000e */
[----:B----4-:R-:W-:-:S07]  /*1d9e0*/  IMAD.MOV.U32 R21, RZ, RZ, R15 ;  /* 0x000000ffff157224 */ /* 0x010fce00078e000f */
.L_x_456:
[----:B------:R-:W-:-:S06]  /*1d9f0*/  IMAD.IADD R7, R1, 0x1, R10 ;  /* 0x0000000101077824 */ /* 0x000fcc00078e020a */
[----:B------:R-:W2:Y:S01]  /*1da00*/  LDL.U8 R7, [R7] ;  /* 0x0000000007077983 */ /* 0x000ea20000100000 */
[----:B------:R-:W-:Y:S01]  /*1da10*/  MOV R17, R10 ;  /* 0x0000000a00117202 */ /* 0x000fe20000000f00 */
[----:B------:R-:W-:Y:S01]  /*1da20*/  VIADD R10, R10, 0x1 ;  /* 0x000000010a0a7836 */ /* 0x000fe20000000000 */
[----:B--2---:R-:W-:-:S13]  /*1da30*/  ISETP.NE.AND P0, PT, R7, RZ, PT ;  /* 0x000000ff0700720c */ /* 0x004fda0003f05270 */
[----:B------:R-:W-:Y:S05]  /*1da40*/  @P0 BRA `(.L_x_456) ;  /* 0xfffffffc00e80947 */ /* 0x000fea000383ffff */
[----:B------:R-:W-:Y:S05]  /*1da50*/  BSYNC.RECONVERGENT B3 ;  /* 0x0000000000037941 */ /* 0x000fea0003800200 */
.L_x_455:
[----:B------:R-:W2:Y:S01]  /*1da60*/  LDL.U8 R7, [R1] ;  /* 0x0000000001077983 */ /* 0x000ea20000100000 */
[----:B------:R-:W-:Y:S01]  /*1da70*/  ISETP.NE.AND P0, PT, R17, RZ, PT ;  /* 0x000000ff1100720c */ /* 0x000fe20003f05270 */
[----:B------:R-:W-:Y:S03]  /*1da80*/  BSSY.RECONVERGENT B3, `(.L_x_457) ;  /* 0x0000010000037945 */ /* 0x000fe60003800200 */
[----:B--2---:R-:W-:-:S13]  /*1da90*/  ISETP.EQ.OR P0, PT, R7, RZ, !P0 ;  /* 0x000000ff0700720c */ /* 0x004fda0004702670 */
[----:B------:R-:W-:Y:S05]  /*1daa0*/  @P0 BRA `(.L_x_458) ;  /* 0x0000000000340947 */ /* 0x000fea0003800000 */
[----:B------:R-:W-:Y:S02]  /*1dab0*/  IMAD.MOV.U32 R15, RZ, RZ, R1 ;  /* 0x000000ffff0f7224 */ /* 0x000fe400078e0001 */
[----:B------:R-:W-:-:S07]  /*1dac0*/  IMAD.MOV.U32 R14, RZ, RZ, RZ ;  /* 0x000000ffff0e7224 */ /* 0x000fce00078e00ff */
.L_x_459:
        /* <DEDUP_REMOVED lines=11> */
.L_x_458:
[----:B------:R-:W-:Y:S05]  /*1db80*/  BSYNC.RECONVERGENT B3 ;  /* 0x0000000000037941 */ /* 0x000fea0003800200 */
.L_x_457:
[----:B------:R2:W-:Y:S04]  /*1db90*/  ST.E.U8 desc[UR36][R20.64], RZ ;  /* 0x000000ff14007985 */ /* 0x0005e8000c101124 */
[----:B------:R-:W3:Y:S02]  /*1dba0*/  LDG.E.64 R10, desc[UR36][R8.64] ;  /* 0x00000024080a7981 */ /* 0x000ee4000c1e1b00 */
[----:B---3--:R-:W-:-:S05]  /*1dbb0*/  IMAD.WIDE.U32 R10, R13, 0x1c, R10 ;  /* 0x0000001c0d0a7825 */ /* 0x008fca00078e000a */
[----:B------:R-:W-:Y:S04]  /*1dbc0*/  ST.E.U8 desc[UR36][R10.64+0x15], R4 ;  /* 0x000015040a007985 */ /* 0x000fe8000c101124 */
[----:B------:R3:W-:Y:S04]  /*1dbd0*/  ST.E.U8 desc[UR36][R10.64+0x14], R2 ;  /* 0x000014020a007985 */ /* 0x0007e8000c101124 */
[----:B------:R-:W4:Y:S01]  /*1dbe0*/  LDG.E.64 R14, desc[UR36][R8.64] ;  /* 0x00000024080e7981 */ /* 0x000f22000c1e1b00 */
[----:B------:R-:W-:Y:S01]  /*1dbf0*/  SHF.R.U32.HI R7, RZ, 0x8, R3 ;  /* 0x00000008ff077819 */ /* 0x000fe20000011603 */
[----:B----4-:R-:W-:-:S05]  /*1dc00*/  IMAD.WIDE.U32 R14, R13, 0x1c, R14 ;  /* 0x0000001c0d0e7825 */ /* 0x010fca00078e000e */
[----:B------:R4:W-:Y:S04]  /*1dc10*/  ST.E.U8 desc[UR36][R14.64+0x1b], R7 ;  /* 0x00001b070e007985 */ /* 0x0009e8000c101124 */
[----:B------:R4:W-:Y:S04]  /*1dc20*/  ST.E.U8 desc[UR36][R14.64+0x1a], R3 ;  /* 0x00001a030e007985 */ /* 0x0009e8000c101124 */
[----:B------:R-:W5:Y:S02]  /*1dc30*/  LDG.E.64 R16, desc[UR36][R8.64] ;  /* 0x0000002408107981 */ /* 0x000f64000c1e1b00 */
[----:B-----5:R-:W-:-:S05]  /*1dc40*/  IMAD.WIDE.U32 R16, R13, 0x1c, R16 ;  /* 0x0000001c0d107825 */ /* 0x020fca00078e0010 */
[----:B------:R4:W-:Y:S04]  /*1dc50*/  ST.E.U8 desc[UR36][R16.64+0x17], R6 ;  /* 0x0000170610007985 */ /* 0x0009e8000c101124 */
[----:B------:R4:W-:Y:S04]  /*1dc60*/  ST.E.U8 desc[UR36][R16.64+0x16], R0 ;  /* 0x0000160010007985 */ /* 0x0009e8000c101124 */
[----:B--2---:R-:W2:Y:S01]  /*1dc70*/  LDG.E.64 R20, desc[UR36][R8.64] ;  /* 0x0000002408147981 */ /* 0x004ea2000c1e1b00 */
[----:B---3--:R-:W-:Y:S01]  /*1dc80*/  SHF.R.U32.HI R11, RZ, 0x8, R5 ;  /* 0x00000008ff0b7819 */ /* 0x008fe20000011605 */
[----:B--2---:R-:W-:-:S05]  /*1dc90*/  IMAD.WIDE.U32 R20, R13, 0x1c, R20 ;  /* 0x0000001c0d147825 */ /* 0x004fca00078e0014 */
[----:B------:R4:W-:Y:S04]  /*1dca0*/  ST.E.U8 desc[UR36][R20.64+0x19], R11 ;  /* 0x0000190b14007985 */ /* 0x0009e8000c101124 */
[----:B------:R4:W-:Y:S02]  /*1dcb0*/  ST.E.U8 desc[UR36][R20.64+0x18], R5 ;  /* 0x0000180514007985 */ /* 0x0009e4000c101124 */
.L_x_428:
[----:B------:R-:W-:Y:S05]  /*1dcc0*/  BSYNC.RECONVERGENT B0 ;  /* 0x0000000000007941 */ /* 0x000fea0003800200 */
.L_x_427:
[----:B------:R-:W-:Y:S05]  /*1dcd0*/  @P1 BRA `(.L_x_460) ;  /* 0xffffffe400bc1947 */ /* 0x000fea000383ffff */
.L_x_426:
[----:B------:R-:W-:Y:S05]  /*1dce0*/  BSYNC.RECONVERGENT B1 ;  /* 0x0000000000017941 */ /* 0x000fea0003800200 */
.L_x_425:
[----:B------:R-:W-:-:S05]  /*1dcf0*/  VIADD R13, R13, 0x1 ;  /* 0x000000010d0d7836 */ /* 0x000fca0000000000 */
[----:B------:R-:W-:-:S13]  /*1dd00*/  ISETP.NE.AND P0, PT, R13, 0x400, PT ;  /* 0x000004000d00780c */ /* 0x000fda0003f05270 */
[----:B------:R-:W-:Y:S05]  /*1dd10*/  @P0 BRA `(.L_x_461) ;  /* 0xffffffe4008c0947 */ /* 0x000fea000383ffff */
[----:B------:R-:W-:Y:S05]  /*1dd20*/  BSYNC.RECONVERGENT B2 ;  /* 0x0000000000027941 */ /* 0x000fea0003800200 */
.L_x_424:
[----:B----4-:R-:W-:Y:S01]  /*1dd30*/  MOV R0, 0x0 ;  /* 0x0000000000007802 */ /* 0x010fe20000000f00 */
[----:B------:R-:W2:Y:S01]  /*1dd40*/  LDCU.64 UR4, c[0x4][0x38] ;  /* 0x01000700ff0477ac */ /* 0x000ea20008000a00 */
[----:B---3--:R-:W-:Y:S02]  /*1dd50*/  CS2R R6, SRZ ;  /* 0x0000000000067805 */ /* 0x008fe4000001ff00 */
[----:B------:R3:W4:Y:S01]  /*1dd60*/  LDC.64 R2, c[0x4][R0] ;  /* 0x0100000000027b82 */ /* 0x0007220000000a00 */
[----:B--2---:R-:W-:Y:S01]  /*1dd70*/  MOV R4, UR4 ;  /* 0x0000000400047c02 */ /* 0x004fe20008000f00 */
[----:B---3--:R-:W-:-:S07]  /*1dd80*/  IMAD.U32 R5, RZ, RZ, UR5 ;  /* 0x00000005ff057e24 */ /* 0x008fce000f8e00ff */
[----:B------:R-:W-:-:S07]  /*1dd90*/  LEPC R20, `(.L_x_462) ;  /* 0x000000001014794e */ /* 0x000fce0000000000 */
[----:B01--4-:R-:W-:Y:S05]  /*1dda0*/  CALL.ABS.NOINC R2 ;  /* 0x0000000002007343 */ /* 0x013fea0003c00000 */
.L_x_462:
[----:B------:R-:W0:Y:S02]  /*1ddb0*/  LDC.64 R20, c[0x4][0x28] ;  /* 0x01000a00ff147b82 */ /* 0x000e240000000a00 */
[----:B0-----:R-:W5:Y:S01]  /*1ddc0*/  LDG.E.64 R20, desc[UR36][R20.64] ;  /* 0x0000002414147981 */ /* 0x001f62000c1e1b00 */
[----:B------:R-:W-:Y:S01]  /*1ddd0*/  BSSY.RECONVERGENT B0, `(.L_x_463) ;  /* 0x00000d0000007945 */ /* 0x000fe20003800200 */
[----:B------:R-:W-:-:S03]  /*1dde0*/  IMAD.MOV.U32 R16, RZ, RZ, RZ ;  /* 0x000000ffff107224 */ /* 0x000fc600078e00ff */
[----:B------:R-:W0:Y:S05]  /*1ddf0*/  BMOV.32.CLEAR R17, B0 ;  /* 0x0000000000117355 */ /* 0x000e2a0000100000 */
.L_x_488:
        /* <DEDUP_REMOVED lines=10> */
[----:B------:R-:W1:Y:S03]  /*1dea0*/  LDCU.64 UR4, c[0x4][0x48] ;  /* 0x01000900ff0477ac */ /* 0x000e660008000a00 */
[----:B------:R-:W2:Y:S01]  /*1deb0*/  LD.E.U8 R3, desc[UR36][R8.64+0x15] ;  /* 0x0000152408037980 */ /* 0x000ea2000c101100 */
[----:B------:R-:W-:-:S03]  /*1dec0*/  IADD3 R6, P0, PT, R19, 0x30, RZ ;  /* 0x0000003013067810 */ /* 0x000fc60007f1e0ff */
[----:B------:R3:W-:Y:S02]  /*1ded0*/  STL.64 [R1+0x30], R8 ;  /* 0x0000300801007387 */ /* 0x0007e40000100a00 */
[----:B------:R-:W-:Y:S02]  /*1dee0*/  IMAD.X R7, RZ, RZ, R24, P0 ;  /* 0x000000ffff077224 */ /* 0x000fe400000e0618 */
[----:B-1----:R-:W-:Y:S02]  /*1def0*/  IMAD.U32 R4, RZ, RZ, UR4 ;  /* 0x00000004ff047e24 */ /* 0x002fe4000f8e00ff */
[----:B------:R-:W-:Y:S01]  /*1df00*/  IMAD.U32 R5, RZ, RZ, UR5 ;  /* 0x00000005ff057e24 */ /* 0x000fe2000f8e00ff */
[----:B--2---:R-:W-:Y:S02]  /*1df10*/  LEA R0, R3, R0, 0x8 ;  /* 0x0000000003007211 */ /* 0x004fe400078e40ff */
[----:B------:R-:W-:-:S03]  /*1df20*/  MOV R3, 0x0 ;  /* 0x0000000000037802 */ /* 0x000fc60000000f00 */
[----:B------:R3:W-:Y:S01]  /*1df30*/  STL [R1+0x38], R0 ;  /* 0x0000380001007387 */ /* 0x0007e20000100800 */
[----:B------:R3:W1:Y:S01]  /*1df40*/  LDC.64 R10, c[0x4][R3] ;  /* 0x01000000030a7b82 */ /* 0x0006620000000a00 */
[----:B------:R-:W-:Y:S05]  /*1df50*/  BMOV.32.CLEAR RZ, B0 ;  /* 0x0000000000ff7355 */ /* 0x000fea0000100000 */
[----:B------:R-:W-:-:S07]  /*1df60*/  LEPC R20, `(.L_x_466) ;  /* 0x000000001014794e */ /* 0x000fce0000000000 */
[----:B01-3--:R-:W-:Y:S05]  /*1df70*/  CALL.ABS.NOINC R10 ;  /* 0x000000000a007343 */ /* 0x00bfea0003c00000 */
.L_x_466:
[----:B------:R-:W0:Y:S02]  /*1df80*/  LDC.64 R20, c[0x4][0x28] ;  /* 0x01000a00ff147b82 */ /* 0x000e240000000a00 */
[----:B0-----:R-:W5:Y:S02]  /*1df90*/  LDG.E.64 R20, desc[UR36][R20.64] ;  /* 0x0000002414147981 */ /* 0x001f64000c1e1b00 */
.L_x_465:
[----:B------:R-:W-:Y:S05]  /*1dfa0*/  BSYNC.RECONVERGENT B6 ;  /* 0x0000000000067941 */ /* 0x000fea0003800200 */
.L_x_464:
        /* <DEDUP_REMOVED lines=22> */
.L_x_469:
[----:B------:R-:W0:Y:S02]  /*1e110*/  LDC.64 R20, c[0x4][0x28] ;  /* 0x01000a00ff147b82 */ /* 0x000e240000000a00 */
[----:B0-----:R-:W5:Y:S02]  /*1e120*/  LDG.E.64 R20, desc[UR36][R20.64] ;  /* 0x0000002414147981 */ /* 0x001f64000c1e1b00 */
.L_x_468:
[----:B------:R-:W-:Y:S05]  /*1e130*/  BSYNC.RECONVERGENT B6 ;  /* 0x0000000000067941 */ /* 0x000fea0003800200 */
.L_x_467:
        /* <DEDUP_REMOVED lines=22> */
.L_x_472:
[----:B------:R-:W0:Y:S02]  /*1e2a0*/  LDC.64 R20, c[0x4][0x28] ;  /* 0x01000a00ff147b82 */ /* 0x000e240000000a00 */
[----:B0-----:R-:W5:Y:S02]  /*1e2b0*/  LDG.E.64 R20, desc[UR36][R20.64] ;  /* 0x0000002414147981 */ /* 0x001f64000c1e1b00 */
.L_x_471:
[----:B------:R-:W-:Y:S05]  /*1e2c0*/  BSYNC.RECONVERGENT B6 ;  /* 0x0000000000067941 */ /* 0x000fea0003800200 */
.L_x_470:
        /* <DEDUP_REMOVED lines=22> */
.L_x_475:
[----:B------:R-:W0:Y:S02]  /*1e430*/  LDC.64 R20, c[0x4][0x28] ;  /* 0x01000a00ff147b82 */ /* 0x000e240000000a00 */
[----:B0-----:R-:W5:Y:S02]  /*1e440*/  LDG.E.64 R20, desc[UR36][R20.64] ;  /* 0x0000002414147981 */ /* 0x001f64000c1e1b00 */
.L_x_474:
[----:B------:R-:W-:Y:S05]  /*1e450*/  BSYNC.RECONVERGENT B6 ;  /* 0x0000000000067941 */ /* 0x000fea0003800200 */
.L_x_473:
        /* <DEDUP_REMOVED lines=22> */
.L_x_478:
[----:B------:R-:W0:Y:S02]  /*1e5c0*/  LDC.64 R20, c[0x4][0x28] ;  /* 0x01000a00ff147b82 */ /* 0x000e240000000a00 */
[----:B0-----:R-:W5:Y:S02]  /*1e5d0*/  LDG.E.64 R20, desc[UR36][R20.64] ;  /* 0x0000002414147981 */ /* 0x001f64000c1e1b00 */
.L_x_477:
[----:B------:R-:W-:Y:S05]  /*1e5e0*/  BSYNC.RECONVERGENT B6 ;  /* 0x0000000000067941 */ /* 0x000fea0003800200 */
.L_x_476:
        /* <DEDUP_REMOVED lines=22> */
.L_x_481:
[----:B------:R-:W0:Y:S02]  /*1e750*/  LDC.64 R20, c[0x4][0x28] ;  /* 0x01000a00ff147b82 */ /* 0x000e240000000a00 */
[----:B0-----:R-:W5:Y:S02]  /*1e760*/  LDG.E.64 R20, desc[UR36][R20.64] ;  /* 0x0000002414147981 */ /* 0x001f64000c1e1b00 */
.L_x_480:
[----:B------:R-:W-:Y:S05]  /*1e770*/  BSYNC.RECONVERGENT B6 ;  /* 0x0000000000067941 */ /* 0x000fea0003800200 */
.L_x_479:
        /* <DEDUP_REMOVED lines=22> */
.L_x_484:
[----:B------:R-:W0:Y:S02]  /*1e8e0*/  LDC.64 R20, c[0x4][0x28] ;  /* 0x01000a00ff147b82 */ /* 0x000e240000000a00 */
[----:B0-----:R-:W5:Y:S02]  /*1e8f0*/  LDG.E.64 R20, desc[UR36][R20.64] ;  /* 0x0000002414147981 */ /* 0x001f64000c1e1b00 */
.L_x_483:
[----:B------:R-:W-:Y:S05]  /*1e900*/  BSYNC.RECONVERGENT B6 ;  /* 0x0000000000067941 */ /* 0x000fea0003800200 */
.L_x_482:
        /* <DEDUP_REMOVED lines=10> */
[----:B------:R-:W1:Y:S01]  /*1e9b0*/  LDCU.64 UR4, c[0x4][0x48] ;  /* 0x01000900ff0477ac */ /* 0x000e620008000a00 */
[----:B------:R-:W-:Y:S01]  /*1e9c0*/  IADD3 R6, P0, PT, R19, 0x30, RZ ;  /* 0x0000003013067810 */ /* 0x000fe20007f1e0ff */
[----:B------:R3:W-:Y:S03]  /*1e9d0*/  STL.64 [R1+0x30], R2 ;  /* 0x0000300201007387 */ /* 0x0007e60000100a00 */
[----:B------:R-:W4:Y:S01]  /*1e9e0*/  LDC.64 R10, c[0x4][R10] ;  /* 0x010000000a0a7b82 */ /* 0x000f220000000a00 */
[----:B------:R-:W-:-:S02]  /*1e9f0*/  IMAD.X R7, RZ, RZ, R24, P0 ;  /* 0x000000ffff077224 */ /* 0x000fc400000e0618 */
[----:B-1----:R-:W-:Y:S01]  /*1ea00*/  IMAD.U32 R4, RZ, RZ, UR4 ;  /* 0x00000004ff047e24 */ /* 0x002fe2000f8e00ff */
[----:B--2---:R-:W-:Y:S01]  /*1ea10*/  LEA R0, R5, R0, 0x8 ;  /* 0x0000000005007211 */ /* 0x004fe200078e40ff */
[----:B------:R-:W-:-:S04]  /*1ea20*/  IMAD.U32 R5, RZ, RZ, UR5 ;  /* 0x00000005ff057e24 */ /* 0x000fc8000f8e00ff */
[----:B------:R3:W-:Y:S01]  /*1ea30*/  STL [R1+0x38], R0 ;  /* 0x0000380001007387 */ /* 0x0007e20000100800 */
[----:B----4-:R-:W-:Y:S05]  /*1ea40*/  BMOV.32.CLEAR RZ, B0 ;  /* 0x0000000000ff7355 */ /* 0x010fea0000100000 */
[----:B------:R-:W-:-:S07]  /*1ea50*/  LEPC R20, `(.L_x_487) ;  /* 0x000000001014794e */ /* 0x000fce0000000000 */
[----:B0--3--:R-:W-:Y:S05]  /*1ea60*/  CALL.ABS.NOINC R10 ;  /* 0x000000000a007343 */ /* 0x009fea0003c00000 */
.L_x_487:
[----:B------:R-:W0:Y:S02]  /*1ea70*/  LDC.64 R20, c[0x4][0x28] ;  /* 0x01000a00ff147b82 */ /* 0x000e240000000a00 */
[----:B0-----:R-:W5:Y:S02]  /*1ea80*/  LDG.E.64 R20, desc[UR36][R20.64] ;  /* 0x0000002414147981 */ /* 0x001f64000c1e1b00 */
.L_x_486:
[----:B------:R-:W-:Y:S05]  /*1ea90*/  BSYNC.RECONVERGENT B6 ;  /* 0x0000000000067941 */ /* 0x000fea0003800200 */
.L_x_485:
[----:B------:R-:W-:-:S13]  /*1eaa0*/  ISETP.NE.AND P0, PT, R18, RZ, PT ;  /* 0x000000ff1200720c */ /* 0x000fda0003f05270 */
[----:B------:R-:W-:Y:S05]  /*1eab0*/  @P0 BRA `(.L_x_488) ;  /* 0xfffffff000d00947 */ /* 0x000fea000383ffff */
[----:B0-----:R0:W-:Y:S05]  /*1eac0*/  BMOV.32 B0, R17 ;  /* 0x0000001100007356 */ /* 0x0011ea0000000000 */
[----:B------:R-:W-:Y:S05]  /*1ead0*/  BSYNC.RECONVERGENT B0 ;  /* 0x0000000000007941 */ /* 0x000fea0003800200 */
.L_x_463:
[----:B------:R-:W-:Y:S01]  /*1eae0*/  BSSY.RECONVERGENT B2, `(.L_x_489) ;  /* 0x00000d7000027945 */ /* 0x000fe20003800200 */
[----:B------:R-:W-:-:S07]  /*1eaf0*/  IMAD.MOV.U32 R14, RZ, RZ, RZ ;  /* 0x000000ffff0e7224 */ /* 0x000fce00078e00ff */
.L_x_510:
[----:B----45:R-:W-:-:S06]  /*1eb00*/  IMAD.WIDE.U32 R2, R14, 0x1c, R20 ;  /* 0x0000001c0e027825 */ /* 0x030fcc00078e0014 */
[----:B------:R-:W2:Y:S01]  /*1eb10*/  LD.E.U8 R2, desc[UR36][R2.64] ;  /* 0x0000002402027980 */ /* 0x000ea2000c101100 */
[----:B------:R-:W-:Y:S01]  /*1eb20*/  BSSY.RECONVERGENT B1, `(.L_x_490) ;  /* 0x00000cf000017945 */ /* 0x000fe20003800200 */
[----:B--2---:R-:W-:-:S13]  /*1eb30*/  ISETP.NE.AND P0, PT, R2, RZ, PT ;  /* 0x000000ff0200720c */ /* 0x004fda0003f05270 */
[----:B-1----:R-:W-:Y:S05]  /*1eb40*/  @!P0 BRA `(.L_x_491) ;  /* 0x0000000c00308947 */ /* 0x002fea0003800000 */
[----:B------:R-:W-:-:S07]  /*1eb50*/  HFMA2 R13, -RZ, RZ, 0, 0 ;  /* 0x00000000ff0d7431 */ /* 0x000fce00000001ff */
.L_x_509:
[----:B----45:R-:W-:-:S05]  /*1eb60*/  IMAD.WIDE.U32 R8, R13, 0x1c, R20 ;  /* 0x0000001c0d087825 */ /* 0x030fca00078e0014 */
[----:B------:R-:W2:Y:S01]  /*1eb70*/  LD.E.U8 R2, desc[UR36][R8.64] ;  /* 0x0000002408027980 */ /* 0x000ea2000c101100 */
[----:B------:R-:W-:Y:S01]  /*1eb80*/  IMAD.MOV.U32 R12, RZ, RZ, R13 ;  /* 0x000000ffff0c7224 */ /* 0x000fe200078e000d */
[----:B------:R-:W-:Y:S01]  /*1eb90*/  BSSY.RECONVERGENT B0, `(.L_x_492) ;  /* 0x00000c6000007945 */ /* 0x000fe20003800200 */
[----:B--2---:R-:W-:-:S04]  /*1eba0*/  ISETP.NE.AND P0, PT, R2, RZ, PT ;  /* 0x000000ff0200720c */ /* 0x004fc80003f05270 */
[----:B------:R-:W-:Y:S01]  /*1ebb0*/  ISETP.EQ.OR P0, PT, R14, R13, !P0 ;  /* 0x0000000d0e00720c */ /* 0x000fe20004702670 */
[----:B------:R-:W-:-:S05]  /*1ebc0*/  VIADD R13, R13, 0x1 ;  /* 0x000000010d0d7836 */ /* 0x000fca0000000000 */
        /* <DEDUP_REMOVED lines=33> */
.L_x_495:
        /* <DEDUP_REMOVED lines=8> */
.L_x_494:
[----:B------:R-:W-:Y:S01]  /*1ee60*/  ISETP.NE.AND P0, PT, R7, RZ, PT ;  /* 0x000000ff0700720c */ /* 0x000fe20003f05270 */
[----:B------:R-:W-:Y:S01]  /*1ee70*/  BSSY.RECONVERGENT B3, `(.L_x_496) ;  /* 0x0000012000037945 */ /* 0x000fe20003800200 */
[----:B0-----:R-:W-:-:S11]  /*1ee80*/  IMAD.MOV.U32 R17, RZ, RZ, R1 ;  /* 0x000000ffff117224 */ /* 0x001fd600078e0001 */
[----:B------:R-:W-:Y:S05]  /*1ee90*/  @!P0 BRA `(.L_x_497) ;  /* 0x00000000003c8947 */ /* 0x000fea0003800000 */
[----:B------:R-:W-:Y:S02]  /*1eea0*/  HFMA2 R4, -RZ, RZ, 0, 0 ;  /* 0x00000000ff047431 */ /* 0x000fe400000001ff */
[----:B------:R-:W-:Y:S02]  /*1eeb0*/  IMAD.MOV.U32 R5, RZ, RZ, R8 ;  /* 0x000000ffff057224 */ /* 0x000fe400078e0008 */
[----:B------:R-:W-:Y:S02]  /*1eec0*/  IMAD.MOV.U32 R6, RZ, RZ, R9 ;  /* 0x000000ffff067224 */ /* 0x000fe400078e0009 */
[----:B------:R-:W-:-:S07]  /*1eed0*/  IMAD.MOV.U32 R17, RZ, RZ, R1 ;  /* 0x000000ffff117224 */ /* 0x000fce00078e0001 */
.L_x_498:
[----:B------:R0:W-:Y:S01]  /*1eee0*/  STL.U8 [R17], R2 ;  /* 0x0000000211007387 */ /* 0x0001e20000100000 */
[----:B------:R-:W-:Y:S01]  /*1eef0*/  MOV R3, R6 ;  /* 0x0000000600037202 */ /* 0x000fe20000000f00 */
[----:B0-----:R-:W-:-:S06]  /*1ef00*/  IMAD.MOV.U32 R2, RZ, RZ, R5 ;  /* 0x000000ffff027224 */ /* 0x001fcc00078e0005 */
        /* <DEDUP_REMOVED lines=8> */
.L_x_497:
[----:B------:R-:W-:Y:S05]  /*1ef90*/  BSYNC.RECONVERGENT B3 ;  /* 0x0000000000037941 */ /* 0x000fea0003800200 */
.L_x_496:
[----:B------:R-:W-:Y:S04]  /*1efa0*/  STL.U8 [R17], RZ ;  /* 0x000000ff11007387 */ /* 0x000fe80000100000 */
[----:B------:R-:W2:Y:S04]  /*1efb0*/  LD.E.U8 R5, desc[UR36][R8.64+0x15] ;  /* 0x0000152408057980 */ /* 0x000ea8000c101100 */
[----:B------:R-:W3:Y:S04]  /*1efc0*/  LD.E.U8 R6, desc[UR36][R8.64+0x14] ;  /* 0x0000142408067980 */ /* 0x000ee8000c101100 */
[----:B--2---:R0:W-:Y:S04]  /*1efd0*/  STL.U8 [R1+0x15], R5 ;  /* 0x0000150501007387 */ /* 0x0041e80000100000 */
[----:B---3--:R2:W-:Y:S04]  /*1efe0*/  STL.U8 [R1+0x14], R6 ;  /* 0x0000140601007387 */ /* 0x0085e80000100000 */
[----:B------:R-:W3:Y:S04]  /*1eff0*/  LD.E.U8 R7, desc[UR36][R8.64+0x1b] ;  /* 0x00001b2408077980 */ /* 0x000ee8000c101100 */
[----:B------:R-:W4:Y:S04]  /*1f000*/  LD.E.U8 R16, desc[UR36][R8.64+0x1a] ;  /* 0x00001a2408107980 */ /* 0x000f28000c101100 */
[----:B---3--:R3:W-:Y:S04]  /*1f010*/  STL.U8 [R1+0x1b], R7 ;  /* 0x00001b0701007387 */ /* 0x0087e80000100000 */
[----:B----4-:R4:W-:Y:S04]  /*1f020*/  STL.U8 [R1+0x1a], R16 ;  /* 0x00001a1001007387 */ /* 0x0109e80000100000 */
[----:B------:R-:W5:Y:S04]  /*1f030*/  LD.E.U8 R15, desc[UR36][R8.64+0x17] ;  /* 0x00001724080f7980 */ /* 0x000f68000c101100 */
[----:B------:R-:W3:Y:S01]  /*1f040*/  LD.E.U8 R18, desc[UR36][R8.64+0x16] ;  /* 0x0000162408127980 */ /* 0x000ee2000c101100 */
[----:B------:R-:W-:Y:S01]  /*1f050*/  SHF.R.U32.HI R4, RZ, 0x8, R0 ;  /* 0x00000008ff047819 */ /* 0x000fe20000011600 */
[----:B------:R-:W-:Y:S01]  /*1f060*/  BSSY.RECONVERGENT B3, `(.L_x_499) ;  /* 0x0000012000037945 */ /* 0x000fe20003800200 */
[----:B------:R-:W-:Y:S01]  /*1f070*/  IADD3 R2, P0, PT, RZ, R10, RZ ;  /* 0x0000000aff027210 */ /* 0x000fe20007f1e0ff */
[----:B------:R4:W-:Y:S01]  /*1f080*/  STL.U8 [R1+0x18], R0 ;  /* 0x0000180001007387 */ /* 0x0009e20000100000 */
[----:B0-----:R-:W-:Y:S01]  /*1f090*/  LEA R5, R5, R6, 0x8 ;  /* 0x0000000605057211 */ /* 0x001fe200078e40ff */
[----:B--2---:R-:W-:-:S02]  /*1f0a0*/  IMAD R6, R7, 0x100, R16 ;  /* 0x0000010007067824 */ /* 0x004fc400078e0210 */
[----:B------:R4:W-:Y:S01]  /*1f0b0*/  STL.U8 [R1+0x19], R4 ;  /* 0x0000190401007387 */ /* 0x0009e20000100000 */
[----:B------:R-:W-:Y:S02]  /*1f0c0*/  IMAD.X R3, RZ, RZ, R11, P0 ;  /* 0x000000ffff037224 */ /* 0x000fe400000e060b */
[----:B------:R-:W-:Y:S01]  /*1f0d0*/  IMAD.MOV.U32 R17, RZ, RZ, RZ ;  /* 0x000000ffff117224 */ /* 0x000fe200078e00ff */
[----:B-----5:R4:W-:Y:S04]  /*1f0e0*/  STL.U8 [R1+0x17], R15 ;  /* 0x0000170f01007387 */ /* 0x0209e80000100000 */
[----:B---3--:R4:W-:Y:S01]  /*1f0f0*/  STL.U8 [R1+0x16], R18 ;  /* 0x0000161201007387 */ /* 0x0089e20000100000 */
[----:B------:R-:W-:-:S07]  /*1f100*/  IMAD R7, R15, 0x100, R18 ;  /* 0x000001000f077824 */ /* 0x000fce00078e0212 */
.L_x_500:
[----:B------:R-:W-:-:S05]  /*1f110*/  IADD3 R10, P0, PT, R17, R2, RZ ;  /* 0x00000002110a7210 */ /* 0x000fca0007f1e0ff */
[----:B------:R-:W-:-:S05]  /*1f120*/  IMAD.X R11, RZ, RZ, R3, P0 ;  /* 0x000000ffff0b7224 */ /* 0x000fca00000e0603 */
[----:B------:R-:W2:Y:S01]  /*1f130*/  LD.E.U8 R10, desc[UR36][R10.64] ;  /* 0x000000240a0a7980 */ /* 0x000ea2000c101100 */
[----:B----4-:R-:W-:Y:S01]  /*1f140*/  MOV R15, R17 ;  /* 0x00000011000f7202 */ /* 0x010fe20000000f00 */
[----:B------:R-:W-:Y:S01]  /*1f150*/  VIADD R17, R17, 0x1 ;  /* 0x0000000111117836 */ /* 0x000fe20000000000 */
[----:B--2---:R-:W-:-:S13]  /*1f160*/  ISETP.NE.AND P0, PT, R10, RZ, PT ;  /* 0x000000ff0a00720c */ /* 0x004fda0003f05270 */
[----:B------:R-:W-:Y:S05]  /*1f170*/  @P0 BRA `(.L_x_500) ;  /* 0xfffffffc00e40947 */ /* 0x000fea000383ffff */
[----:B------:R-:W-:Y:S05]  /*1f180*/  BSYNC.RECONVERGENT B3 ;  /* 0x0000000000037941 */ /* 0x000fea0003800200 */
.L_x_499:
[----:B------:R-:W2:Y:S01]  /*1f190*/  LD.E.U8 R16, desc[UR36][R2.64] ;  /* 0x0000002402107980 */ /* 0x000ea2000c101100 */
[----:B------:R-:W0:Y:S01]  /*1f1a0*/  LDC.64 R10, c[0x4][0x28] ;  /* 0x01000a00ff0a7b82 */ /* 0x000e220000000a00 */
[----:B------:R-:W-:Y:S01]  /*1f1b0*/  ISETP.NE.AND P0, PT, R15, RZ, PT ;  /* 0x000000ff0f00720c */ /* 0x000fe20003f05270 */
[----:B------:R-:W-:Y:S03]  /*1f1c0*/  BSSY.RECONVERGENT B3, `(.L_x_501) ;  /* 0x0000011000037945 */ /* 0x000fe60003800200 */
[----:B--2---:R-:W-:-:S13]  /*1f1d0*/  ISETP.EQ.OR P0, PT, R16, RZ, !P0 ;  /* 0x000000ff1000720c */ /* 0x004fda0004702670 */
[----:B0-----:R-:W-:Y:S05]  /*1f1e0*/  @P0 BRA `(.L_x_502) ;  /* 0x0000000000380947 */ /* 0x001fea0003800000 */
[----:B------:R-:W-:Y:S01]  /*1f1f0*/  PRMT R17, R16, 0x7610, R17 ;  /* 0x0000761010117816 */ /* 0x000fe20000000011 */
[----:B------:R-:W-:-:S07]  /*1f200*/  IMAD.MOV.U32 R16, RZ, RZ, RZ ;  /* 0x000000ffff107224 */ /* 0x000fce00078e00ff */
.L_x_503:
        /* <DEDUP_REMOVED lines=12> */
.L_x_502:
[----:B------:R-:W-:Y:S05]  /*1f2d0*/  BSYNC.RECONVERGENT B3 ;  /* 0x0000000000037941 */ /* 0x000fea0003800200 */
.L_x_501:
        /* <DEDUP_REMOVED lines=15> */
[----:B0-----:R-:W2:Y:S02]  /*1f3d0*/  LDG.E.64 R8, desc[UR36][R10.64] ;  /* 0x000000240a087981 */ /* 0x001ea4000c1e1b00 */
        /* <DEDUP_REMOVED lines=16> */
[----:B0-----:R-:W-:-:S07]  /*1f4e0*/  IMAD.MOV.U32 R2, RZ, RZ, RZ ;  /* 0x000000ffff027224 */ /* 0x001fce00078e00ff */
.L_x_505:
[----:B------:R-:W-:-:S06]  /*1f4f0*/  IMAD.IADD R3, R1, 0x1, R2 ;  /* 0x0000000101037824 */ /* 0x000fcc00078e0202 */
[----:B------:R-:W2:Y:S01]  /*1f500*/  LDL.U8 R3, [R3] ;  /* 0x0000000003037983 */ /* 0x000ea20000100000 */
[----:B------:R-:W-:Y:S01]  /*1f510*/  MOV R15, R2 ;  /* 0x00000002000f7202 */ /* 0x000fe20000000f00 */
[----:B------:R-:W-:Y:S01]  /*1f520*/  VIADD R2, R2, 0x1 ;  /* 0x0000000102027836 */ /* 0x000fe20000000000 */
[----:B--2---:R-:W-:-:S13]  /*1f530*/  ISETP.NE.AND P0, PT, R3, RZ, PT ;  /* 0x000000ff0300720c */ /* 0x004fda0003f05270 */
[----:B------:R-:W-:Y:S05]  /*1f540*/  @P0 BRA `(.L_x_505) ;  /* 0xfffffffc00e80947 */ /* 0x000fea000383ffff */
[----:B------:R-:W-:Y:S05]  /*1f550*/  BSYNC.RECONVERGENT B3 ;  /* 0x0000000000037941 */ /* 0x000fea0003800200 */
.L_x_504:
        /* <DEDUP_REMOVED lines=8> */
.L_x_508:
        /* <DEDUP_REMOVED lines=11> */
.L_x_507:
[----:B------:R-:W-:Y:S05]  /*1f690*/  BSYNC.RECONVERGENT B3 ;  /* 0x0000000000037941 */ /* 0x000fea0003800200 */
.L_x_506:
        /* <DEDUP_REMOVED lines=11> */
[----:B0-----:R-:W2:Y:S01]  /*1f750*/  LDG.E.64 R16, desc[UR36][R10.64] ;  /* 0x000000240a107981 */ /* 0x001ea2000c1e1b00 */
[----:B------:R-:W-:Y:S01]  /*1f760*/  SHF.R.U32.HI R23, RZ, 0x8, R7 ;  /* 0x00000008ff177819 */ /* 0x000fe20000011607 */
[----:B--2---:R-:W-:-:S05]  /*1f770*/  IMAD.WIDE.U32 R16, R14, 0x1c, R16 ;  /* 0x0000001c0e107825 */ /* 0x004fca00078e0010 */
[----:B------:R4:W-:Y:S04]  /*1f780*/  ST.E.U8 desc[UR36][R16.64+0x17], R23 ;  /* 0x0000171710007985 */ /* 0x0009e8000c101124 */
[----:B------:R4:W-:Y:S04]  /*1f790*/  ST.E.U8 desc[UR36][R16.64+0x16], R7 ;  /* 0x0000160710007985 */ /* 0x0009e8000c101124 */
[----:B------:R-:W2:Y:S02]  /*1f7a0*/  LDG.E.64 R2, desc[UR36][R10.64] ;  /* 0x000000240a027981 */ /* 0x000ea4000c1e1b00 */
[----:B--2---:R-:W-:-:S05]  /*1f7b0*/  IMAD.WIDE.U32 R2, R14, 0x1c, R2 ;  /* 0x0000001c0e027825 */ /* 0x004fca00078e0002 */
[----:B------:R4:W-:Y:S04]  /*1f7c0*/  ST.E.U8 desc[UR36][R2.64+0x19], R4 ;  /* 0x0000190402007985 */ /* 0x0009e8000c101124 */
[----:B------:R4:W-:Y:S04]  /*1f7d0*/  ST.E.U8 desc[UR36][R2.64+0x18], R0 ;  /* 0x0000180002007985 */ /* 0x0009e8000c101124 */
[----:B---3--:R4:W5:Y:S02]  /*1f7e0*/  LDG.E.64 R20, desc[UR36][R10.64] ;  /* 0x000000240a147981 */ /* 0x008964000c1e1b00 */
.L_x_493:
[----:B------:R-:W-:Y:S05]  /*1f7f0*/  BSYNC.RECONVERGENT B0 ;  /* 0x0000000000007941 */ /* 0x000fea0003800200 */
.L_x_492:
[----:B------:R-:W-:Y:S05]  /*1f800*/  @P1 BRA `(.L_x_509) ;  /* 0xfffffff000d41947 */ /* 0x000fea000383ffff */
.L_x_491:
[----:B------:R-:W-:Y:S05]  /*1f810*/  BSYNC.RECONVERGENT B1 ;  /* 0x0000000000017941 */ /* 0x000fea0003800200 */
.L_x_490:
[----:B------:R-:W-:-:S05]  /*1f820*/  VIADD R14, R14, 0x1 ;  /* 0x000000010e0e7836 */ /* 0x000fca0000000000 */
[----:B------:R-:W-:-:S13]  /*1f830*/  ISETP.NE.AND P0, PT, R14, 0x400, PT ;  /* 0x000004000e00780c */ /* 0x000fda0003f05270 */
[----:B------:R-:W-:Y:S05]  /*1f840*/  @P0 BRA `(.L_x_510) ;  /* 0xfffffff000ac0947 */ /* 0x000fea000383ffff */
[----:B------:R-:W-:Y:S05]  /*1f850*/  BSYNC.RECONVERGENT B2 ;  /* 0x0000000000027941 */ /* 0x000fea0003800200 */
.L_x_489:
[----:B----4-:R-:W-:Y:S01]  /*1f860*/  MOV R0, 0x0 ;  /* 0x0000000000007802 */ /* 0x010fe20000000f00 */
[----:B------:R-:W2:Y:S01]  /*1f870*/  LDCU.64 UR4, c[0x4][0x30] ;  /* 0x01000600ff0477ac */ /* 0x000ea20008000a00 */
[----:B------:R-:W-:Y:S02]  /*1f880*/  CS2R R6, SRZ ;  /* 0x0000000000067805 */ /* 0x000fe4000001ff00 */
[----:B------:R3:W4:Y:S01]  /*1f890*/  LDC.64 R2, c[0x4][R0] ;  /* 0x0100000000027b82 */ /* 0x0007220000000a00 */
[----:B--2---:R-:W-:Y:S01]  /*1f8a0*/  MOV R4, UR4 ;  /* 0x0000000400047c02 */ /* 0x004fe20008000f00 */
[----:B---3--:R-:W-:-:S07]  /*1f8b0*/  IMAD.U32 R5, RZ, RZ, UR5 ;  /* 0x00000005ff057e24 */ /* 0x008fce000f8e00ff */
[----:B-----5:R-:W-:-:S07]  /*1f8c0*/  LEPC R20, `(.L_x_511) ;  /* 0x000000001014794e */ /* 0x020fce0000000000 */
[----:B01--4-:R-:W-:Y:S05]  /*1f8d0*/  CALL.ABS.NOINC R2 ;  /* 0x0000000002007343 */ /* 0x013fea0003c00000 */
.L_x_511:
[----:B------:R-:W0:Y:S02]  /*1f8e0*/  LDC.64 R4, c[0x4][0x28] ;  /* 0x01000a00ff047b82 */ /* 0x000e240000000a00 */
[----:B0-----:R-:W5:Y:S01]  /*1f8f0*/  LDG.E.64 R4, desc[UR36][R4.64] ;  /* 0x0000002404047981 */ /* 0x001f62000c1e1b00 */
[----:B------:R-:W-:Y:S01]  /*1f900*/  BSSY.RECONVERGENT B0, `(.L_x_512) ;  /* 0x00000b0000007945 */ /* 0x000fe20003800200 */
[----:B------:R-:W-:-:S03]  /*1f910*/  IMAD.MOV.U32 R17, RZ, RZ, RZ ;  /* 0x000000ffff117224 */ /* 0x000fc600078e00ff */
[----:B------:R-:W0:Y:S05]  /*1f920*/  BMOV.32.CLEAR R18, B0 ;  /* 0x0000000000127355 */ /* 0x000e2a0000100000 */
.L_x_537:
        /* <DEDUP_REMOVED lines=9> */
[----:B------:R-:W-:Y:S01]  /*1f9c0*/  MOV R0, 0x0 ;  /* 0x0000000000007802 */ /* 0x000fe20000000f00 */
[----:B------:R1:W-:Y:S01]  /*1f9d0*/  STL.64 [R1+0x30], R2 ;  /* 0x0000300201007387 */ /* 0x0003e20000100a00 */
[----:B------:R-:W2:Y:S01]  /*1f9e0*/  LDCU.64 UR4, c[0x4][0x40] ;  /* 0x01000800ff0477ac */ /* 0x000ea20008000a00 */
[----:B------:R-:W-:Y:S01]  /*1f9f0*/  IADD3 R6, P0, PT, R19, 0x30, RZ ;  /* 0x0000003013067810 */ /* 0x000fe20007f1e0ff */
[----:B------:R1:W3:Y:S04]  /*1fa00*/  LDC.64 R8, c[0x4][R0] ;  /* 0x0100000000087b82 */ /* 0x0002e80000000a00 */
[----:B------:R-:W-:Y:S01]  /*1fa10*/  IMAD.X R7, RZ, RZ, R24, P0 ;  /* 0x000000ffff077224 */ /* 0x000fe200000e0618 */
[----:B--2---:R-:W-:Y:S01]  /*1fa20*/  MOV R4, UR4 ;  /* 0x0000000400047c02 */ /* 0x004fe20008000f00 */
[----:B------:R-:W-:Y:S01]  /*1fa30*/  IMAD.U32 R5, RZ, RZ, UR5 ;  /* 0x00000005ff057e24 */ /* 0x000fe2000f8e00ff */
[----:B-1----:R-:W-:Y:S06]  /*1fa40*/  BMOV.32.CLEAR RZ, B0 ;  /* 0x0000000000ff7355 */ /* 0x002fec0000100000 */
[----:B------:R-:W-:-:S07]  /*1fa50*/  LEPC R20, `(.L_x_515) ;  /* 0x000000001014794e */ /* 0x000fce0000000000 */
[----:B0--3--:R-:W-:Y:S05]  /*1fa60*/  CALL.ABS.NOINC R8 ;  /* 0x0000000008007343 */ /* 0x009fea0003c00000 */
.L_x_515:
[----:B------:R-:W0:Y:S02]  /*1fa70*/  LDC.64 R4, c[0x4][0x28] ;  /* 0x01000a00ff047b82 */ /* 0x000e240000000a00 */
[----:B0-----:R-:W5:Y:S02]  /*1fa80*/  LDG.E.64 R4, desc[UR36][R4.64] ;  /* 0x0000002404047981 */ /* 0x001f64000c1e1b00 */
.L_x_514:
[----:B------:R-:W-:Y:S05]  /*1fa90*/  BSYNC.RECONVERGENT B6 ;  /* 0x0000000000067941 */ /* 0x000fea0003800200 */
.L_x_513:
        /* <DEDUP_REMOVED lines=8> */
[----:B------:R1:W-:Y:S01]  /*1fb20*/  STL.64 [R1+0x30], R2 ;  /* 0x0000300201007387 */ /* 0x0003e20000100a00 */
[----:B------:R-:W2:Y:S01]  /*1fb30*/  LDCU.64 UR4, c[0x4][0x40] ;  /* 0x01000800ff0477ac */ /* 0x000ea20008000a00 */
[----:B------:R-:W-:Y:S01]  /*1fb40*/  IADD3 R6, P0, PT, R19, 0x30, RZ ;  /* 0x0000003013067810 */ /* 0x000fe20007f1e0ff */
[----:B------:R1:W3:Y:S04]  /*1fb50*/  LDC.64 R8, c[0x4][R0] ;  /* 0x0100000000087b82 */ /* 0x0002e80000000a00 */
[----:B------:R-:W-:Y:S02]  /*1fb60*/  IMAD.X R7, RZ, RZ, R24, P0 ;  /* 0x000000ffff077224 */ /* 0x000fe400000e0618 */
[----:B--2---:R-:W-:Y:S01]  /*1fb70*/  IMAD.U32 R4, RZ, RZ, UR4 ;  /* 0x00000004ff047e24 */ /* 0x004fe2000f8e00ff */
[----:B------:R-:W-:Y:S01]  /*1fb80*/  MOV R5, UR5 ;  /* 0x0000000500057c02 */ /* 0x000fe20008000f00 */
[----:B-1----:R-:W-:Y:S06]  /*1fb90*/  BMOV.32.CLEAR RZ, B0 ;  /* 0x0000000000ff7355 */ /* 0x002fec0000100000 */
[----:B------:R-:W-:-:S07]  /*1fba0*/  LEPC R20, `(.L_x_518) ;  /* 0x000000001014794e */ /* 0x000fce0000000000 */
[----:B0--3--:R-:W-:Y:S05]  /*1fbb0*/  CALL.ABS.NOINC R8 ;  /* 0x0000000008007343 */ /* 0x009fea0003c00000 */
.L_x_518:
[----:B------:R-:W0:Y:S02]  /*1fbc0*/  LDC.64 R4, c[0x4][0x28] ;  /* 0x01000a00ff047b82 */ /* 0x000e240000000a00 */
[----:B0-----:R-:W5:Y:S02]  /*1fbd0*/  LDG.E.64 R4, desc[UR36][R4.64] ;  /* 0x0000002404047981 */ /* 0x001f64000c1e1b00 */
.L_x_517:
[----:B------:R-:W-:Y:S05]  /*1fbe0*/  BSYNC.RECONVERGENT B6 ;  /* 0x0000000000067941 */ /* 0x000fea0003800200 */
.L_x_516:
        /* <DEDUP_REMOVED lines=11> */
[----:B------:R1:W3:Y:S03]  /*1fca0*/  LDC.64 R8, c[0x4][R0] ;  /* 0x0100000000087b82 */ /* 0x0002e60000000a00 */
[----:B------:R-:W-:Y:S01]  /*1fcb0*/  IADD3.X R7, PT, PT, RZ, R24, RZ, P0, !PT ;  /* 0x00000018ff077210 */ /* 0x000fe200007fe4ff */
[----:B--2---:R-:W-:Y:S02]  /*1fcc0*/  IMAD.U32 R4, RZ, RZ, UR4 ;  /* 0x00000004ff047e24 */ /* 0x004fe4000f8e00ff */
[----:B------:R-:W-:Y:S01]  /*1fcd0*/  IMAD.U32 R5, RZ, RZ, UR5 ;  /* 0x00000005ff057e24 */ /* 0x000fe2000f8e00ff */
[----:B-1----:R-:W-:Y:S06]  /*1fce0*/  BMOV.32.CLEAR RZ, B0 ;  /* 0x0000000000ff7355 */ /* 0x002fec0000100000 */
[----:B------:R-:W-:-:S07]  /*1fcf0*/  LEPC R20, `(.L_x_521) ;  /* 0x000000001014794e */ /* 0x000fce0000000000 */
[----:B0--3--:R-:W-:Y:S05]  /*1fd00*/  CALL.ABS.NOINC R8 ;  /* 0x0000000008007343 */ /* 0x009fea0003c00000 */
.L_x_521:
[----:B------:R-:W0:Y:S02]  /*1fd10*/  LDC.64 R4, c[0x4][0x28] ;  /* 0x01000a00ff047b82 */ /* 0x000e240000000a00 */
[----:B0-----:R-:W5:Y:S02]  /*1fd20*/  LDG.E.64 R4, desc[UR36][R4.64] ;  /* 0x0000002404047981 */ /* 0x001f64000c1e1b00 */
.L_x_520:
[----:B------:R-:W-:Y:S05]  /*1fd30*/  BSYNC.RECONVERGENT B6 ;  /* 0x0000000000067941 */ /* 0x000fea0003800200 */
.L_x_519:
        /* <DEDUP_REMOVED lines=13> */
[----:B--2---:R-:W-:-:S02]  /*1fe10*/  IMAD.U32 R4, RZ, RZ, UR4 ;  /* 0x00000004ff047e24 */ /* 0x004fc4000f8e00ff */
[----:B------:R-:W-:Y:S01]  /*1fe20*/  IMAD.U32 R5, RZ, RZ, UR5 ;  /* 0x00000005ff057e24 */ /* 0x000fe2000f8e00ff */
[----:B-1----:R-:W-:Y:S06]  /*1fe30*/  BMOV.32.CLEAR RZ, B0 ;  /* 0x0000000000ff7355 */ /* 0x002fec0000100000 */
[----:B------:R-:W-:-:S07]  /*1fe40*/  LEPC R20, `(.L_x_524) ;  /* 0x000000001014794e */ /* 0x000fce0000000000 */
[----:B0--3--:R-:W-:Y:S05]  /*1fe50*/  CALL.ABS.NOINC R8 ;  /* 0x0000000008007343 */ /* 0x009fea0003c00000 */
.L_x_524:
[----:B------:R-:W0:Y:S02]  /*1fe60*/  LDC.64 R4, c[0x4][0x28] ;  /* 0x01000a00ff047b82 */ /* 0x000e240000000a00 */
[----:B0-----:R-:W5:Y:S02]  /*1fe70*/  LDG.E.64 R4, desc[UR36][R4.64] ;  /* 0x0000002404047981 */ /* 0x001f64000c1e1b00 */
.L_x_523:
[----:B------:R-:W-:Y:S05]  /*1fe80*/  BSYNC.RECONVERGENT B6 ;  /* 0x0000000000067941 */ /* 0x000fea0003800200 */
.L_x_522:
        /* <DEDUP_REMOVED lines=18> */
.L_x_527:
[----:B------:R-:W0:Y:S02]  /*1ffb0*/  LDC.64 R4, c[0x4][0x28] ;  /* 0x01000a00ff047b82 */ /* 0x000e240000000a00 */
[----:B0-----:R-:W5:Y:S02]  /*1ffc0*/  LDG.E.64 R4, desc[UR36][R4.64] ;  /* 0x0000002404047981 */ /* 0x001f64000c1e1b00 */
.L_x_526:
[----:B------:R-:W-:Y:S05]  /*1ffd0*/  BSYNC.RECONVERGENT B6 ;  /* 0x0000000000067941 */ /* 0x000fea0003800200 */
.L_x_525:
        /* <DEDUP_REMOVED lines=18> */
.L_x_530:
[----:B------:R-:W0:Y:S02]  /*20100*/  LDC.64 R4, c[0x4][0x28] ;  /* 0x01000a00ff047b82 */ /* 0x000e240000000a00 */
[----:B0-----:R-:W5:Y:S02]  /*20110*/  LDG.E.64 R4, desc[UR36][R4.64] ;  /* 0x0000002404047981 */ /* 0x001f64000c1e1b00 */
.L_x_529:
[----:B------:R-:W-:Y:S05]  /*20120*/  BSYNC.RECONVERGENT B6 ;  /* 0x0000000000067941 */ /* 0x000fea0003800200 */
.L_x_528:
        /* <DEDUP_REMOVED lines=18> */
.L_x_533:
[----:B------:R-:W0:Y:S02]  /*20250*/  LDC.64 R4, c[0x4][0x28] ;  /* 0x01000a00ff047b82 */ /* 0x000e240000000a00 */
[----:B0-----:R-:W5:Y:S02]  /*20260*/  LDG.E.64 R4, desc[UR36][R4.64] ;  /* 0x0000002404047981 */ /* 0x001f64000c1e1b00 */
.L_x_532:
[----:B------:R-:W-:Y:S05]  /*20270*/  BSYNC.RECONVERGENT B6 ;  /* 0x0000000000067941 */ /* 0x000fea0003800200 */
.L_x_531:
        /* <DEDUP_REMOVED lines=18> */
.L_x_536:
[----:B------:R-:W0:Y:S02]  /*203a0*/  LDC.64 R4, c[0x4][0x28] ;  /* 0x01000a00ff047b82 */ /* 0x000e240000000a00 */
[----:B0-----:R-:W5:Y:S02]  /*203b0*/  LDG.E.64 R4, desc[UR36][R4.64] ;  /* 0x0000002404047981 */ /* 0x001f64000c1e1b00 */
.L_x_535:
[----:B------:R-:W-:Y:S05]  /*203c0*/  BSYNC.RECONVERGENT B6 ;  /* 0x0000000000067941 */ /* 0x000fea0003800200 */
.L_x_534:
[----:B------:R-:W-:-:S13]  /*203d0*/  ISETP.NE.AND P0, PT, R22, RZ, PT ;  /* 0x000000ff1600720c */ /* 0x000fda0003f05270 */
[----:B------:R-:W-:Y:S05]  /*203e0*/  @P0 BRA `(.L_x_537) ;  /* 0xfffffff400500947 */ /* 0x000fea000383ffff */
[----:B0-----:R0:W-:Y:S05]  /*203f0*/  BMOV.32 B0, R18 ;  /* 0x0000001200007356 */ /* 0x0011ea0000000000 */
[----:B------:R-:W-:Y:S05]  /*20400*/  BSYNC.RECONVERGENT B0 ;  /* 0x0000000000007941 */ /* 0x000fea0003800200 */
.L_x_512:
[----:B------:R-:W-:Y:S01]  /*20410*/  BSSY.RECONVERGENT B0, `(.L_x_538) ;  /* 0x00000af000007945 */ /* 0x000fe20003800200 */
[----:B------:R-:W-:-:S07]  /*20420*/  IMAD.MOV.U32 R9, RZ, RZ, RZ ;  /* 0x000000ffff097224 */ /* 0x000fce00078e00ff */
.L_x_549:
        /* <DEDUP_REMOVED lines=22> */
.L_x_540:
[----:B------:R-:W-:Y:S05]  /*20590*/  BSYNC.RELIABLE B6 ;  /* 0x0000000000067941 */ /* 0x000fea0003800100 */
.L_x_539:
        /* <DEDUP_REMOVED lines=21> */
.L_x_543:
[----:B------:R-:W-:Y:S05]  /*206f0*/  BSYNC.RELIABLE B1 ;  /* 0x0000000000017941 */ /* 0x000fea0003800100 */
.L_x_542:
        /* <DEDUP_REMOVED lines=21> */
.L_x_545:
[----:B------:R-:W-:Y:S05]  /*20850*/  BSYNC.RELIABLE B2 ;  /* 0x0000000000027941 */ /* 0x000fea0003800100 */
.L_x_544:
        /* <DEDUP_REMOVED lines=21> */
.L_x_547:
[----:B------:R-:W-:-:S05]  /*209b0*/  VIADD R9, R9, 0x4 ;  /* 0x0000000409097836 */ /* 0x000fca0000000000 */
[----:B------:R-:W-:-:S13]  /*209c0*/  ISETP.NE.AND P0, PT, R9, 0x400, PT ;  /* 0x000004000900780c */ /* 0x000fda0003f05270 */
[----:B------:R-:W-:Y:S05]  /*209d0*/  @!P0 BREAK.RELIABLE B3 ;  /* 0x0000000000038942 */ /* 0x000fea0003800100 */
[----:B------:R-:W-:Y:S05]  /*209e0*/  @!P0 BRA `(.L_x_548) ;  /* 0x0000000400448947 */ /* 0x000fea0003800000 */
[----:B------:R-:W-:Y:S05]  /*209f0*/  BSYNC.RELIABLE B3 ;  /* 0x0000000000037941 */ /* 0x000fea0003800100 */
.L_x_546:
[----:B------:R-:W-:Y:S05]  /*20a00*/  BRA `(.L_x_549) ;  /* 0xfffffff800887947 */ /* 0x000fea000383ffff */
.L_x_541:
[----:B------:R-:W-:-:S05]  /*20a10*/  IMAD.WIDE.U32 R6, R3, 0x1c, R4 ;  /* 0x0000001c03067825 */ /* 0x000fca00078e0004 */
        /* <DEDUP_REMOVED lines=13> */
[----:B------:R-:W1:Y:S01]  /*20af0*/  LDC.64 R10, c[0x4][0x10] ;  /* 0x01000400ff0a7b82 */ /* 0x000e620000000a00 */
[----:B------:R-:W-:Y:S07]  /*20b00*/  BSSY.RECONVERGENT B5, `(.L_x_551) ;  /* 0x000000e000057945 */ /* 0x000fee0003800200 */
[----:B------:R-:W2:Y:S02]  /*20b10*/  LDC.64 R12, c[0x4][0x28] ;  /* 0x01000a00ff0c7b82 */ /* 0x000ea40000000a00 */
.L_x_552:
[----:B-1----:R-:W3:Y:S02]  /*20b20*/  LDG.E.64 R4, desc[UR36][R10.64] ;  /* 0x000000240a047981 */ /* 0x002ee4000c1e1b00 */
[----:B---3--:R-:W-:-:S04]  /*20b30*/  IADD3 R8, P0, PT, R4, R0, RZ ;  /* 0x0000000004087210 */ /* 0x008fc80007f1e0ff */
[----:B------:R-:W-:-:S05]  /*20b40*/  IADD3.X R9, PT, PT, RZ, R5, RZ, P0, !PT ;  /* 0x00000005ff097210 */ /* 0x000fca00007fe4ff */
[----:B------:R3:W-:Y:S04]  /*20b50*/  ST.E.U8 desc[UR36][R8.64], RZ ;  /* 0x000000ff08007985 */ /* 0x0007e8000c101124 */
[----:B--2---:R-:W2:Y:S02]  /*20b60*/  LDG.E.64 R4, desc[UR36][R12.64] ;  /* 0x000000240c047981 */ /* 0x004ea4000c1e1b00 */
[----:B--2---:R-:W-:-:S05]  /*20b70*/  IMAD.WIDE.U32 R6, R3, 0x1c, R4 ;  /* 0x0000001c03067825 */ /* 0x004fca00078e0004 */
[----:B------:R-:W2:Y:S04]  /*20b80*/  LD.E.U8 R2, desc[UR36][R6.64+0x14] ;  /* 0x0000142406027980 */ /* 0x000ea8000c101100 */
[----:B------:R-:W2:Y:S01]  /*20b90*/  LD.E.U8 R15, desc[UR36][R6.64+0x15] ;  /* 0x00001524060f7980 */ /* 0x000ea2000c101100 */
[----:B------:R-:W-:Y:S02]  /*20ba0*/  VIADD R0, R0, 0x1 ;  /* 0x0000000100007836 */ /* 0x000fe40000000000 */
[----:B--2---:R-:W-:-:S05]  /*20bb0*/  IMAD R15, R15, 0x100, R2 ;  /* 0x000001000f0f7824 */ /* 0x004fca00078e0202 */
[----:B------:R-:W-:-:S13]  /*20bc0*/  ISETP.GE.U32.AND P0, PT, R0, R15, PT ;  /* 0x0000000f0000720c */ /* 0x000fda0003f06070 */
[----:B---3--:R-:W-:Y:S05]  /*20bd0*/  @!P0 BRA `(.L_x_552) ;  /* 0xfffffffc00d08947 */ /* 0x008fea000383ffff */
[----:B------:R-:W-:Y:S05]  /*20be0*/  BSYNC.RECONVERGENT B5 ;  /* 0x0000000000057941 */ /* 0x000fea0003800200 */
.L_x_551:
[----:B------:R-:W-:Y:S05]  /*20bf0*/  BSYNC.RECONVERGENT B4 ;  /* 0x0000000000047941 */ /* 0x000fea0003800200 */
.L_x_550:
[----:B------:R-:W-:Y:S01]  /*20c00*/  IMAD.WIDE.U32 R6, R3, 0x1c, R4 ;  /* 0x0000001c03067825 */ /* 0x000fe200078e0004 */
[----:B------:R-:W1:Y:S01]  /*20c10*/  LDCU.64 UR4, c[0x4][0x8] ;  /* 0x01000100ff0477ac */ /* 0x000e620008000a00 */
[----:B------:R-:W2:Y:S03]  /*20c20*/  LDC.64 R4, c[0x4][0x28] ;  /* 0x01000a00ff047b82 */ /* 0x000ea60000000a00 */
        /* <DEDUP_REMOVED lines=21> */
[----:B--2---:R-:W2:Y:S01]  /*20d80*/  LDG.E.64 R8, desc[UR36][R4.64] ;  /* 0x0000002404087981 */ /* 0x004ea2000c1e1b00 */
[----:B------:R-:W-:-:S02]  /*20d90*/  IMAD.MOV.U32 R14, RZ, RZ, 0xfd ;  /* 0x000000fdff0e7424 */ /* 0x000fc400078e00ff */
[----:B------:R-:W-:Y:S02]  /*20da0*/  IMAD.MOV.U32 R15, RZ, RZ, 0xe8 ;  /* 0x000000e8ff0f7424 */ /* 0x000fe400078e00ff */
[----:B--2---:R-:W-:-:S05]  /*20db0*/  IMAD.WIDE.U32 R8, R3, 0x1c, R8 ;  /* 0x0000001c03087825 */ /* 0x004fca00078e0008 */
[----:B------:R2:W-:Y:S04]  /*20dc0*/  ST.E.U8 desc[UR36][R8.64+0x15], R14 ;  /* 0x0000150e08007985 */ /* 0x0005e8000c101124 */
[----:B------:R2:W-:Y:S04]  /*20dd0*/  ST.E.U8 desc[UR36][R8.64+0x14], R15 ;  /* 0x0000140f08007985 */ /* 0x0005e8000c101124 */
[----:B------:R-:W4:Y:S02]  /*20de0*/  LDG.E.64 R10, desc[UR36][R4.64] ;  /* 0x00000024040a7981 */ /* 0x000f24000c1e1b00 */
[----:B----4-:R-:W-:-:S05]  /*20df0*/  IMAD.WIDE.U32 R10, R3, 0x1c, R10 ;  /* 0x0000001c030a7825 */ /* 0x010fca00078e000a */
[----:B------:R2:W-:Y:S04]  /*20e00*/  ST.E.U8 desc[UR36][R10.64+0x17], R14 ;  /* 0x0000170e0a007985 */ /* 0x0005e8000c101124 */
[----:B------:R2:W-:Y:S04]  /*20e10*/  ST.E.U8 desc[UR36][R10.64+0x16], R15 ;  /* 0x0000160f0a007985 */ /* 0x0005e8000c101124 */
[----:B---3--:R-:W3:Y:S02]  /*20e20*/  LDG.E.64 R6, desc[UR36][R4.64] ;  /* 0x0000002404067981 */ /* 0x008ee4000c1e1b00 */
[----:B---3--:R-:W-:-:S05]  /*20e30*/  IMAD.WIDE.U32 R6, R3, 0x1c, R6 ;  /* 0x0000001c03067825 */ /* 0x008fca00078e0006 */
[----:B------:R2:W-:Y:S04]  /*20e40*/  ST.E.U8 desc[UR36][R6.64+0x19], R14 ;  /* 0x0000190e06007985 */ /* 0x0005e8000c101124 */
[----:B------:R2:W-:Y:S04]  /*20e50*/  ST.E.U8 desc[UR36][R6.64+0x18], R15 ;  /* 0x0000180f06007985 */ /* 0x0005e8000c101124 */
[----:B------:R-:W3:Y:S02]  /*20e60*/  LDG.E.64 R12, desc[UR36][R4.64] ;  /* 0x00000024040c7981 */ /* 0x000ee4000c1e1b00 */
[----:B---3--:R-:W-:-:S05]  /*20e70*/  IMAD.WIDE.U32 R12, R3, 0x1c, R12 ;  /* 0x0000001c030c7825 */ /* 0x008fca00078e000c */
[----:B------:R-:W3:Y:S04]  /*20e80*/  LD.E.U8 R0, desc[UR36][R12.64+0x1a] ;  /* 0x00001a240c007980 */ /* 0x000ee8000c101100 */
[----:B------:R-:W3:Y:S02]  /*20e90*/  LD.E.U8 R3, desc[UR36][R12.64+0x1b] ;  /* 0x00001b240c037980 */ /* 0x000ee4000c101100 */
[----:B---3--:R-:W-:-:S04]  /*20ea0*/  PRMT R3, R0, 0x6540, R3 ;  /* 0x0000654000037816 */ /* 0x008fc80000000003 */
[----:B-1----:R-:W-:-:S04]  /*20eb0*/  IADD3 R2, P0, PT, R3, UR4, RZ ;  /* 0x0000000403027c10 */ /* 0x002fc8000ff1e0ff */
[----:B------:R-:W-:-:S05]  /*20ec0*/  IADD3.X R3, PT, PT, RZ, UR5, RZ, P0, !PT ;  /* 0x00000005ff037c10 */ /* 0x000fca00087fe4ff */
[----:B------:R2:W-:Y:S04]  /*20ed0*/  STG.E.U8 desc[UR36][R2.64], RZ ;  /* 0x000000ff02007986 */ /* 0x0005e8000c101124 */
[----:B------:R2:W-:Y:S04]  /*20ee0*/  ST.E.U8 desc[UR36][R12.64+0x1b], R14 ;  /* 0x00001b0e0c007985 */ /* 0x0005e8000c101124 */
[----:B------:R2:W-:Y:S02]  /*20ef0*/  ST.E.U8 desc[UR36][R12.64+0x1a], R15 ;  /* 0x00001a0f0c007985 */ /* 0x0005e4000c101124 */
.L_x_548:
[----:B------:R-:W-:Y:S05]  /*20f00*/  BSYNC.RECONVERGENT B0 ;  /* 0x0000000000007941 */ /* 0x000fea0003800200 */
.L_x_538:
[----:B------:R-:W-:Y:S01]  /*20f10*/  BSSY.RECONVERGENT B2, `(.L_x_553) ;  /* 0x00001a1000027945 */ /* 0x000fe20003800200 */
[----:B--2---:R-:W-:-:S07]  /*20f20*/  IMAD.MOV.U32 R13, RZ, RZ, RZ ;  /* 0x000000ffff0d7224 */ /* 0x004fce00078e00ff */
.L_x_590:
[----:B-1-3--:R-:W1:Y:S02]  /*20f30*/  LDC.64 R4, c[0x4][0x28] ;  /* 0x01000a00ff047b82 */ /* 0x00ae640000000a00 */
[----:B-1----:R-:W2:Y:S02]  /*20f40*/  LDG.E.64 R2, desc[UR36][R4.64] ;  /* 0x0000002404027981 */ /* 0x002ea4000c1e1b00 */
[----:B--2---:R-:W-:-:S06]  /*20f50*/  IMAD.WIDE.U32 R2, R13, 0x1c, R2 ;  /* 0x0000001c0d027825 */ /* 0x004fcc00078e0002 */
[----:B------:R-:W2:Y:S01]  /*20f60*/  LD.E.U8 R2, desc[UR36][R2.64] ;  /* 0x0000002402027980 */ /* 0x000ea2000c101100 */
[----:B------:R-:W-:Y:S01]  /*20f70*/  BSSY.RECONVERGENT B1, `(.L_x_554) ;  /* 0x0000197000017945 */ /* 0x000fe20003800200 */
[----:B--2---:R-:W-:-:S13]  /*20f80*/  ISETP.NE.AND P0, PT, R2, RZ, PT ;  /* 0x000000ff0200720c */ /* 0x004fda0003f05270 */
[----:B------:R-:W-:Y:S05]  /*20f90*/  @!P0 BRA `(.L_x_555) ;  /* 0x0000001800508947 */ /* 0x000fea0003800000 */
[----:B------:R-:W-:-:S07]  /*20fa0*/  IMAD.MOV.U32 R12, RZ, RZ, RZ ;  /* 0x000000ffff0c7224 */ /* 0x000fce00078e00ff */
.L_x_589:
[----:B-1----:R-:W1:Y:S02]  /*20fb0*/  LDC.64 R8, c[0x4][0x28] ;  /* 0x01000a00ff087b82 */ /* 0x002e640000000a00 */
[----:B-1-3--:R-:W2:Y:S02]  /*20fc0*/  LDG.E.64 R14, desc[UR36][R8.64] ;  /* 0x00000024080e7981 */ /* 0x00aea4000c1e1b00 */
        /* <DEDUP_REMOVED lines=40> */
.L_x_560:
[----:B------:R-:W-:-:S05]  /*21250*/  IADD3 R4, P0, PT, R10, R3, RZ ;  /* 0x000000030a047210 */ /* 0x000fca0007f1e0ff */
[----:B------:R-:W-:-:S05]  /*21260*/  IMAD.X R5, RZ, RZ, R11, P0 ;  /* 0x000000ffff057224 */ /* 0x000fca00000e060b */
[----:B------:R-:W2:Y:S01]  /*21270*/  LD.E.U8 R4, desc[UR36][R4.64] ;  /* 0x0000002404047980 */ /* 0x000ea2000c101100 */
[----:B0-----:R-:W-:Y:S01]  /*21280*/  IMAD.MOV.U32 R18, RZ, RZ, R3 ;  /* 0x000000ffff127224 */ /* 0x001fe200078e0003 */
[----:B------:R-:W-:Y:S02]  /*21290*/  IADD3 R3, PT, PT, R3, 0x1, RZ ;  /* 0x0000000103037810 */ /* 0x000fe40007ffe0ff */
[----:B--2---:R-:W-:-:S13]  /*212a0*/  ISETP.NE.AND P0, PT, R4, RZ, PT ;  /* 0x000000ff0400720c */ /* 0x004fda0003f05270 */
[----:B------:R-:W-:Y:S05]  /*212b0*/  @P0 BRA `(.L_x_560) ;  /* 0xfffffffc00e40947 */ /* 0x000fea000383ffff */
[----:B------:R-:W-:Y:S05]  /*212c0*/  BSYNC.RECONVERGENT B3 ;  /* 0x0000000000037941 */ /* 0x000fea0003800200 */
.L_x_559:
        /* <DEDUP_REMOVED lines=9> */
.L_x_563:
[----:B------:R-:W-:Y:S01]  /*21360*/  IMAD.MOV.U32 R2, RZ, RZ, R16 ;  /* 0x000000ffff027224 */ /* 0x000fe200078e0010 */
[----:B------:R0:W-:Y:S01]  /*21370*/  STL.U8 [R21], R6 ;  /* 0x0000000615007387 */ /* 0x0001e20000100000 */
[----:B------:R-:W-:-:S05]  /*21380*/  IMAD.MOV.U32 R3, RZ, RZ, R17 ;  /* 0x000000ffff037224 */ /* 0x000fca00078e0011 */
[----:B0-----:R-:W2:Y:S01]  /*21390*/  LD.E.U8 R6, desc[UR36][R2.64+0x1] ;  /* 0x0000012402067980 */ /* 0x001ea2000c101100 */
[----:B------:R-:W-:Y:S01]  /*213a0*/  VIADD R5, R5, 0x1 ;  /* 0x0000000105057836 */ /* 0x000fe20000000000 */
[----:B------:R-:W-:Y:S02]  /*213b0*/  IADD3 R16, P2, PT, R16, 0x1, RZ ;  /* 0x0000000110107810 */ /* 0x000fe40007f5e0ff */
[----:B------:R-:W-:Y:S02]  /*213c0*/  IADD3 R21, PT, PT, R21, 0x1, RZ ;  /* 0x0000000115157810 */ /* 0x000fe40007ffe0ff */
[----:B------:R-:W-:Y:S01]  /*213d0*/  ISETP.GE.U32.AND P0, PT, R5, R18, PT ;  /* 0x000000120500720c */ /* 0x000fe20003f06070 */
[----:B------:R-:W-:Y:S01]  /*213e0*/  IMAD.X R17, RZ, RZ, R17, P2 ;  /* 0x000000ffff117224 */ /* 0x000fe200010e0611 */
[----:B--2---:R-:W-:-:S13]  /*213f0*/  ISETP.NE.AND P3, PT, R6, RZ, PT ;  /* 0x000000ff0600720c */ /* 0x004fda0003f65270 */
[----:B------:R-:W-:Y:S05]  /*21400*/  @!P0 BRA P3, `(.L_x_563) ;  /* 0xfffffffc00d48947 */ /* 0x000fea000183ffff */
.L_x_562:
[----:B------:R-:W-:Y:S05]  /*21410*/  BSYNC.RECONVERGENT B3 ;  /* 0x0000000000037941 */ /* 0x000fea0003800200 */
.L_x_561:
[----:B------:R0:W-:Y:S04]  /*21420*/  STL.U8 [R21], RZ ;  /* 0x000000ff15007387 */ /* 0x0001e80000100000 */
[----:B------:R-:W-:Y:S04]  /*21430*/  STL.U8 [R1+0x14], R0 ;  /* 0x0000140001007387 */ /* 0x000fe80000100000 */
[----:B------:R-:W-:Y:S04]  /*21440*/  STL.U8 [R1+0x15], R4 ;  /* 0x0000150401007387 */ /* 0x000fe80000100000 */
[----:B------:R-:W2:Y:S04]  /*21450*/  LD.E.U8 R5, desc[UR36][R10.64+0x1b] ;  /* 0x00001b240a057980 */ /* 0x000ea8000c101100 */
[----:B------:R-:W3:Y:S04]  /*21460*/  LD.E.U8 R6, desc[UR36][R10.64+0x1a] ;  /* 0x00001a240a067980 */ /* 0x000ee8000c101100 */
[----:B--2---:R2:W-:Y:S04]  /*21470*/  STL.U8 [R1+0x1b], R5 ;  /* 0x00001b0501007387 */ /* 0x0045e80000100000 */
[----:B---3--:R3:W-:Y:S04]  /*21480*/  STL.U8 [R1+0x1a], R6 ;  /* 0x00001a0601007387 */ /* 0x0087e80000100000 */
[----:B------:R-:W4:Y:S04]  /*21490*/  LD.E.U8 R17, desc[UR36][R10.64+0x17] ;  /* 0x000017240a117980 */ /* 0x000f28000c101100 */
[----:B------:R-:W5:Y:S04]  /*214a0*/  LD.E.U8 R18, desc[UR36][R10.64+0x16] ;  /* 0x000016240a127980 */ /* 0x000f68000c101100 */
[----:B----4-:R4:W-:Y:S04]  /*214b0*/  STL.U8 [R1+0x17], R17 ;  /* 0x0000171101007387 */ /* 0x0109e80000100000 */
[----:B-----5:R1:W-:Y:S04]  /*214c0*/  STL.U8 [R1+0x16], R18 ;  /* 0x0000161201007387 */ /* 0x0203e80000100000 */
[----:B0-----:R-:W5:Y:S04]  /*214d0*/  LD.E.U8 R21, desc[UR36][R10.64+0x19] ;  /* 0x000019240a157980 */ /* 0x001f68000c101100 */
[----:B------:R-:W5:Y:S01]  /*214e0*/  LD.E.U8 R20, desc[UR36][R10.64+0x18] ;  /* 0x000018240a147980 */ /* 0x000f62000c101100 */
[----:B------:R-:W-:Y:S01]  /*214f0*/  IADD3 R2, P0, PT, RZ, R14, RZ ;  /* 0x0000000eff027210 */ /* 0x000fe20007f1e0ff */
[----:B--2---:R-:W-:Y:S01]  /*21500*/  IMAD R5, R5, 0x100, R6 ;  /* 0x0000010005057824 */ /* 0x004fe200078e0206 */
[----:B------:R-:W-:Y:S01]  /*21510*/  BSSY.RECONVERGENT B3, `(.L_x_564) ;  /* 0x000000e000037945 */ /* 0x000fe20003800200 */
[----:B---3--:R-:W-:-:S02]  /*21520*/  IMAD R6, R17, 0x100, R18 ;  /* 0x0000010011067824 */ /* 0x008fc400078e0212 */
[----:B----4-:R-:W-:Y:S02]  /*21530*/  HFMA2 R17, -RZ, RZ, 0, 0 ;  /* 0x00000000ff117431 */ /* 0x010fe400000001ff */
[----:B------:R-:W-:Y:S01]  /*21540*/  IMAD.X R3, RZ, RZ, R15, P0 ;  /* 0x000000ffff037224 */ /* 0x000fe200000e060f */
[----:B-----5:R1:W-:Y:S04]  /*21550*/  STL.U8 [R1+0x19], R21 ;  /* 0x0000191501007387 */ /* 0x0203e80000100000 */
[----:B------:R1:W-:Y:S01]  /*21560*/  STL.U8 [R1+0x18], R20 ;  /* 0x0000181401007387 */ /* 0x0003e20000100000 */
[----:B------:R-:W-:-:S07]  /*21570*/  IMAD R16, R21, 0x100, R20 ;  /* 0x0000010015107824 */ /* 0x000fce00078e0214 */
.L_x_565:
[----:B------:R-:W-:-:S05]  /*21580*/  IADD3 R14, P0, PT, R17, R2, RZ ;  /* 0x00000002110e7210 */ /* 0x000fca0007f1e0ff */
[----:B------:R-:W-:-:S05]  /*21590*/  IMAD.X R15, RZ, RZ, R3, P0 ;  /* 0x000000ffff0f7224 */ /* 0x000fca00000e0603 */
[----:B------:R-:W2:Y:S01]  /*215a0*/  LD.E.U8 R14, desc[UR36][R14.64] ;  /* 0x000000240e0e7980 */ /* 0x000ea2000c101100 */
[----:B-1----:R-:W-:Y:S02]  /*215b0*/  IMAD.MOV.U32 R18, RZ, RZ, R17 ;  /* 0x000000ffff127224 */ /* 0x002fe400078e0011 */
[----:B------:R-:W-:Y:S01]  /*215c0*/  VIADD R17, R17, 0x1 ;  /* 0x0000000111117836 */ /* 0x000fe20000000000 */
[----:B--2---:R-:W-:-:S13]  /*215d0*/  ISETP.NE.AND P0, PT, R14, RZ, PT ;  /* 0x000000ff0e00720c */ /* 0x004fda0003f05270 */
[----:B------:R-:W-:Y:S05]  /*215e0*/  @P0 BRA `(.L_x_565) ;  /* 0xfffffffc00e40947 */ /* 0x000fea000383ffff */
[----:B------:R-:W-:Y:S05]  /*215f0*/  BSYNC.RECONVERGENT B3 ;  /* 0x0000000000037941 */ /* 0x000fea0003800200 */
.L_x_564:
[----:B------:R-:W2:Y:S01]  /*21600*/  LD.E.U8 R14, desc[UR36][R2.64] ;  /* 0x00000024020e7980 */ /* 0x000ea2000c101100 */
[----:B------:R-:W-:Y:S01]  /*21610*/  ISETP.NE.AND P0, PT, R18, RZ, PT ;  /* 0x000000ff1200720c */ /* 0x000fe20003f05270 */
[----:B------:R-:W-:Y:S03]  /*21620*/  BSSY.RECONVERGENT B3, `(.L_x_566) ;  /* 0x0000011000037945 */ /* 0x000fe60003800200 */
[----:B--2---:R-:W-:-:S13]  /*21630*/  ISETP.EQ.OR P0, PT, R14, RZ, !P0 ;  /* 0x000000ff0e00720c */ /* 0x004fda0004702670 */
[----:B------:R-:W-:Y:S05]  /*21640*/  @P0 BRA `(.L_x_567) ;  /* 0x0000000000380947 */ /* 0x000fea0003800000 */
[----:B------:R-:W-:Y:S01]  /*21650*/  PRMT R15, R14, 0x7610, R15 ;  /* 0x000076100e0f7816 */ /* 0x000fe2000000000f */
[----:B------:R-:W-:-:S07]  /*21660*/  IMAD.MOV.U32 R17, RZ, RZ, RZ ;  /* 0x000000ffff117224 */ /* 0x000fce00078e00ff */
.L_x_568:
        /* <DEDUP_REMOVED lines=12> */
.L_x_567:
[----:B------:R-:W-:Y:S05]  /*21730*/  BSYNC.RECONVERGENT B3 ;  /* 0x0000000000037941 */ /* 0x000fea0003800200 */
.L_x_566:
        /* <DEDUP_REMOVED lines=31> */
[----:B--2---:R-:W-:Y:S01]  /*21930*/  IMAD.WIDE.U32 R14, R13, 0x1c, R2 ;  /* 0x0000001c0d0e7825 */ /* 0x004fe200078e0002 */
[----:B0-----:R-:W-:-:S07]  /*21940*/  MOV R2, RZ ;  /* 0x000000ff00027202 */ /* 0x001fce0000000f00 */
.L_x_570:
[----:B------:R-:W-:-:S06]  /*21950*/  IMAD.IADD R3, R1, 0x1, R2 ;  /* 0x0000000101037824 */ /* 0x000fcc00078e0202 */
[----:B------:R-:W2:Y:S01]  /*21960*/  LDL.U8 R3, [R3] ;  /* 0x0000000003037983 */ /* 0x000ea20000100000 */
[----:B------:R-:W-:Y:S02]  /*21970*/  IMAD.MOV.U32 R17, RZ, RZ, R2 ;  /* 0x000000ffff117224 */ /* 0x000fe400078e0002 */
[----:B------:R-:W-:Y:S01]  /*21980*/  VIADD R2, R2, 0x1 ;  /* 0x0000000102027836 */ /* 0x000fe20000000000 */
[----:B--2---:R-:W-:-:S13]  /*21990*/  ISETP.NE.AND P0, PT, R3, RZ, PT ;  /* 0x000000ff0300720c */ /* 0x004fda0003f05270 */
[----:B------:R-:W-:Y:S05]  /*219a0*/  @P0 BRA `(.L_x_570) ;  /* 0xfffffffc00e80947 */ /* 0x000fea000383ffff */
[----:B------:R-:W-:Y:S05]  /*219b0*/  BSYNC.RECONVERGENT B3 ;  /* 0x0000000000037941 */ /* 0x000fea0003800200 */
.L_x_569:
        /* <DEDUP_REMOVED lines=8> */
.L_x_573:
        /* <DEDUP_REMOVED lines=11> */
.L_x_572:
[----:B------:R-:W-:Y:S05]  /*21af0*/  BSYNC.RECONVERGENT B3 ;  /* 0x0000000000037941 */ /* 0x000fea0003800200 */
.L_x_571:
[----:B------:R-:W-:Y:S02]  /*21b00*/  IMAD.MOV.U32 R20, RZ, RZ, R14 ;  /* 0x000000ffff147224 */ /* 0x000fe400078e000e */
[----:B------:R-:W-:-:S05]  /*21b10*/  IMAD.MOV.U32 R21, RZ, RZ, R15 ;  /* 0x000000ffff157224 */ /* 0x000fca00078e000f */
[----:B------:R-:W-:Y:S04]  /*21b20*/  ST.E.U8 desc[UR36][R20.64], RZ ;  /* 0x000000ff14007985 */ /* 0x000fe8000c101124 */
[----:B------:R-:W2:Y:S02]  /*21b30*/  LDG.E.64 R2, desc[UR36][R8.64] ;  /* 0x0000002408027981 */ /* 0x000ea4000c1e1b00 */
        /* <DEDUP_REMOVED lines=8> */
[----:B------:R-:W2:Y:S01]  /*21bc0*/  LDG.E.64 R14, desc[UR36][R8.64] ;  /* 0x00000024080e7981 */ /* 0x000ea2000c1e1b00 */
[----:B------:R-:W-:Y:S01]  /*21bd0*/  SHF.R.U32.HI R17, RZ, 0x8, R6 ;  /* 0x00000008ff117819 */ /* 0x000fe20000011606 */
[----:B--2---:R-:W-:-:S05]  /*21be0*/  IMAD.WIDE.U32 R14, R13, 0x1c, R14 ;  /* 0x0000001c0d0e7825 */ /* 0x004fca00078e000e */
[----:B------:R1:W-:Y:S04]  /*21bf0*/  ST.E.U8 desc[UR36][R14.64+0x17], R17 ;  /* 0x000017110e007985 */ /* 0x0003e8000c101124 */
[----:B------:R1:W-:Y:S04]  /*21c00*/  ST.E.U8 desc[UR36][R14.64+0x16], R6 ;  /* 0x000016060e007985 */ /* 0x0003e8000c101124 */
[----:B0-----:R-:W2:Y:S01]  /*21c10*/  LDG.E.64 R2, desc[UR36][R8.64] ;  /* 0x0000002408027981 */ /* 0x001ea2000c1e1b00 */
[----:B------:R-:W-:Y:S01]  /*21c20*/  SHF.R.U32.HI R21, RZ, 0x8, R16 ;  /* 0x00000008ff157819 */ /* 0x000fe20000011610 */
[----:B--2---:R-:W-:-:S05]  /*21c30*/  IMAD.WIDE.U32 R2, R13, 0x1c, R2 ;  /* 0x0000001c0d027825 */ /* 0x004fca00078e0002 */
[----:B------:R1:W-:Y:S04]  /*21c40*/  ST.E.U8 desc[UR36][R2.64+0x19], R21 ;  /* 0x0000191502007985 */ /* 0x0003e8000c101124 */
[----:B------:R1:W-:Y:S01]  /*21c50*/  ST.E.U8 desc[UR36][R2.64+0x18], R16 ;  /* 0x0000181002007985 */ /* 0x0003e2000c101124 */
[----:B------:R-:W-:Y:S05]  /*21c60*/  BRA `(.L_x_557) ;  /* 0x0000000c00147947 */ /* 0x000fea0003800000 */
.L_x_558:
        /* <DEDUP_REMOVED lines=14> */
[----:B------:R-:W-:Y:S01]  /*21d50*/  MOV R3, RZ ;  /* 0x000000ff00037202 */ /* 0x000fe20000000f00 */
[----:B------:R-:W-:Y:S01]  /*21d60*/  IMAD.MOV.U32 R4, RZ, RZ, R10 ;  /* 0x000000ffff047224 */ /* 0x000fe200078e000a */
[----:B------:R1:W-:Y:S01]  /*21d70*/  STL.U8 [R1+0x1], RZ ;  /* 0x000001ff01007387 */ /* 0x0003e20000100000 */
[----:B------:R-:W-:-:S03]  /*21d80*/  IMAD.MOV.U32 R5, RZ, RZ, R11 ;  /* 0x000000ffff057224 */ /* 0x000fc600078e000b */
        /* <DEDUP_REMOVED lines=18> */
.L_x_575:
[----:B------:R2:W3:Y:S01]  /*21eb0*/  LD.E.U8 R16, desc[UR36][R4.64] ;  /* 0x0000002404107980 */ /* 0x0004e2000c101100 */
[----:B------:R-:W-:Y:S02]  /*21ec0*/  IMAD.MOV.U32 R20, RZ, RZ, R3 ;  /* 0x000000ffff147224 */ /* 0x000fe400078e0003 */
[----:B------:R-:W-:Y:S01]  /*21ed0*/  VIADD R3, R3, 0x1 ;  /* 0x0000000103037836 */ /* 0x000fe20000000000 */
[----:B--2---:R-:W-:-:S04]  /*21ee0*/  IADD3 R4, P2, PT, R4, 0x1, RZ ;  /* 0x0000000104047810 */ /* 0x004fc80007f5e0ff */
[----:B------:R-:W-:Y:S02]  /*21ef0*/  IADD3.X R5, PT, PT, RZ, R5, RZ, P2, !PT ;  /* 0x00000005ff057210 */ /* 0x000fe400017fe4ff */
[----:B---3--:R-:W-:-:S13]  /*21f00*/  ISETP.NE.AND P0, PT, R16, RZ, PT ;  /* 0x000000ff1000720c */ /* 0x008fda0003f05270 */
[----:B------:R-:W-:Y:S05]  /*21f10*/  @P0 BRA `(.L_x_575) ;  /* 0xfffffffc00e40947 */ /* 0x000fea000383ffff */
[----:B------:R-:W-:Y:S05]  /*21f20*/  BSYNC.RECONVERGENT B3 ;  /* 0x0000000000037941 */ /* 0x000fea0003800200 */
.L_x_574:
[----:B------:R-:W-:Y:S01]  /*21f30*/  ISETP.NE.AND P0, PT, R3, 0x1, PT ;  /* 0x000000010300780c */ /* 0x000fe20003f05270 */
[----:B------:R-:W-:Y:S01]  /*21f40*/  BSSY.RECONVERGENT B3, `(.L_x_576) ;  /* 0x0000013000037945 */ /* 0x000fe20003800200 */
[----:B------:R-:W-:Y:S01]  /*21f50*/  SHF.R.U32.HI R4, RZ, 0x8, R2 ;  /* 0x00000008ff047819 */ /* 0x000fe20000011602 */
[----:B------:R-:W-:-:S10]  /*21f60*/  IMAD.MOV.U32 R23, RZ, RZ, R1 ;  /* 0x000000ffff177224 */ /* 0x000fd400078e0001 */
[----:B------:R-:W-:Y:S05]  /*21f70*/  @!P0 BRA `(.L_x_577) ;  /* 0x00000000003c8947 */ /* 0x000fea0003800000 */
[----:B------:R-:W-:Y:S01]  /*21f80*/  IMAD.MOV.U32 R3, RZ, RZ, RZ ;  /* 0x000000ffff037224 */ /* 0x000fe200078e00ff */
[----:B------:R-:W-:Y:S01]  /*21f90*/  MOV R23, R1 ;  /* 0x0000000100177202 */ /* 0x000fe20000000f00 */
[----:B------:R-:W-:Y:S02]  /*21fa0*/  IMAD.MOV.U32 R5, RZ, RZ, R10 ;  /* 0x000000ffff057224 */ /* 0x000fe400078e000a */
[----:B0-----:R-:W-:-:S07]  /*21fb0*/  IMAD.MOV.U32 R18, RZ, RZ, R11 ;  /* 0x000000ffff127224 */ /* 0x001fce00078e000b */
.L_x_578:
        /* <DEDUP_REMOVED lines=11> */
.L_x_577:
[----:B------:R-:W-:Y:S05]  /*22070*/  BSYNC.RECONVERGENT B3 ;  /* 0x0000000000037941 */ /* 0x000fea0003800200 */
.L_x_576:
[----:B------:R2:W-:Y:S04]  /*22080*/  STL.U8 [R23], RZ ;  /* 0x000000ff17007387 */ /* 0x0005e80000100000 */
[----:B------:R3:W-:Y:S04]  /*22090*/  STL.U8 [R1+0x14], R2 ;  /* 0x0000140201007387 */ /* 0x0007e80000100000 */
[----:B------:R3:W-:Y:S04]  /*220a0*/  STL.U8 [R1+0x15], R4 ;  /* 0x0000150401007387 */ /* 0x0007e80000100000 */
[----:B------:R-:W4:Y:S04]  /*220b0*/  LD.E.U8 R20, desc[UR36][R10.64+0x1b] ;  /* 0x00001b240a147980 */ /* 0x000f28000c101100 */
[----:B0-----:R-:W5:Y:S01]  /*220c0*/  LD.E.U8 R18, desc[UR36][R10.64+0x1a] ;  /* 0x00001a240a127980 */ /* 0x001f62000c101100 */
[----:B------:R-:W-:-:S03]  /*220d0*/  SHF.R.U32.HI R6, RZ, 0x8, R0 ;  /* 0x00000008ff067819 */ /* 0x000fc60000011600 */
[----:B------:R3:W-:Y:S04]  /*220e0*/  STL.U8 [R1+0x16], R0 ;  /* 0x0000160001007387 */ /* 0x0007e80000100000 */
[----:B------:R3:W-:Y:S04]  /*220f0*/  STL.U8 [R1+0x17], R6 ;  /* 0x0000170601007387 */ /* 0x0007e80000100000 */
[----:B----4-:R3:W-:Y:S04]  /*22100*/  STL.U8 [R1+0x1b], R20 ;  /* 0x00001b1401007387 */ /* 0x0107e80000100000 */
[----:B-----5:R3:W-:Y:S04]  /*22110*/  STL.U8 [R1+0x1a], R18 ;  /* 0x00001a1201007387 */ /* 0x0207e80000100000 */
[----:B------:R-:W4:Y:S04]  /*22120*/  LD.E.U8 R21, desc[UR36][R10.64+0x19] ;  /* 0x000019240a157980 */ /* 0x000f28000c101100 */
[----:B------:R-:W5:Y:S01]  /*22130*/  LD.E.U8 R22, desc[UR36][R10.64+0x18] ;  /* 0x000018240a167980 */ /* 0x000f62000c101100 */
[----:B------:R-:W-:Y:S01]  /*22140*/  IADD3 R16, P0, PT, RZ, R14, RZ ;  /* 0x0000000eff107210 */ /* 0x000fe20007f1e0ff */
[----:B------:R-:W-:Y:S01]  /*22150*/  BSSY.RECONVERGENT B3, `(.L_x_579) ;  /* 0x000000e000037945 */ /* 0x000fe20003800200 */
[----:B------:R-:W-:-:S02]  /*22160*/  IMAD R3, R20, 0x100, R18 ;  /* 0x0000010014037824 */ /* 0x000fc400078e0212 */
[----:B--2---:R-:W-:Y:S02]  /*22170*/  IMAD.MOV.U32 R23, RZ, RZ, RZ ;  /* 0x000000ffff177224 */ /* 0x004fe400078e00ff */
[----:B------:R-:W-:Y:S01]  /*22180*/  IMAD.X R17, RZ, RZ, R15, P0 ;  /* 0x000000ffff117224 */ /* 0x000fe200000e060f */
[----:B----4-:R3:W-:Y:S04]  /*22190*/  STL.U8 [R1+0x19], R21 ;  /* 0x0000191501007387 */ /* 0x0107e80000100000 */
[----:B-----5:R3:W-:Y:S01]  /*221a0*/  STL.U8 [R1+0x18], R22 ;  /* 0x0000181601007387 */ /* 0x0207e20000100000 */
[----:B------:R-:W-:-:S07]  /*221b0*/  IMAD R5, R21, 0x100, R22 ;  /* 0x0000010015057824 */ /* 0x000fce00078e0216 */
.L_x_580:
[----:B------:R-:W-:-:S04]  /*221c0*/  IADD3 R14, P0, PT, R23, R16, RZ ;  /* 0x00000010170e7210 */ /* 0x000fc80007f1e0ff */
[----:B------:R-:W-:-:S05]  /*221d0*/  IADD3.X R15, PT, PT, RZ, R17, RZ, P0, !PT ;  /* 0x00000011ff0f7210 */ /* 0x000fca00007fe4ff */
[----:B------:R-:W2:Y:S01]  /*221e0*/  LD.E.U8 R14, desc[UR36][R14.64] ;  /* 0x000000240e0e7980 */ /* 0x000ea2000c101100 */
[----:B---3--:R-:W-:Y:S02]  /*221f0*/  IMAD.MOV.U32 R18, RZ, RZ, R23 ;  /* 0x000000ffff127224 */ /* 0x008fe400078e0017 */
[----:B------:R-:W-:Y:S01]  /*22200*/  VIADD R23, R23, 0x1 ;  /* 0x0000000117177836 */ /* 0x000fe20000000000 */
[----:B--2---:R-:W-:-:S13]  /*22210*/  ISETP.NE.AND P0, PT, R14, RZ, PT ;  /* 0x000000ff0e00720c */ /* 0x004fda0003f05270 */
[----:B------:R-:W-:Y:S05]  /*22220*/  @P0 BRA `(.L_x_580) ;  /* 0xfffffffc00e40947 */ /* 0x000fea000383ffff */
[----:B------:R-:W-:Y:S05]  /*22230*/  BSYNC.RECONVERGENT B3 ;  /* 0x0000000000037941 */ /* 0x000fea0003800200 */
.L_x_579:
[----:B------:R-:W-:Y:S02]  /*22240*/  IMAD.MOV.U32 R14, RZ, RZ, R16 ;  /* 0x000000ffff0e7224 */ /* 0x000fe400078e0010 */
[----:B------:R-:W-:-:S05]  /*22250*/  IMAD.MOV.U32 R15, RZ, RZ, R17 ;  /* 0x000000ffff0f7224 */ /* 0x000fca00078e0011 */
[----:B------:R-:W2:Y:S01]  /*22260*/  LD.E.U8 R14, desc[UR36][R14.64] ;  /* 0x000000240e0e7980 */ /* 0x000ea2000c101100 */
[----:B------:R-:W-:Y:S01]  /*22270*/  ISETP.NE.AND P0, PT, R18, RZ, PT ;  /* 0x000000ff1200720c */ /* 0x000fe20003f05270 */
[----:B------:R-:W-:Y:S03]  /*22280*/  BSSY.RECONVERGENT B3, `(.L_x_581) ;  /* 0x0000013000037945 */ /* 0x000fe60003800200 */
[----:B--2---:R-:W-:-:S13]  /*22290*/  ISETP.EQ.OR P0, PT, R14, RZ, !P0 ;  /* 0x000000ff0e00720c */ /* 0x004fda0004702670 */
[----:B------:R-:W-:Y:S05]  /*222a0*/  @P0 BRA `(.L_x_582) ;  /* 0x0000000000400947 */ /* 0x000fea0003800000 */
[----:B------:R-:W-:Y:S01]  /*222b0*/  HFMA2 R21, -RZ, RZ, 0, 0 ;  /* 0x00000000ff157431 */ /* 0x000fe200000001ff */
[----:B------:R-:W-:-:S07]  /*222c0*/  PRMT R15, R14, 0x7610, R15 ;  /* 0x000076100e0f7816 */ /* 0x000fce000000000f */
.L_x_583:
[----:B------:R0:W-:Y:S01]  /*222d0*/  ST.E.U8 desc[UR36][R10.64], R15 ;  /* 0x0000000f0a007985 */ /* 0x0001e2000c101124 */
[----:B------:R-:W-:Y:S02]  /*222e0*/  IMAD.MOV.U32 R14, RZ, RZ, R16 ;  /* 0x000000ffff0e7224 */ /* 0x000fe400078e0010 */
[----:B0-----:R-:W-:-:S06]  /*222f0*/  IMAD.MOV.U32 R15, RZ, RZ, R17 ;  /* 0x000000ffff0f7224 */ /* 0x001fcc00078e0011 */
[----:B------:R-:W2:Y:S01]  /*22300*/  LD.E.U8 R15, desc[UR36][R14.64+0x1] ;  /* 0x000001240e0f7980 */ /* 0x000ea2000c101100 */
[----:B------:R-:W-:Y:S01]  /*22310*/  VIADD R21, R21, 0x1 ;  /* 0x0000000115157836 */ /* 0x000fe20000000000 */
[----:B------:R-:W-:Y:S02]  /*22320*/  IADD3 R20, P3, PT, R10, 0x1, RZ ;  /* 0x000000010a147810 */ /* 0x000fe40007f7e0ff */
[----:B------:R-:W-:Y:S02]  /*22330*/  IADD3 R16, P2, PT, R16, 0x1, RZ ;  /* 0x0000000110107810 */ /* 0x000fe40007f5e0ff */
[----:B------:R-:W-:Y:S01]  /*22340*/  ISETP.GE.U32.AND P0, PT, R21, R18, PT ;  /* 0x000000121500720c */ /* 0x000fe20003f06070 */
[----:B------:R-:W-:Y:S01]  /*22350*/  IMAD.MOV.U32 R10, RZ, RZ, R20 ;  /* 0x000000ffff0a7224 */ /* 0x000fe200078e0014 */
[----:B------:R-:W-:Y:S01]  /*22360*/  IADD3.X R23, PT, PT, RZ, R11, RZ, P3, !PT ;  /* 0x0000000bff177210 */ /* 0x000fe20001ffe4ff */
[----:B------:R-:W-:-:S04]  /*22370*/  IMAD.X R17, RZ, RZ, R17, P2 ;  /* 0x000000ffff117224 */ /* 0x000fc800010e0611 */
[----:B------:R-:W-:Y:S01]  /*22380*/  IMAD.MOV.U32 R11, RZ, RZ, R23 ;  /* 0x000000ffff0b7224 */ /* 0x000fe200078e0017 */
[----:B--2---:R-:W-:-:S13]  /*22390*/  ISETP.NE.AND P4, PT, R15, RZ, PT ;  /* 0x000000ff0f00720c */ /* 0x004fda0003f85270 */
[----:B------:R-:W-:Y:S05]  /*223a0*/  @!P0 BRA P4, `(.L_x_583) ;  /* 0xfffffffc00c88947 */ /* 0x000fea000203ffff */
.L_x_582:
[----:B------:R-:W-:Y:S05]  /*223b0*/  BSYNC.RECONVERGENT B3 ;  /* 0x0000000000037941 */ /* 0x000fea0003800200 */
.L_x_581:
        /* <DEDUP_REMOVED lines=20> */
[----:B--2---:R-:W-:Y:S04]  /*22500*/  ST.E.U8 desc[UR36][R20.64+0x17], R29 ;  /* 0x0000171d14007985 */ /* 0x004fe8000c101124 */
        /* <DEDUP_REMOVED lines=8> */
[----:B------:R-:W3:Y:S01]  /*22590*/  LDG.E.64 R14, desc[UR36][R8.64] ;  /* 0x00000024080e7981 */ /* 0x000ee2000c1e1b00 */
[----:B------:R-:W-:Y:S01]  /*225a0*/  BSSY.RECONVERGENT B3, `(.L_x_584) ;  /* 0x000000b000037945 */ /* 0x000fe20003800200 */
[----:B------:R-:W-:-:S02]  /*225b0*/  IMAD.MOV.U32 R10, RZ, RZ, RZ ;  /* 0x000000ffff0a7224 */ /* 0x000fc400078e00ff */
[----:B---3--:R-:W-:-:S04]  /*225c0*/  IMAD.WIDE.U32 R14, R13, 0x1c, R14 ;  /* 0x0000001c0d0e7825 */ /* 0x008fc800078e000e */
[----:B0-----:R-:W-:Y:S01]  /*225d0*/  IMAD.MOV.U32 R20, RZ, RZ, R14 ;  /* 0x000000ffff147224 */ /* 0x001fe200078e000e */
[----:B--2---:R-:W-:-:S07]  /*225e0*/  MOV R21, R15 ;  /* 0x0000000f00157202 */ /* 0x004fce0000000f00 */
.L_x_585:
[----:B------:R-:W-:-:S06]  /*225f0*/  IMAD.IADD R7, R1, 0x1, R10 ;  /* 0x0000000101077824 */ /* 0x000fcc00078e020a */
[----:B------:R-:W2:Y:S01]  /*22600*/  LDL.U8 R7, [R7] ;  /* 0x0000000007077983 */ /* 0x000ea20000100000 */
[----:B------:R-:W-:Y:S02]  /*22610*/  IMAD.MOV.U32 R17, RZ, RZ, R10 ;  /* 0x000000ffff117224 */ /* 0x000fe400078e000a */
[----:B------:R-:W-:Y:S01]  /*22620*/  VIADD R10, R10, 0x1 ;  /* 0x000000010a0a7836 */ /* 0x000fe20000000000 */
[----:B--2---:R-:W-:-:S13]  /*22630*/  ISETP.NE.AND P0, PT, R7, RZ, PT ;  /* 0x000000ff0700720c */ /* 0x004fda0003f05270 */
[----:B------:R-:W-:Y:S05]  /*22640*/  @P0 BRA `(.L_x_585) ;  /* 0xfffffffc00e80947 */ /* 0x000fea000383ffff */
[----:B------:R-:W-:Y:S05]  /*22650*/  BSYNC.RECONVERGENT B3 ;  /* 0x0000000000037941 */ /* 0x000fea0003800200 */
.L_x_584:
[----:B------:R-:W2:Y:S01]  /*22660*/  LDL.U8 R7, [R1] ;  /* 0x0000000001077983 */ /* 0x000ea20000100000 */
[----:B------:R-:W-:Y:S01]  /*22670*/  ISETP.NE.AND P0, PT, R17, RZ, PT ;  /* 0x000000ff1100720c */ /* 0x000fe20003f05270 */
[----:B------:R-:W-:Y:S03]  /*22680*/  BSSY.RECONVERGENT B3, `(.L_x_586) ;  /* 0x0000010000037945 */ /* 0x000fe60003800200 */
[----:B--2---:R-:W-:-:S13]  /*22690*/  ISETP.EQ.OR P0, PT, R7, RZ, !P0 ;  /* 0x000000ff0700720c */ /* 0x004fda0004702670 */
[----:B------:R-:W-:Y:S05]  /*226a0*/  @P0 BRA `(.L_x_587) ;  /* 0x0000000000340947 */ /* 0x000fea0003800000 */
[----:B------:R-:W-:Y:S02]  /*226b0*/  HFMA2 R14, -RZ, RZ, 0, 0 ;  /* 0x00000000ff0e7431 */ /* 0x000fe400000001ff */
[----:B------:R-:W-:-:S07]  /*226c0*/  IMAD.MOV.U32 R15, RZ, RZ, R1 ;  /* 0x000000ffff0f7224 */ /* 0x000fce00078e0001 */
.L_x_588:
        /* <DEDUP_REMOVED lines=11> */
.L_x_587:
[----:B------:R-:W-:Y:S05]  /*22780*/  BSYNC.RECONVERGENT B3 ;  /* 0x0000000000037941 */ /* 0x000fea0003800200 */
.L_x_586:
[----:B------:R0:W-:Y:S04]  /*22790*/  ST.E.U8 desc[UR36][R20.64], RZ ;  /* 0x000000ff14007985 */ /* 0x0001e8000c101124 */
        /* <DEDUP_REMOVED lines=9> */
[----:B------:R-:W4:Y:S02]  /*22830*/  LDG.E.64 R16, desc[UR36][R8.64] ;  /* 0x0000002408107981 */ /* 0x000f24000c1e1b00 */
[----:B----4-:R-:W-:-:S05]  /*22840*/  IMAD.WIDE.U32 R16, R13, 0x1c, R16 ;  /* 0x0000001c0d107825 */ /* 0x010fca00078e0010 */
[----:B------:R3:W-:Y:S04]  /*22850*/  ST.E.U8 desc[UR36][R16.64+0x17], R6 ;  /* 0x0000170610007985 */ /* 0x0007e8000c101124 */
[----:B------:R3:W-:Y:S04]  /*22860*/  ST.E.U8 desc[UR36][R16.64+0x16], R0 ;  /* 0x0000160010007985 */ /* 0x0007e8000c101124 */
[----:B0-----:R-:W4:Y:S01]  /*22870*/  LDG.E.64 R20, desc[UR36][R8.64] ;  /* 0x0000002408147981 */ /* 0x001f22000c1e1b00 */
[----:B--2---:R-:W-:Y:S01]  /*22880*/  SHF.R.U32.HI R11, RZ, 0x8, R5 ;  /* 0x00000008ff0b7819 */ /* 0x004fe20000011605 */
[----:B----4-:R-:W-:-:S05]  /*22890*/  IMAD.WIDE.U32 R20, R13, 0x1c, R20 ;  /* 0x0000001c0d147825 */ /* 0x010fca00078e0014 */
[----:B------:R3:W-:Y:S04]  /*228a0*/  ST.E.U8 desc[UR36][R20.64+0x19], R11 ;  /* 0x0000190b14007985 */ /* 0x0007e8000c101124 */
[----:B------:R3:W-:Y:S02]  /*228b0*/  ST.E.U8 desc[UR36][R20.64+0x18], R5 ;  /* 0x0000180514007985 */ /* 0x0007e4000c101124 */
.L_x_557:
[----:B------:R-:W-:Y:S05]  /*228c0*/  BSYNC.RECONVERGENT B0 ;  /* 0x0000000000007941 */ /* 0x000fea0003800200 */
.L_x_556:
[----:B------:R-:W-:Y:S05]  /*228d0*/  @P1 BRA `(.L_x_589) ;  /* 0xffffffe400b41947 */ /* 0x000fea000383ffff */
.L_x_555:
[----:B------:R-:W-:Y:S05]  /*228e0*/  BSYNC.RECONVERGENT B1 ;  /* 0x0000000000017941 */ /* 0x000fea0003800200 */
.L_x_554:
[----:B------:R-:W-:-:S05]  /*228f0*/  VIADD R13, R13, 0x1 ;  /* 0x000000010d0d7836 */ /* 0x000fca0000000000 */
[----:B------:R-:W-:-:S13]  /*22900*/  ISETP.NE.AND P0, PT, R13, 0x400, PT ;  /* 0x000004000d00780c */ /* 0x000fda0003f05270 */
[----:B------:R-:W-:Y:S05]  /*22910*/  @P0 BRA `(.L_x_590) ;  /* 0xffffffe400840947 */ /* 0x000fea000383ffff */
[----:B------:R-:W-:Y:S05]  /*22920*/  BSYNC.RECONVERGENT B2 ;  /* 0x0000000000027941 */ /* 0x000fea0003800200 */
.L_x_553:
[----:B---3--:R-:W-:Y:S01]  /*22930*/  MOV R0, 0x0 ;  /* 0x0000000000007802 */ /* 0x008fe20000000f00 */
[----:B------:R-:W2:Y:S01]  /*22940*/  LDCU.64 UR4, c[0x4][0x38] ;  /* 0x01000700ff0477ac */ /* 0x000ea20008000a00 */
[----:B-1----:R-:W-:Y:S02]  /*22950*/  CS2R R6, SRZ ;  /* 0x0000000000067805 */ /* 0x002fe4000001ff00 */
[----:B------:R1:W3:Y:S01]  /*22960*/  LDC.64 R2, c[0x4][R0] ;  /* 0x0100000000027b82 */ /* 0x0002e20000000a00 */
[----:B--2---:R-:W-:Y:S02]  /*22970*/  IMAD.U32 R4, RZ, RZ, UR4 ;  /* 0x00000004ff047e24 */ /* 0x004fe4000f8e00ff */
[----:B-1----:R-:W-:-:S07]  /*22980*/  IMAD.U32 R5, RZ, RZ, UR5 ;  /* 0x00000005ff057e24 */ /* 0x002fce000f8e00ff */
[----:B------:R-:W-:-:S07]  /*22990*/  LEPC R20, `(.L_x_591) ;  /* 0x000000001014794e */ /* 0x000fce0000000000 */
[----:B0--3--:R-:W-:Y:S05]  /*229a0*/  CALL.ABS.NOINC R2 ;  /* 0x0000000002007343 */ /* 0x009fea0003c00000 */
.L_x_591:
[----:B------:R-:W0:Y:S02]  /*229b0*/  LDC.64 R2, c[0x4][0x28] ;  /* 0x01000a00ff027b82 */ /* 0x000e240000000a00 */
[----:B0-----:R-:W5:Y:S01]  /*229c0*/  LDG.E.64 R2, desc[UR36][R2.64] ;  /* 0x0000002402027981 */ /* 0x001f62000c1e1b00 */
[----:B------:R-:W-:Y:S02]  /*229d0*/  IADD3 R18, P0, PT, R19, 0x20, RZ ;  /* 0x0000002013127810 */ /* 0x000fe40007f1e0ff */
[----:B------:R-:W-:Y:S01]  /*229e0*/  CS2R R22, SRZ ;  /* 0x0000000000167805 */ /* 0x000fe2000001ff00 */
[----:B------:R-:W-:Y:S01]  /*229f0*/  IMAD.MOV.U32 R19, RZ, RZ, RZ ;  /* 0x000000ffff137224 */ /* 0x000fe200078e00ff */
[----:B------:R-:W-:-:S09]  /*22a00*/  IADD3.X R17, PT, PT, RZ, R24, RZ, P0, !PT ;  /* 0x00000018ff117210 */ /* 0x000fd200007fe4ff */
.L_x_616:
[----:B-----5:R-:W-:-:S05]  /*22a10*/  IADD3 R8, P0, PT, R2, R22, RZ ;  /* 0x0000001602087210 */ /* 0x020fca0007f1e0ff */
[----:B------:R-:W-:-:S05]  /*22a20*/  IMAD.X R9, R3, 0x1, R19, P0 ;  /* 0x0000000103097824 */ /* 0x000fca00000e0613 */
[----:B------:R-:W2:Y:S01]  /*22a30*/  LD.E.U8 R0, desc[UR36][R8.64] ;  /* 0x0000002408007980 */ /* 0x000ea2000c101100 */
[----:B0-----:R-:W0:Y:S01]  /*22a40*/  LDCU UR4, c[0x0][0x2f8] ;  /* 0x00005f00ff0477ac */ /* 0x001e220008000800 */
[----:B------:R-:W-:Y:S01]  /*22a50*/  VIADD R23, R23, 0x8 ;  /* 0x0000000817177836 */ /* 0x000fe20000000000 */
[----:B------:R-:W-:Y:S04]  /*22a60*/  BSSY.RECONVERGENT B0, `(.L_x_592) ;  /* 0x0000019000007945 */ /* 0x000fe80003800200 */
[----:B------:R-:W-:Y:S01]  /*22a70*/  ISETP.NE.AND P1, PT, R23, 0x400, PT ;  /* 0x000004001700780c */ /* 0x000fe20003f25270 */
[----:B------:R-:W1:Y:S05]  /*22a80*/  BMOV.32.CLEAR R25, B0 ;  /* 0x0000000000197355 */ /* 0x000e6a0000100000 */
[----:B------:R-:W-:Y:S01]  /*22a90*/  P2R R24, PR, RZ, 0x2 ;  /* 0x00000002ff187803 */ /* 0x000fe20000000000 */
[----:B0-----:R-:W-:Y:S01]  /*22aa0*/  VIADD R16, R18, -UR4 ;  /* 0x8000000412107c36 */ /* 0x001fe20008000000 */
[----:B--2---:R-:W-:-:S13]  /*22ab0*/  ISETP.NE.AND P0, PT, R0, RZ, PT ;  /* 0x000000ff0000720c */ /* 0x004fda0003f05270 */
[----:B-1----:R-:W-:Y:S05]  /*22ac0*/  @!P0 BRA `(.L_x_593) ;  /* 0x0000000000448947 */ /* 0x002fea0003800000 */
[----:B------:R-:W2:Y:S04]  /*22ad0*/  LD.E.U8 R11, desc[UR36][R8.64+0x14] ;  /* 0x00001424080b7980 */ /* 0x000ea8000c101100 */
[----:B------:R-:W2:Y:S01]  /*22ae0*/  LD.E.U8 R0, desc[UR36][R8.64+0x15] ;  /* 0x0000152408007980 */ /* 0x000ea2000c101100 */
[----:B------:R-:W-:Y:S01]  /*22af0*/  MOV R2, 0x0 ;  /* 0x0000000000027802 */ /* 0x000fe20000000f00 */
[----:B------:R-:W0:Y:S01]  /*22b00*/  LDCU.64 UR4, c[0x4][0x48] ;  /* 0x01000900ff0477ac */ /* 0x000e220008000a00 */
[----:B------:R-:W-:Y:S01]  /*22b10*/  IMAD.MOV.U32 R6, RZ, RZ, R18 ;  /* 0x000000ffff067224 */ /* 0x000fe200078e0012 */
[----:B------:R1:W-:Y:S01]  /*22b20*/  STL.64 [R16], R8 ;  /* 0x0000000810007387 */ /* 0x0003e20000100a00 */
[----:B------:R-:W-:Y:S02]  /*22b30*/  IMAD.MOV.U32 R7, RZ, RZ, R17 ;  /* 0x000000ffff077224 */ /* 0x000fe400078e0011 */
[----:B------:R-:W3:Y:S01]  /*22b40*/  LDC.64 R2, c[0x4][R2] ;  /* 0x0100000002027b82 */ /* 0x000ee20000000a00 */
[----:B0-----:R-:W-:Y:S01]  /*22b50*/  MOV R4, UR4 ;  /* 0x0000000400047c02 */ /* 0x001fe20008000f00 */
[----:B------:R-:W-:-:S02]  /*22b60*/  IMAD.U32 R5, RZ, RZ, UR5 ;  /* 0x00000005ff057e24 */ /* 0x000fc4000f8e00ff */
[----:B--2---:R-:W-:-:S05]  /*22b70*/  IMAD R11, R0, 0x100, R11 ;  /* 0x00000100000b7824 */ /* 0x004fca00078e020b */
[----:B------:R1:W-:Y:S01]  /*22b80*/  STL [R16+0x8], R11 ;  /* 0x0000080b10007387 */ /* 0x0003e20000100800 */
[----:B---3--:R-:W-:Y:S05]  /*22b90*/  BMOV.32.CLEAR RZ, B0 ;  /* 0x0000000000ff7355 */ /* 0x008fea0000100000 */
[----:B------:R-:W-:-:S07]  /*22ba0*/  LEPC R20, `(.L_x_594) ;  /* 0x000000001014794e */ /* 0x000fce0000000000 */
[----:B-1----:R-:W-:Y:S05]  /*22bb0*/  CALL.ABS.NOINC R2 ;  /* 0x0000000002007343 */ /* 0x002fea0003c00000 */
.L_x_594:
[----:B------:R-:W0:Y:S02]  /*22bc0*/  LDC.64 R2, c[0x4][0x28] ;  /* 0x01000a00ff027b82 */ /* 0x000e240000000a00 */
[----:B0-----:R-:W5:Y:S02]  /*22bd0*/  LDG.E.64 R2, desc[UR36][R2.64] ;  /* 0x0000002402027981 */ /* 0x001f64000c1e1b00 */
.L_x_593:
[----:B------:R0:W-:Y:S05]  /*22be0*/  BMOV.32 B0, R25 ;  /* 0x0000001900007356 */ /* 0x0001ea0000000000 */
[----:B------:R-:W-:Y:S05]  /*22bf0*/  BSYNC.RECONVERGENT B0 ;  /* 0x0000000000007941 */ /* 0x000fea0003800200 */
.L_x_592:
[----:B-----5:R-:W-:-:S05]  /*22c00*/  IADD3 R12, P0, PT, R2, R22, RZ ;  /* 0x00000016020c7210 */ /* 0x020fca0007f1e0ff */
[----:B------:R-:W-:-:S05]  /*22c10*/  IMAD.X R13, R3, 0x1, R19, P0 ;  /* 0x00000001030d7824 */ /* 0x000fca00000e0613 */
[----:B------:R-:W2:Y:S01]  /*22c20*/  LD.E.U8 R0, desc[UR36][R12.64+0x1c] ;  /* 0x00001c240c007980 */ /* 0x000ea2000c101100 */
[----:B------:R-:W-:Y:S01]  /*22c30*/  BSSY.RECONVERGENT B0, `(.L_x_595) ;  /* 0x0000018000007945 */ /* 0x000fe20003800200 */
[----:B------:R-:W-:-:S04]  /*22c40*/  IADD3 R8, P1, PT, R12, 0x1c, RZ ;  /* 0x0000001c0c087810 */ /* 0x000fc80007f3e0ff */
[----:B------:R-:W-:Y:S01]  /*22c50*/  IADD3.X R9, PT, PT, RZ, R13, RZ, P1, !PT ;  /* 0x0000000dff097210 */ /* 0x000fe20000ffe4ff */
[----:B0-----:R-:W0:Y:S05]  /*22c60*/  BMOV.32.CLEAR R25, B0 ;  /* 0x0000000000197355 */ /* 0x001e2a0000100000 */
[----:B--2---:R-:W-:-:S13]  /*22c70*/  ISETP.NE.AND P0, PT, R0, RZ, PT ;  /* 0x000000ff0000720c */ /* 0x004fda0003f05270 */
[----:B0-----:R-:W-:Y:S05]  /*22c80*/  @!P0 BRA `(.L_x_596) ;  /* 0x0000000000448947 */ /* 0x001fea0003800000 */
[----:B------:R-:W2:Y:S04]  /*22c90*/  LD.E.U8 R11, desc[UR36][R12.64+0x30] ;  /* 0x000030240c0b7980 */ /* 0x000ea8000c101100 */
[----:B------:R-:W2:Y:S01]  /*22ca0*/  LD.E.U8 R0, desc[UR36][R12.64+0x31] ;  /* 0x000031240c007980 */ /* 0x000ea2000c101100 */
[----:B------:R-:W-:Y:S01]  /*22cb0*/  MOV R2, 0x0 ;  /* 0x0000000000027802 */ /* 0x000fe20000000f00 */
[----:B------:R-:W0:Y:S01]  /*22cc0*/  LDCU.64 UR4, c[0x4][0x48] ;  /* 0x01000900ff0477ac */ /* 0x000e220008000a00 */
[----:B------:R-:W-:Y:S01]  /*22cd0*/  IMAD.MOV.U32 R6, RZ, RZ, R18 ;  /* 0x000000ffff067224 */ /* 0x000fe200078e0012 */
[----:B------:R1:W-:Y:S01]  /*22ce0*/  STL.64 [R16], R8 ;  /* 0x0000000810007387 */ /* 0x0003e20000100a00 */
[----:B------:R-:W-:Y:S02]  /*22cf0*/  MOV R7, R17 ;  /* 0x0000001100077202 */ /* 0x000fe40000000f00 */
[----:B------:R-:W3:Y:S01]  /*22d00*/  LDC.64 R2, c[0x4][R2] ;  /* 0x0100000002027b82 */ /* 0x000ee20000000a00 */
[----:B0-----:R-:W-:-:S02]  /*22d10*/  IMAD.U32 R4, RZ, RZ, UR4 ;  /* 0x00000004ff047e24 */ /* 0x001fc4000f8e00ff */
[----:B------:R-:W-:Y:S02]  /*22d20*/  IMAD.U32 R5, RZ, RZ, UR5 ;  /* 0x00000005ff057e24 */ /* 0x000fe4000f8e00ff */
[----:B--2---:R-:W-:-:S05]  /*22d30*/  IMAD R11, R0, 0x100, R11 ;  /* 0x00000100000b7824 */ /* 0x004fca00078e020b */
[----:B------:R1:W-:Y:S01]  /*22d40*/  STL [R16+0x8], R11 ;  /* 0x0000080b10007387 */ /* 0x0003e20000100800 */
[----:B---3--:R-:W-:Y:S05]  /*22d50*/  BMOV.32.CLEAR RZ, B0 ;  /* 0x0000000000ff7355 */ /* 0x008fea0000100000 */
[----:B------:R-:W-:-:S07]  /*22d60*/  LEPC R20, `(.L_x_597) ;  /* 0x000000001014794e */ /* 0x000fce0000000000 */
[----:B-1----:R-:W-:Y:S05]  /*22d70*/  CALL.ABS.NOINC R2 ;  /* 0x0000000002007343 */ /* 0x002fea0003c00000 */
.L_x_597:
[----:B------:R-:W0:Y:S02]  /*22d80*/  LDC.64 R2, c[0x4][0x28] ;  /* 0x01000a00ff027b82 */ /* 0x000e240000000a00 */
[----:B0-----:R-:W5:Y:S02]  /*22d90*/  LDG.E.64 R2, desc[UR36][R2.64] ;  /* 0x0000002402027981 */ /* 0x001f64000c1e1b00 */
.L_x_596:
[----:B------:R0:W-:Y:S05]  /*22da0*/  BMOV.32 B0, R25 ;  /* 0x0000001900007356 */ /* 0x0001ea0000000000 */
[----:B------:R-:W-:Y:S05]  /*22db0*/  BSYNC.RECONVERGENT B0 ;  /* 0x0000000000007941 */ /* 0x000fea0003800200 */
.L_x_595:
[----:B-----5:R-:W-:-:S05]  /*22dc0*/  IADD3 R12, P0, PT, R2, R22, RZ ;  /* 0x00000016020c7210 */ /* 0x020fca0007f1e0ff */
[----:B------:R-:W-:-:S05]  /*22dd0*/  IMAD.X R13, R3, 0x1, R19, P0 ;  /* 0x00000001030d7824 */ /* 0x000fca00000e0613 */
[----:B------:R-:W2:Y:S01]  /*22de0*/  LD.E.U8 R0, desc[UR36][R12.64+0x38] ;  /* 0x000038240c007980 */ /* 0x000ea2000c101100 */
[----:B------:R-:W-:Y:S01]  /*22df0*/  BSSY.RECONVERGENT B0, `(.L_x_598) ;  /* 0x0000018000007945 */ /* 0x000fe20003800200 */
[----:B------:R-:W-:-:S03]  /*22e00*/  IADD3 R8, P1, PT, R12, 0x38, RZ ;  /* 0x000000380c087810 */ /* 0x000fc60007f3e0ff */
[----:B0-----:R-:W0:Y:S05]  /*22e10*/  BMOV.32.CLEAR R25, B0 ;  /* 0x0000000000197355 */ /* 0x001e2a0000100000 */
[----:B------:R-:W-:Y:S01]  /*22e20*/  IMAD.X R9, RZ, RZ, R13, P1 ;  /* 0x000000ffff097224 */ /* 0x000fe200008e060d */
        /* <DEDUP_REMOVED lines=10> */
[----:B0-----:R-:W-:Y:S01]  /*22ed0*/  IMAD.U32 R4, RZ, RZ, UR4 ;  /* 0x00000004ff047e24 */ /* 0x001fe2000f8e00ff */
[----:B------:R-:W-:Y:S01]  /*22ee0*/  MOV R5, UR5 ;  /* 0x0000000500057c02 */ /* 0x000fe20008000f00 */
[----:B--2---:R-:W-:-:S05]  /*22ef0*/  IMAD R11, R0, 0x100, R11 ;  /* 0x00000100000b7824 */ /* 0x004fca00078e020b */
[----:B------:R1:W-:Y:S01]  /*22f00*/  STL [R16+0x8], R11 ;  /* 0x0000080b10007387 */ /* 0x0003e20000100800 */
[----:B---3--:R-:W-:Y:S05]  /*22f10*/  BMOV.32.CLEAR RZ, B0 ;  /* 0x0000000000ff7355 */ /* 0x008fea0000100000 */
[----:B------:R-:W-:-:S07]  /*22f20*/  LEPC R20, `(.L_x_600) ;  /* 0x000000001014794e */ /* 0x000fce0000000000 */
[----:B-1----:R-:W-:Y:S05]  /*22f30*/  CALL.ABS.NOINC R2 ;  /* 0x0000000002007343 */ /* 0x002fea0003c00000 */
.L_x_600:
[----:B------:R-:W0:Y:S02]  /*22f40*/  LDC.64 R2, c[0x4][0x28] ;  /* 0x01000a00ff027b82 */ /* 0x000e240000000a00 */
[----:B0-----:R-:W5:Y:S02]  /*22f50*/  LDG.E.64 R2, desc[UR36][R2.64] ;  /* 0x0000002402027981 */ /* 0x001f64000c1e1b00 */
.L_x_599:
[----:B------:R0:W-:Y:S05]  /*22f60*/  BMOV.32 B0, R25 ;  /* 0x0000001900007356 */ /* 0x0001ea0000000000 */
[----:B------:R-:W-:Y:S05]  /*22f70*/  BSYNC.RECONVERGENT B0 ;  /* 0x0000000000007941 */ /* 0x000fea0003800200 */
.L_x_598:
        /* <DEDUP_REMOVED lines=17> */
[----:B0-----:R-:W-:-:S02]  /*23090*/  IMAD.U32 R4, RZ, RZ, UR4 ;  /* 0x00000004ff047e24 */ /* 0x001fc4000f8e00ff */
[----:B------:R-:W-:Y:S01]  /*230a0*/  IMAD.U32 R5, RZ, RZ, UR5 ;  /* 0x00000005ff057e24 */ /* 0x000fe2000f8e00ff */
[----:B--2---:R-:W-:-:S05]  /*230b0*/  LEA R11, R0, R11, 0x8 ;  /* 0x0000000b000b7211 */ /* 0x004fca00078e40ff */
[----:B------:R1:W-:Y:S01]  /*230c0*/  STL [R16+0x8], R11 ;  /* 0x0000080b10007387 */ /* 0x0003e20000100800 */
[----:B---3--:R-:W-:Y:S05]  /*230d0*/  BMOV.32.CLEAR RZ, B0 ;  /* 0x0000000000ff7355 */ /* 0x008fea0000100000 */
[----:B------:R-:W-:-:S07]  /*230e0*/  LEPC R20, `(.L_x_603) ;  /* 0x000000001014794e */ /* 0x000fce0000000000 */
[----:B-1----:R-:W-:Y:S05]  /*230f0*/  CALL.ABS.NOINC R2 ;  /* 0x0000000002007343 */ /* 0x002fea0003c00000 */
.L_x_603:
[----:B------:R-:W0:Y:S02]  /*23100*/  LDC.64 R2, c[0x4][0x28] ;  /* 0x01000a00ff027b82 */ /* 0x000e240000000a00 */
[----:B0-----:R-:W5:Y:S02]  /*23110*/  LDG.E.64 R2, desc[UR36][R2.64] ;  /* 0x0000002402027981 */ /* 0x001f64000c1e1b00 */
.L_x_602:
[----:B------:R0:W-:Y:S05]  /*23120*/  BMOV.32 B0, R25 ;  /* 0x0000001900007356 */ /* 0x0001ea0000000000 */
[----:B------:R-:W-:Y:S05]  /*23130*/  BSYNC.RECONVERGENT B0 ;  /* 0x0000000000007941 */ /* 0x000fea0003800200 */
.L_x_601:
[----:B-----5:R-:W-:-:S04]  /*23140*/  IADD3 R12, P0, PT, R2, R22, RZ ;  /* 0x00000016020c7210 */ /* 0x020fc80007f1e0ff */
[----:B------:R-:W-:-:S05]  /*23150*/  IADD3.X R13, PT, PT, R3, R19, RZ, P0, !PT ;  /* 0x00000013030d7210 */ /* 0x000fca00007fe4ff */
        /* <DEDUP_REMOVED lines=11> */
[----:B------:R-:W-:Y:S01]  /*23210*/  MOV R6, R18 ;  /* 0x0000001200067202 */ /* 0x000fe20000000f00 */
[----:B------:R1:W-:Y:S01]  /*23220*/  STL.64 [R16], R8 ;  /* 0x0000000810007387 */ /* 0x0003e20000100a00 */
[----:B------:R-:W-:Y:S02]  /*23230*/  IMAD.MOV.U32 R7, RZ, RZ, R17 ;  /* 0x000000ffff077224 */ /* 0x000fe400078e0011 */
        /* <DEDUP_REMOVED lines=8> */
.L_x_606:
[----:B------:R-:W0:Y:S02]  /*232c0*/  LDC.64 R2, c[0x4][0x28] ;  /* 0x01000a00ff027b82 */ /* 0x000e240000000a00 */
[----:B0-----:R-:W5:Y:S02]  /*232d0*/  LDG.E.64 R2, desc[UR36][R2.64] ;  /* 0x0000002402027981 */ /* 0x001f64000c1e1b00 */
.L_x_605:
[----:B------:R0:W-:Y:S05]  /*232e0*/  BMOV.32 B0, R25 ;  /* 0x0000001900007356 */ /* 0x0001ea0000000000 */
[----:B------:R-:W-:Y:S05]  /*232f0*/  BSYNC.RECONVERGENT B0 ;  /* 0x0000000000007941 */ /* 0x000fea0003800200 */
.L_x_604:
        /* <DEDUP_REMOVED lines=24> */
.L_x_609:
[----:B------:R-:W0:Y:S02]  /*23480*/  LDC.64 R2, c[0x4][0x28] ;  /* 0x01000a00ff027b82 */ /* 0x000e240000000a00 */
[----:B0-----:R-:W5:Y:S02]  /*23490*/  LDG.E.64 R2, desc[UR36][R2.64] ;  /* 0x0000002402027981 */ /* 0x001f64000c1e1b00 */
.L_x_608:
[----:B------:R0:W-:Y:S05]  /*234a0*/  BMOV.32 B0, R25 ;  /* 0x0000001900007356 */ /* 0x0001ea0000000000 */
[----:B------:R-:W-:Y:S05]  /*234b0*/  BSYNC.RECONVERGENT B0 ;  /* 0x0000000000007941 */ /* 0x000fea0003800200 */
.L_x_607:
        /* <DEDUP_REMOVED lines=24> */
.L_x_612:
[----:B------:R-:W0:Y:S02]  /*23640*/  LDC.64 R2, c[0x4][0x28] ;  /* 0x01000a00ff027b82 */ /* 0x000e240000000a00 */
[----:B0-----:R-:W5:Y:S02]  /*23650*/  LDG.E.64 R2, desc[UR36][R2.64] ;  /* 0x0000002402027981 */ /* 0x001f64000c1e1b00 */
.L_x_611:
[----:B------:R0:W-:Y:S05]  /*23660*/  BMOV.32 B0, R25 ;  /* 0x0000001900007356 */ /* 0x0001ea0000000000 */
[----:B------:R-:W-:Y:S05]  /*23670*/  BSYNC.RECONVERGENT B0 ;  /* 0x0000000000007941 */ /* 0x000fea0003800200 */
.L_x_610:
        /* <DEDUP_REMOVED lines=24> */
.L_x_615:
[----:B------:R-:W0:Y:S02]  /*23800*/  LDC.64 R2, c[0x4][0x28] ;  /* 0x01000a00ff027b82 */ /* 0x000e240000000a00 */
[----:B0-----:R-:W5:Y:S02]  /*23810*/  LDG.E.64 R2, desc[UR36][R2.64] ;  /* 0x0000002402027981 */ /* 0x001f64000c1e1b00 */
.L_x_614:
[----:B------:R0:W-:Y:S05]  /*23820*/  BMOV.32 B0, R25 ;  /* 0x0000001900007356 */ /* 0x0001ea0000000000 */
[----:B------:R-:W-:Y:S05]  /*23830*/  BSYNC.RECONVERGENT B0 ;  /* 0x0000000000007941 */ /* 0x000fea0003800200 */
.L_x_613:
[----:B------:R-:W-:Y:S02]  /*23840*/  ISETP.NE.AND P1, PT, R24, RZ, PT ;  /* 0x000000ff1800720c */ /* 0x000fe40003f25270 */
[----:B------:R-:W-:-:S05]  /*23850*/  IADD3 R22, P0, PT, R22, 0xe0, RZ ;  /* 0x000000e016167810 */ /* 0x000fca0007f1e0ff */
[----:B------:R-:W-:-:S06]  /*23860*/  IMAD.X R19, RZ, RZ, R19, P0 ;  /* 0x000000ffff137224 */ /* 0x000fcc00000e0613 */
[----:B------:R-:W-:Y:S05]  /*23870*/  @P1 BRA `(.L_x_616) ;  /* 0xfffffff000641947 */ /* 0x000fea000383ffff */
[----:B------:R-:W-:Y:S05]  /*23880*/  EXIT ;  /* 0x000000000000794d */ /* 0x000fea0003800000 */
.L_x_617:
[----:B------:R-:W-:-:S00]  /*23890*/  BRA `(.L_x_617) ;  /* 0xfffffffc00fc7947 */ /* 0x000fc0000383ffff */
[----:B------:R-:W-:-:S00]  /*238a0*/  NOP ;  /* 0x0000000000007918 */ /* 0x000fc00000000000 */
        /* <DEDUP_REMOVED lines=13> */
.L_x_618:


//--------------------- .nv.global.init           --------------------------
	.section	.nv.global.init,"aw",@progbits
.nv.global.init:
	.type		$str$2,@object
	.size		$str$2,($str$3 - $str$2)
$str$2:
        /*0000*/ 	.byte	0x25, 0x73, 0x0a, 0x00
	.type		$str$3,@object
	.size		$str$3,($str$1 - $str$3)
$str$3:
        /*0004*/ 	.byte	0x25, 0x73, 0x20, 0x25, 0x68, 0x75, 0x0a, 0x00
	.type		$str$1,@object
	.size		$str$1,($str - $str$1)
$str$1:
        /*000c*/ 	.byte	0x3d, 0x3d, 0x3d, 0x73, 0x6f, 0x72, 0x74, 0x20, 0x62, 0x79, 0x20, 0x66, 0x69, 0x6c, 0x65, 0x20
        /*001c*/ 	.byte	0x73, 0x69, 0x7a, 0x65, 0x3d, 0x3d, 0x3d, 0x0a, 0x00
	.type		$str,@object
	.size		$str,(.L_5 - $str)
$str:
        /*0025*/ 	.byte	0x3d, 0x3d, 0x3d, 0x73, 0x6f, 0x72, 0x74, 0x20, 0x62, 0x79, 0x20, 0x6d, 0x6f, 0x64, 0x69, 0x66
        /*0035*/ 	.byte	0x69, 0x65, 0x64, 0x20, 0x74, 0x69, 0x6d, 0x65, 0x3d, 0x3d, 0x3d, 0x0a, 0x00
.L_5:


//--------------------- .nv.shared.reserved.0     --------------------------
	.section	.nv.shared.reserved.0,"aw",@nobits
	.weak		__nv_reservedSMEM_offset_0_alias
	.size		__nv_reservedSMEM_offset_0_alias, 0, 64
	.other		__nv_reservedSMEM_offset_0_alias,@"STO_CUDA_RESERVED_SHARED STV_DEFAULT"
__nv_reservedSMEM_offset_0_alias:
	.zero		0
	.zero		64


//--------------------- .nv.global                --------------------------
	.section	.nv.global,"aw",@nobits
	.align	8
.nv.global:
	.type		fcbs,@object
	.size		fcbs,(file_content - fcbs)
	.other		fcbs,@"STV_DEFAULT STO_CUDA_MANAGED"
fcbs:
	.zero		8
	.type		file_content,@object
	.size		file_content,(fileCreatedTimeCount - file_content)
	.other		file_content,@"STV_DEFAULT STO_CUDA_MANAGED"
file_content:
	.zero		8
	.type		fileCreatedTimeCount,@object
	.size		fileCreatedTimeCount,(fileModifiedTimeCount - fileCreatedTimeCount)
	.other		fileCreatedTimeCount,@"STV_DEFAULT STO_CUDA_MANAGED"
fileCreatedTimeCount:
	.zero		2
	.type		fileModifiedTimeCount,@object
	.size		fileModifiedTimeCount,(bitVector - fileModifiedTimeCount)
	.other		fileModifiedTimeCount,@"STV_DEFAULT STO_CUDA_MANAGED"
fileModifiedTimeCount:
	.zero		2
	.type		bitVector,@object
	.size		bitVector,(.L_0 - bitVector)
	.other		bitVector,@"STV_DEFAULT STO_CUDA_MANAGED"
bitVector:
	.zero		1024
.L_0:


//--------------------- .nv.constant0._Z8mykernelPhS_ --------------------------
	.section	.nv.constant0._Z8mykernelPhS_,"a",@progbits
	.sectionflags	@""
	.align	4
.nv.constant0._Z8mykernelPhS_:
	.zero		912


//--------------------- SYMBOLS --------------------------

	.type		.nv.reservedSmem.offset0,@object
	.size		.nv.reservedSmem.offset0,0x4
	.type		vprintf,@function
